	.target	sm_90a

	.elftype	@"ET_EXEC"


//--------------------- .note.nv.tkinfo           --------------------------
	.section	.note.nv.tkinfo,"",@"SHT_NOTE"
	.sectionflags	@"SHF_NOTE_NV_TKINFO"
	.tkinfo
        /*0018*/ 	.word	0x00000002
        /*0030*/ 	.string	""
        /*0030*/ 	.string	"ptxas"
        /*0030*/ 	.string	"Cuda compilation tools, release 13.0, V13.0.88"
        /*0030*/ 	.string	"Build cuda_13.0.r13.0/compiler.36424714_0"
        /*0030*/ 	.string	"-arch sm_90a -m 64 "



//--------------------- .note.nv.cuinfo           --------------------------
	.section	.note.nv.cuinfo,"",@"SHT_NOTE"
	.sectionflags	@"SHF_NOTE_NV_CUINFO"
        /*0018*/ 	.short	0x0002
        /*001a*/ 	.short	0x005a
        /*001c*/ 	.short	0x0082
	.zero		2


//--------------------- .nv.info                  --------------------------
	.section	.nv.info,"",@"SHT_CUDA_INFO"
	.align	4


	//----- nvinfo : EIATTR_REGCOUNT
	.align		4
        /*0000*/ 	.byte	0x04, 0x2f
        /*0002*/ 	.short	(.L_16 - .L_15)
	.align		4
.L_15:
        /*0004*/ 	.word	index@(_ZN7cutlass13device_kernelINS_4fmha6kernel13FmhaKernelTmaINS1_10collective15FmhaMainloopTmaINS_10bfloat16_tEfN4cute5tupleIJNS7_1CILi64EEENS9_ILi128EEENS9_ILi512EEEEEENS4_12CausalFusionEJEEENS4_15FmhaFwdEpilogueIS6_fNS8_IJSA_SC_SB_EEEEEJEEEEEvNT_6ParamsE)
        /*0008*/ 	.word	0x000000ff


	//----- nvinfo : EIATTR_FRAME_SIZE
	.align		4
.L_16:
        /*000c*/ 	.byte	0x04, 0x11
        /*000e*/ 	.short	(.L_18 - .L_17)
	.align		4
.L_17:
        /*0010*/ 	.word	index@($__internal_0_$__cuda_sm20_rcp_rn_f32_slowpath)
        /*0014*/ 	.word	0x000014a0


	//----- nvinfo : EIATTR_FRAME_SIZE
	.align		4
.L_18:
        /*0018*/ 	.byte	0x04, 0x11
        /*001a*/ 	.short	(.L_20 - .L_19)
	.align		4
.L_19:
        /*001c*/ 	.word	index@(_ZN7cutlass13device_kernelINS_4fmha6kernel13FmhaKernelTmaINS1_10collective15FmhaMainloopTmaINS_10bfloat16_tEfN4cute5tupleIJNS7_1CILi64EEENS9_ILi128EEENS9_ILi512EEEEEENS4_12CausalFusionEJEEENS4_15FmhaFwdEpilogueIS6_fNS8_IJSA_SC_SB_EEEEEJEEEEEvNT_6ParamsE)
        /*0020*/ 	.word	0x000014a0


	//----- nvinfo : EIATTR_MIN_STACK_SIZE
	.align		4
.L_20:
        /*0024*/ 	.byte	0x04, 0x12
        /*0026*/ 	.short	(.L_22 - .L_21)
	.align		4
.L_21:
        /*0028*/ 	.word	index@(_ZN7cutlass13device_kernelINS_4fmha6kernel13FmhaKernelTmaINS1_10collective15FmhaMainloopTmaINS_10bfloat16_tEfN4cute5tupleIJNS7_1CILi64EEENS9_ILi128EEENS9_ILi512EEEEEENS4_12CausalFusionEJEEENS4_15FmhaFwdEpilogueIS6_fNS8_IJSA_SC_SB_EEEEEJEEEEEvNT_6ParamsE)
        /*002c*/ 	.word	0x000014a0
.L_22:


//--------------------- .nv.compat                --------------------------
	.section	.nv.compat,"",@"SHT_CUDA_COMPAT_INFO"
	.align	4
        /*0000*/ 	.byte	0x02, 0x09, 0x01, 0x00, 0x02, 0x02, 0x04, 0x00, 0x02, 0x05, 0x05, 0x00, 0x03, 0x07, 0x01, 0x01
        /*0010*/ 	.byte	0x02, 0x03, 0x01, 0x00, 0x02, 0x06, 0x01, 0x00, 0x04, 0x0b, 0x08, 0x00, 0x00, 0x00, 0x00, 0x00
        /*0020*/ 	.byte	0x00, 0x00, 0x00, 0x00


//--------------------- .nv.info._ZN7cutlass13device_kernelINS_4fmha6kernel13FmhaKernelTmaINS1_10collective15FmhaMainloopTmaINS_10bfloat16_tEfN4cute5tupleIJNS7_1CILi64EEENS9_ILi128EEENS9_ILi512EEEEEENS4_12CausalFusionEJEEENS4_15FmhaFwdEpilogueIS6_fNS8_IJSA_SC_SB_EEEEEJEEEEEvNT_6ParamsE --------------------------
	.section	.nv.info._ZN7cutlass13device_kernelINS_4fmha6kernel13FmhaKernelTmaINS1_10collective15FmhaMainloopTmaINS_10bfloat16_tEfN4cute5tupleIJNS7_1CILi64EEENS9_ILi128EEENS9_ILi512EEEEEENS4_12CausalFusionEJEEENS4_15FmhaFwdEpilogueIS6_fNS8_IJSA_SC_SB_EEEEEJEEEEEvNT_6ParamsE,"",@"SHT_CUDA_INFO"
	.sectionflags	@""
	.align	4


	//----- nvinfo : EIATTR_CUDA_API_VERSION
	.align		4
        /*0000*/ 	.byte	0x04, 0x37
        /*0002*/ 	.short	(.L_24 - .L_23)
.L_23:
        /*0004*/ 	.word	0x00000082


	//----- nvinfo : EIATTR_KPARAM_INFO
	.align		4
.L_24:
        /*0008*/ 	.byte	0x04, 0x17
        /*000a*/ 	.short	(.L_26 - .L_25)
.L_25:
        /*000c*/ 	.word	0x00000000
        /*0010*/ 	.short	0x0000
        /*0012*/ 	.short	0x0070
        /*0014*/ 	.byte	0x00, 0xf0, 0x01, 0x20


	//----- nvinfo : EIATTR_SPARSE_MMA_MASK
	.align		4
.L_26:
        /*0018*/ 	.byte	0x03, 0x50
        /*001a*/ 	.short	0x0000


	//----- nvinfo : EIATTR_MAXREG_COUNT
	.align		4
        /*001c*/ 	.byte	0x03, 0x1b
        /*001e*/ 	.short	0x00ff


	//----- nvinfo : EIATTR_NUM_BARRIERS
	.align		4
        /*0020*/ 	.byte	0x02, 0x4c
        /*0022*/ 	.byte	0x02
	.zero		1


	//----- nvinfo : EIATTR_EXTERNS
	.align		4
        /*0024*/ 	.byte	0x04, 0x0f
        /*0026*/ 	.short	(.L_28 - .L_27)


	//   ....[0]....
	.align		4
.L_27:
        /*0028*/ 	.word	index@(__assertfail)


	//----- nvinfo : EIATTR_ANNOTATIONS
	.align		4
.L_28:
        /*002c*/ 	.byte	0x04, 0x55
        /*002e*/ 	.short	(.L_30 - .L_29)


	//   ....[0]....
.L_29:
        /*0030*/ 	.word	0x00000001
        /*0034*/ 	.byte	0x60, 0x07, 0x00, 0x00, 0x01, 0x00, 0x00, 0x00, 0x00, 0x24, 0x00, 0x00, 0x01, 0x00, 0x00, 0x00
        /* <DEDUP_REMOVED lines=3248> */
        /*cb44*/ 	.byte	0x60, 0x89, 0x03, 0x00, 0x01, 0x00, 0x00, 0x00, 0x70, 0x89, 0x03, 0x00


	//----- nvinfo : EIATTR_MERCURY_ISA_VERSION
	.align		4
.L_30:
        /*cb50*/ 	.byte	0x03, 0x5f
        /*cb52*/ 	.short	0x0101


	//----- nvinfo : EIATTR_COOP_GROUP_MASK_REGIDS
	.align		4
        /*cb54*/ 	.byte	0x04, 0x29
        /*cb56*/ 	.short	(.L_32 - .L_31)


	//   ....[0]....
.L_31:
        /*cb58*/ 	.word	0xffffffff


	//   ....[1]....
        /*cb5c*/ 	.word	0xffffffff


	//   ....[2]....
        /*cb60*/ 	.word	0xffffffff


	//   ....[3]....
        /*cb64*/ 	.word	0xffffffff


	//   ....[4]....
        /*cb68*/ 	.word	0xffffffff


	//   ....[5]....
        /*cb6c*/ 	.word	0xffffffff


	//   ....[6]....
        /*cb70*/ 	.word	0xffffffff


	//   ....[7]....
        /*cb74*/ 	.word	0xffffffff


	//   ....[8]....
        /*cb78*/ 	.word	0xffffffff


	//   ....[9]....
        /*cb7c*/ 	.word	0xffffffff


	//   ....[10]....
        /*cb80*/ 	.word	0xffffffff


	//   ....[11]....
        /*cb84*/ 	.word	0xffffffff


	//   ....[12]....
        /*cb88*/ 	.word	0xffffffff


	//   ....[13]....
        /*cb8c*/ 	.word	0xffffffff


	//   ....[14]....
        /*cb90*/ 	.word	0xffffffff


	//   ....[15]....
        /*cb94*/ 	.word	0xffffffff


	//   ....[16]....
        /*cb98*/ 	.word	0xffffffff


	//   ....[17]....
        /*cb9c*/ 	.word	0xffffffff


	//   ....[18]....
        /*cba0*/ 	.word	0xffffffff


	//   ....[19]....
        /*cba4*/ 	.word	0xffffffff


	//   ....[20]....
        /*cba8*/ 	.word	0xffffffff


	//----- nvinfo : EIATTR_COOP_GROUP_INSTR_OFFSETS
	.align		4
.L_32:
        /*cbac*/ 	.byte	0x04, 0x28
        /*cbae*/ 	.short	(.L_34 - .L_33)


	//   ....[0]....
.L_33:
        /*cbb0*/ 	.word	0x00000060


	//   ....[1]....
        /*cbb4*/ 	.word	0x000001b0


	//   ....[2]....
        /*cbb8*/ 	.word	0x000002f0


	//   ....[3]....
        /*cbbc*/ 	.word	0x000004a0


	//   ....[4]....
        /*cbc0*/ 	.word	0x00000660


	//   ....[5]....
        /*cbc4*/ 	.word	0x00004b50


	//   ....[6]....
        /*cbc8*/ 	.word	0x00004b70


	//   ....[7]....
        /*cbcc*/ 	.word	0x00004ba0


	//   ....[8]....
        /*cbd0*/ 	.word	0x00004bd0


	//   ....[9]....
        /*cbd4*/ 	.word	0x00012db0


	//   ....[10]....
        /*cbd8*/ 	.word	0x00012dc0


	//   ....[11]....
        /*cbdc*/ 	.word	0x00012e40


	//   ....[12]....
        /*cbe0*/ 	.word	0x00012f30


	//   ....[13]....
        /*cbe4*/ 	.word	0x00024f50


	//   ....[14]....
        /*cbe8*/ 	.word	0x00024f60


	//   ....[15]....
        /*cbec*/ 	.word	0x00025160


	//   ....[16]....
        /*cbf0*/ 	.word	0x00025170


	//   ....[17]....
        /*cbf4*/ 	.word	0x00034fd0


	//   ....[18]....
        /*cbf8*/ 	.word	0x00035010


	//   ....[19]....
        /*cbfc*/ 	.word	0x00035050


	//   ....[20]....
        /*cc00*/ 	.word	0x00035060


	//----- nvinfo : EIATTR_SYSCALL_OFFSETS
	.align		4
.L_34:
        /*cc04*/ 	.byte	0x04, 0x46
        /*cc06*/ 	.short	(.L_36 - .L_35)


	//   ....[0]....
.L_35:
        /*cc08*/ 	.word	0x00037430


	//   ....[1]....
        /*cc0c*/ 	.word	0x00037550


	//----- nvinfo : EIATTR_MBARRIER_INSTR_OFFSETS
	.align		4
.L_36:
        /*cc10*/ 	.byte	0x04, 0x39
        /*cc12*/ 	.short	(.L_38 - .L_37)


	//   ....[0]....
.L_37:
        /*cc14*/ 	.word	0x000002c0
        /*cc18*/ 	.word	0x000000ff
        /*cc1c*/ 	.word	0x00090040
        /*cc20*/ 	.short	0x0100
        /*cc22*/ 	.byte	0x08
	.zero		1


	//   ....[1]....
        /*cc24*/ 	.word	0x000002d0
        /*cc28*/ 	.word	0x000000ff
        /*cc2c*/ 	.word	0x00090048
        /*cc30*/ 	.short	0x0100
        /*cc32*/ 	.byte	0x08
	.zero		1


	//   ....[2]....
        /*cc34*/ 	.word	0x00000410
        /*cc38*/ 	.word	0x000000ff
        /*cc3c*/ 	.word	0x00090000
        /*cc40*/ 	.short	0x0100
        /*cc42*/ 	.byte	0x08
	.zero		1


	//   ....[3]....
        /*cc44*/ 	.word	0x00000420
        /*cc48*/ 	.word	0x000000ff
        /*cc4c*/ 	.word	0x00090020
        /*cc50*/ 	.short	0x0100
        /*cc52*/ 	.byte	0x08
	.zero		1


	//   ....[4]....
        /*cc54*/ 	.word	0x00000430
        /*cc58*/ 	.word	0x000000ff
        /*cc5c*/ 	.word	0x00090008
        /*cc60*/ 	.short	0x0100
        /*cc62*/ 	.byte	0x08
	.zero		1


	//   ....[5]....
        /*cc64*/ 	.word	0x00000440
        /*cc68*/ 	.word	0x000000ff
        /*cc6c*/ 	.word	0x00090028
        /*cc70*/ 	.short	0x0100
        /*cc72*/ 	.byte	0x08
	.zero		1


	//   ....[6]....
        /*cc74*/ 	.word	0x00000450
        /*cc78*/ 	.word	0x000000ff
        /*cc7c*/ 	.word	0x00090010
        /*cc80*/ 	.short	0x0100
        /*cc82*/ 	.byte	0x08
	.zero		1


	//   ....[7]....
        /*cc84*/ 	.word	0x00000460
        /*cc88*/ 	.word	0x000000ff
        /*cc8c*/ 	.word	0x00090030
        /*cc90*/ 	.short	0x0100
        /*cc92*/ 	.byte	0x08
	.zero		1


	//   ....[8]....
        /*cc94*/ 	.word	0x00000470
        /*cc98*/ 	.word	0x000000ff
        /*cc9c*/ 	.word	0x00090018
        /*cca0*/ 	.short	0x0100
        /*cca2*/ 	.byte	0x08
	.zero		1


	//   ....[9]....
        /*cca4*/ 	.word	0x00000480
        /*cca8*/ 	.word	0x000000ff
        /*ccac*/ 	.word	0x00090038
        /*ccb0*/ 	.short	0x0100
        /*ccb2*/ 	.byte	0x08
	.zero		1


	//   ....[10]....
        /*ccb4*/ 	.word	0x000005d0
        /*ccb8*/ 	.word	0x000000ff
        /*ccbc*/ 	.word	0x00090050
        /*ccc0*/ 	.short	0x0100
        /*ccc2*/ 	.byte	0x08
	.zero		1


	//   ....[11]....
        /*ccc4*/ 	.word	0x000005e0
        /*ccc8*/ 	.word	0x000000ff
        /*cccc*/ 	.word	0x00090070
        /*ccd0*/ 	.short	0x0100
        /*ccd2*/ 	.byte	0x08
	.zero		1


	//   ....[12]....
        /*ccd4*/ 	.word	0x000005f0
        /*ccd8*/ 	.word	0x000000ff
        /*ccdc*/ 	.word	0x00090058
        /*cce0*/ 	.short	0x0100
        /*cce2*/ 	.byte	0x08
	.zero		1


	//   ....[13]....
        /*cce4*/ 	.word	0x00000600
        /*cce8*/ 	.word	0x000000ff
        /*ccec*/ 	.word	0x00090078
        /*ccf0*/ 	.short	0x0100
        /*ccf2*/ 	.byte	0x08
	.zero		1


	//   ....[14]....
        /*ccf4*/ 	.word	0x00000610
        /*ccf8*/ 	.word	0x000000ff
        /*ccfc*/ 	.word	0x00090060
        /*cd00*/ 	.short	0x0100
        /*cd02*/ 	.byte	0x08
	.zero		1


	//   ....[15]....
        /*cd04*/ 	.word	0x00000620
        /*cd08*/ 	.word	0x000000ff
        /*cd0c*/ 	.word	0x00090080
        /*cd10*/ 	.short	0x0100
        /*cd12*/ 	.byte	0x08
	.zero		1


	//   ....[16]....
        /*cd14*/ 	.word	0x00000630
        /*cd18*/ 	.word	0x000000ff
        /*cd1c*/ 	.word	0x00090068
        /*cd20*/ 	.short	0x0100
        /*cd22*/ 	.byte	0x08
	.zero		1


	//   ....[17]....
        /*cd24*/ 	.word	0x00000640
        /*cd28*/ 	.word	0x000000ff
        /*cd2c*/ 	.word	0x00090088
        /*cd30*/ 	.short	0x0100
        /*cd32*/ 	.byte	0x08
	.zero		1


	//   ....[18]....
        /*cd34*/ 	.word	0x00000850
        /*cd38*/ 	.word	0x00000005
        /*cd3c*/ 	.word	0x00090048
        /*cd40*/ 	.short	0x010a
        /*cd42*/ 	.byte	0x3f
	.zero		1


	//   ....[19]....
        /*cd44*/ 	.word	0x00000d60
        /*cd48*/ 	.word	0x00000006
        /*cd4c*/ 	.word	0x00090020
        /*cd50*/ 	.short	0x010a
        /*cd52*/ 	.byte	0x3f
	.zero		1


	//   ....[20]....
        /*cd54*/ 	.word	0x00001160
        /*cd58*/ 	.word	0x00000006
        /*cd5c*/ 	.word	0x00090020
        /*cd60*/ 	.short	0x010a
        /*cd62*/ 	.byte	0x3f
	.zero		1


	//   ....[21]....
        /*cd64*/ 	.word	0x00001630
        /*cd68*/ 	.word	0x00000005
        /*cd6c*/ 	.word	0x00090020
        /*cd70*/ 	.short	0x010a
        /*cd72*/ 	.byte	0x3f
	.zero		1


	//   ....[22]....
        /*cd74*/ 	.word	0x00001a90
        /*cd78*/ 	.word	0x00000008
        /*cd7c*/ 	.word	0x00090020
        /*cd80*/ 	.short	0x010a
        /*cd82*/ 	.byte	0x3f
	.zero		1


	//   ....[23]....
        /*cd84*/ 	.word	0x00001fe0
        /*cd88*/ 	.word	0x00000003
        /*cd8c*/ 	.word	0x00090040
        /*cd90*/ 	.short	0x010a
        /*cd92*/ 	.byte	0x3f
	.zero		1


	//   ....[24]....
        /*cd94*/ 	.word	0x000020f0
        /*cd98*/ 	.word	0x00000006
        /*cd9c*/ 	.word	0x00090000
        /*cda0*/ 	.short	0x010a
        /*cda2*/ 	.byte	0x3f
	.zero		1


	//   ....[25]....
        /*cda4*/ 	.word	0x000069d0
        /*cda8*/ 	.word	0x00000005
        /*cdac*/ 	.word	0x00090008
        /*cdb0*/ 	.short	0x010a
        /*cdb2*/ 	.byte	0x3f
	.zero		1


	//   ....[26]....
        /*cdb4*/ 	.word	0x00010600
        /*cdb8*/ 	.word	0x00000002
        /*cdbc*/ 	.word	0x00000000
        /*cdc0*/ 	.short	0x0101
        /*cdc2*/ 	.byte	0x3f
	.zero		1


	//   ....[27]....
        /*cdc4*/ 	.word	0x00010710
        /*cdc8*/ 	.word	0x00000000
        /*cdcc*/ 	.word	0x00090000
        /*cdd0*/ 	.short	0x010a
        /*cdd2*/ 	.byte	0x3f
	.zero		1


	//   ....[28]....
        /*cdd4*/ 	.word	0x00011af0
        /*cdd8*/ 	.word	0x00000000
        /*cddc*/ 	.word	0x00090020
        /*cde0*/ 	.short	0x010a
        /*cde2*/ 	.byte	0x3f
	.zero		1


	//   ....[29]....
        /*cde4*/ 	.word	0x000130e0
        /*cde8*/ 	.word	0x00000003
        /*cdec*/ 	.word	0x00000000
        /*cdf0*/ 	.short	0x0101
        /*cdf2*/ 	.byte	0x3f
	.zero		1


	//   ....[30]....
        /*cdf4*/ 	.word	0x000151f0
        /*cdf8*/ 	.word	0x00000003
        /*cdfc*/ 	.word	0x00090000
        /*ce00*/ 	.short	0x010a
        /*ce02*/ 	.byte	0x3f
	.zero		1


	//   ....[31]....
        /*ce04*/ 	.word	0x00022070
        /*ce08*/ 	.word	0x00000000
        /*ce0c*/ 	.word	0x00000000
        /*ce10*/ 	.short	0x0101
        /*ce12*/ 	.byte	0x3f
	.zero		1


	//   ....[32]....
        /*ce14*/ 	.word	0x00022170
        /*ce18*/ 	.word	0x00000000
        /*ce1c*/ 	.word	0x00090020
        /*ce20*/ 	.short	0x010a
        /*ce22*/ 	.byte	0x3f
	.zero		1


	//   ....[33]....
        /*ce24*/ 	.word	0x000226a0
        /*ce28*/ 	.word	0x00000000
        /*ce2c*/ 	.word	0x00090000
        /*ce30*/ 	.short	0x010a
        /*ce32*/ 	.byte	0x3f
	.zero		1


	//   ....[34]....
        /*ce34*/ 	.word	0x00023b20
        /*ce38*/ 	.word	0x00000000
        /*ce3c*/ 	.word	0x00090020
        /*ce40*/ 	.short	0x010a
        /*ce42*/ 	.byte	0x3f
	.zero		1


	//   ....[35]....
        /*ce44*/ 	.word	0x00025ca0
        /*ce48*/ 	.word	0x00000003
        /*ce4c*/ 	.word	0x00000000
        /*ce50*/ 	.short	0x0101
        /*ce52*/ 	.byte	0x3f
	.zero		1


	//   ....[36]....
        /*ce54*/ 	.word	0x00027bf0
        /*ce58*/ 	.word	0x00000003
        /*ce5c*/ 	.word	0x00090000
        /*ce60*/ 	.short	0x010a
        /*ce62*/ 	.byte	0x3f
	.zero		1


	//   ....[37]....
        /*ce64*/ 	.word	0x000349b0
        /*ce68*/ 	.word	0x00000000
        /*ce6c*/ 	.word	0x00000000
        /*ce70*/ 	.short	0x0101
        /*ce72*/ 	.byte	0x3f
	.zero		1


	//   ....[38]....
        /*ce74*/ 	.word	0x00034a60
        /*ce78*/ 	.word	0x00000000
        /*ce7c*/ 	.word	0x00090020
        /*ce80*/ 	.short	0x010a
        /*ce82*/ 	.byte	0x3f
	.zero		1


	//----- nvinfo : EIATTR_NUM_MBARRIERS
	.align		4
.L_38:
        /*ce84*/ 	.byte	0x03, 0x38
        /*ce86*/ 	.short	0x0012


	//----- nvinfo : EIATTR_EXIT_INSTR_OFFSETS
	.align		4
        /*ce88*/ 	.byte	0x04, 0x1c
        /*ce8a*/ 	.short	(.L_40 - .L_39)


	//   ....[0]....
.L_39:
        /*ce8c*/ 	.word	0x0003aea0


	//----- nvinfo : EIATTR_MAX_THREADS
	.align		4
.L_40:
        /*ce90*/ 	.byte	0x04, 0x05
        /*ce92*/ 	.short	(.L_42 - .L_41)
.L_41:
        /*ce94*/ 	.word	0x00000080
        /*ce98*/ 	.word	0x00000001
        /*ce9c*/ 	.word	0x00000001


	//----- nvinfo : EIATTR_CRS_STACK_SIZE
	.align		4
.L_42:
        /*cea0*/ 	.byte	0x04, 0x1e
        /*cea2*/ 	.short	(.L_44 - .L_43)
.L_43:
        /*cea4*/ 	.word	0x00000000


	//----- nvinfo : EIATTR_CBANK_PARAM_SIZE
	.align		4
.L_44:
        /*cea8*/ 	.byte	0x03, 0x19
        /*ceaa*/ 	.short	0x0870


	//----- nvinfo : EIATTR_PARAM_CBANK
	.align		4
        /*ceac*/ 	.byte	0x04, 0x0a
        /*ceae*/ 	.short	(.L_46 - .L_45)
	.align		4
.L_45:
        /*ceb0*/ 	.word	index@(.nv.constant0._ZN7cutlass13device_kernelINS_4fmha6kernel13FmhaKernelTmaINS1_10collective15FmhaMainloopTmaINS_10bfloat16_tEfN4cute5tupleIJNS7_1CILi64EEENS9_ILi128EEENS9_ILi512EEEEEENS4_12CausalFusionEJEEENS4_15FmhaFwdEpilogueIS6_fNS8_IJSA_SC_SB_EEEEEJEEEEEvNT_6ParamsE)
        /*ceb4*/ 	.short	0x0210
        /*ceb6*/ 	.short	0x0870


	//----- nvinfo : EIATTR_SW_WAR
	.align		4
.L_46:
        /*ceb8*/ 	.byte	0x04, 0x36
        /*ceba*/ 	.short	(.L_48 - .L_47)
.L_47:
        /*cebc*/ 	.word	0x00000008
.L_48:


//--------------------- .nv.callgraph             --------------------------
	.section	.nv.callgraph,"",@"SHT_CUDA_CALLGRAPH"
	.align	4
	.sectionentsize	8
	.align		4
        /*0000*/ 	.word	0x00000000
	.align		4
        /*0004*/ 	.word	0xffffffff
	.align		4
        /*0008*/ 	.word	index@(_ZN7cutlass13device_kernelINS_4fmha6kernel13FmhaKernelTmaINS1_10collective15FmhaMainloopTmaINS_10bfloat16_tEfN4cute5tupleIJNS7_1CILi64EEENS9_ILi128EEENS9_ILi512EEEEEENS4_12CausalFusionEJEEENS4_15FmhaFwdEpilogueIS6_fNS8_IJSA_SC_SB_EEEEEJEEEEEvNT_6ParamsE)
	.align		4
        /*000c*/ 	.word	index@(__assertfail)
	.align		4
        /*0010*/ 	.word	0x00000000
	.align		4
        /*0014*/ 	.word	0xfffffffe
	.align		4
        /*0018*/ 	.word	0x00000000
	.align		4
        /*001c*/ 	.word	0xfffffffd
	.align		4
        /*0020*/ 	.word	0x00000000
	.align		4
        /*0024*/ 	.word	0xfffffffc


//--------------------- .nv.constant4             --------------------------
	.section	.nv.constant4,"a",@progbits
	.align	8
	.align		8
.nv.constant4:
        /*0000*/ 	.dword	__assertfail
	.align		8
        /*0008*/ 	.dword	__unnamed_1
	.align		8
        /*0010*/ 	.dword	__unnamed_2
	.align		8
        /*0018*/ 	.dword	_ZN39_INTERNAL_4e6352cc_4_k_cu_cd8635df_29474cuda3std3__45__cpo5beginE
	.align		8
        /*0020*/ 	.dword	_ZN39_INTERNAL_4e6352cc_4_k_cu_cd8635df_29474cuda3std3__45__cpo3endE
	.align		8
        /*0028*/ 	.dword	_ZN39_INTERNAL_4e6352cc_4_k_cu_cd8635df_29474cuda3std3__45__cpo6cbeginE
	.align		8
        /*0030*/ 	.dword	_ZN39_INTERNAL_4e6352cc_4_k_cu_cd8635df_29474cuda3std3__45__cpo4cendE
	.align		8
        /*0038*/ 	.dword	_ZN39_INTERNAL_4e6352cc_4_k_cu_cd8635df_29474cuda3std3__441_GLOBAL__N__4e6352cc_4_k_cu_cd8635df_29476ignoreE
	.align		8
        /*0040*/ 	.dword	_ZN39_INTERNAL_4e6352cc_4_k_cu_cd8635df_29474cuda3std3__419piecewise_constructE
	.align		8
        /*0048*/ 	.dword	_ZN39_INTERNAL_4e6352cc_4_k_cu_cd8635df_29474cuda3std3__48in_placeE
	.align		8
        /*0050*/ 	.dword	_ZN39_INTERNAL_4e6352cc_4_k_cu_cd8635df_29474cuda3std6ranges3__45__cpo4swapE
	.align		8
        /*0058*/ 	.dword	_ZN39_INTERNAL_4e6352cc_4_k_cu_cd8635df_29474cuda3std6ranges3__45__cpo9iter_moveE
	.align		8
        /*0060*/ 	.dword	_ZN39_INTERNAL_4e6352cc_4_k_cu_cd8635df_29474cute7productE
	.align		8
        /*0068*/ 	.dword	_ZN39_INTERNAL_4e6352cc_4_k_cu_cd8635df_29474cute1_E
	.align		8
        /*0070*/ 	.dword	$str$23
	.align		8
        /*0078*/ 	.dword	$str$24


//--------------------- .text._ZN7cutlass13device_kernelINS_4fmha6kernel13FmhaKernelTmaINS1_10collective15FmhaMainloopTmaINS_10bfloat16_tEfN4cute5tupleIJNS7_1CILi64EEENS9_ILi128EEENS9_ILi512EEEEEENS4_12CausalFusionEJEEENS4_15FmhaFwdEpilogueIS6_fNS8_IJSA_SC_SB_EEEEEJEEEEEvNT_6ParamsE --------------------------
	.section	.text._ZN7cutlass13device_kernelINS_4fmha6kernel13FmhaKernelTmaINS1_10collective15FmhaMainloopTmaINS_10bfloat16_tEfN4cute5tupleIJNS7_1CILi64EEENS9_ILi128EEENS9_ILi512EEEEEENS4_12CausalFusionEJEEENS4_15FmhaFwdEpilogueIS6_fNS8_IJSA_SC_SB_EEEEEJEEEEEvNT_6ParamsE,"ax",@progbits
	.align	128
.text._ZN7cutlass13device_kernelINS_4fmha6kernel13FmhaKernelTmaINS1_10collective15FmhaMainloopTmaINS_10bfloat16_tEfN4cute5tupleIJNS7_1CILi64EEENS9_ILi128EEENS9_ILi512EEEEEENS4_12CausalFusionEJEEENS4_15FmhaFwdEpilogueIS6_fNS8_IJSA_SC_SB_EEEEEJEEEEEvNT_6ParamsE:
        .type           _ZN7cutlass13device_kernelINS_4fmha6kernel13FmhaKernelTmaINS1_10collective15FmhaMainloopTmaINS_10bfloat16_tEfN4cute5tupleIJNS7_1CILi64EEENS9_ILi128EEENS9_ILi512EEEEEENS4_12CausalFusionEJEEENS4_15FmhaFwdEpilogueIS6_fNS8_IJSA_SC_SB_EEEEEJEEEEEvNT_6ParamsE,@function
        .size           _ZN7cutlass13device_kernelINS_4fmha6kernel13FmhaKernelTmaINS1_10collective15FmhaMainloopTmaINS_10bfloat16_tEfN4cute5tupleIJNS7_1CILi64EEENS9_ILi128EEENS9_ILi512EEEEEENS4_12CausalFusionEJEEENS4_15FmhaFwdEpilogueIS6_fNS8_IJSA_SC_SB_EEEEEJEEEEEvNT_6ParamsE,(.L_x_106 - _ZN7cutlass13device_kernelINS_4fmha6kernel13FmhaKernelTmaINS1_10collective15FmhaMainloopTmaINS_10bfloat16_tEfN4cute5tupleIJNS7_1CILi64EEENS9_ILi128EEENS9_ILi512EEEEEENS4_12CausalFusionEJEEENS4_15FmhaFwdEpilogueIS6_fNS8_IJSA_SC_SB_EEEEEJEEEEEvNT_6ParamsE)
        .other          _ZN7cutlass13device_kernelINS_4fmha6kernel13FmhaKernelTmaINS1_10collective15FmhaMainloopTmaINS_10bfloat16_tEfN4cute5tupleIJNS7_1CILi64EEENS9_ILi128EEENS9_ILi512EEEEEENS4_12CausalFusionEJEEENS4_15FmhaFwdEpilogueIS6_fNS8_IJSA_SC_SB_EEEEEJEEEEEvNT_6ParamsE,@"STO_CUDA_ENTRY STV_DEFAULT"
_ZN7cutlass13device_kernelINS_4fmha6kernel13FmhaKernelTmaINS1_10collective15FmhaMainloopTmaINS_10bfloat16_tEfN4cute5tupleIJNS7_1CILi64EEENS9_ILi128EEENS9_ILi512EEEEEENS4_12CausalFusionEJEEENS4_15FmhaFwdEpilogueIS6_fNS8_IJSA_SC_SB_EEEEEJEEEEEvNT_6ParamsE:
[----:B------:R-:W1:Y:S01]  /*0000*/  LDC R1, c[0x0][0x28] ;  /* 0x00000a00ff017b82 */ /* 0x000e620000000800 */
[----:B------:R-:W2:Y:S01]  /*0010*/  S2R R7, SR_TID.X ;  /* 0x0000000000077919 */ /* 0x000ea20000002100 */
[----:B------:R-:W-:Y:S01]  /*0020*/  ELECT P0, URZ, PT ;  /* 0x00000000003f782f */ /* 0x000fe20003800000 */
[----:B------:R-:W-:Y:S01]  /*0030*/  BSSY B0, `(.L_x_0) ;  /* 0x0000017000007945 */ /* 0x000fe20003800000 */
[----:B-1----:R-:W-:Y:S02]  /*0040*/  IADD3 R1, R1, -0x14a0, RZ ;  /* 0xffffeb6001017810 */ /* 0x002fe40007ffe0ff */
[----:B--2---:R-:W-:-:S05]  /*0050*/  SHF.R.U32.HI R0, RZ, 0x5, R7 ;  /* 0x00000005ff007819 */ /* 0x004fca0000011607 */
[----:B------:R-:W1:Y:S02]  /*0060*/  SHFL.IDX PT, R2, R0, RZ, 0x1f ;  /* 0x00001fff00027589 */ /* 0x000e6400000e0000 */
[----:B-1----:R-:W-:-:S13]  /*0070*/  ISETP.NE.OR P0, PT, R2, RZ, !P0 ;  /* 0x000000ff0200720c */ /* 0x002fda0004705670 */
[----:B------:R-:W-:Y:S05]  /*0080*/  @P0 BRA `(.L_x_1) ;  /* 0x0000000000440947 */ /* 0x000fea0003800000 */
[----:B------:R-:W1:Y:S02]  /*0090*/  LDC.64 R2, c[0x0][0x198] ;  /* 0x00006600ff027b82 */ /* 0x000e640000000a00 */
[C---:B-1----:R-:W-:Y:S02]  /*00a0*/  IADD3 R4, P0, R2.reuse, 0xf0, RZ ;  /* 0x000000f002047810 */ /* 0x042fe40007f1e0ff */
[C---:B------:R-:W-:Y:S02]  /*00b0*/  IADD3 R5, P1, R2.reuse, 0x1f0, RZ ;  /* 0x000001f002057810 */ /* 0x040fe40007f3e0ff */
[----:B------:R-:W-:Y:S02]  /*00c0*/  IADD3 R6, P2, R2, 0x2f0, RZ ;  /* 0x000002f002067810 */ /* 0x000fe40007f5e0ff */
[----:B------:R-:W-:Y:S01]  /*00d0*/  R2UR UR4, R4 ;  /* 0x00000000040472ca */ /* 0x000fe200000e0000 */
[--C-:B------:R-:W-:Y:S01]  /*00e0*/  IMAD.X R4, RZ, RZ, R3.reuse, P0 ;  /* 0x000000ffff047224 */ /* 0x100fe200000e0603 */
[----:B------:R-:W-:Y:S01]  /*00f0*/  R2UR UR6, R5 ;  /* 0x00000000050672ca */ /* 0x000fe200000e0000 */
[----:B------:R-:W-:Y:S01]  /*0100*/  IMAD.X R2, RZ, RZ, R3, P2 ;  /* 0x000000ffff027224 */ /* 0x000fe200010e0603 */
[----:B------:R-:W-:-:S02]  /*0110*/  IADD3.X R5, RZ, R3, RZ, P1, !PT ;  /* 0x00000003ff057210 */ /* 0x000fc40000ffe4ff */
[----:B------:R-:W-:Y:S02]  /*0120*/  R2UR UR5, R4 ;  /* 0x00000000040572ca */ /* 0x000fe400000e0000 */
[----:B------:R-:W-:Y:S02]  /*0130*/  R2UR UR7, R5 ;  /* 0x00000000050772ca */ /* 0x000fe400000e0000 */
[----:B------:R-:W-:Y:S02]  /*0140*/  R2UR UR8, R6 ;  /* 0x00000000060872ca */ /* 0x000fe400000e0000 */
[----:B------:R-:W-:-:S07]  /*0150*/  R2UR UR9, R2 ;  /* 0x00000000020972ca */ /* 0x000fce00000e0000 */
[----:B------:R1:W-:Y:S02]  /*0160*/  UTMACCTL.PF [UR4] ;  /* 0x00000000040079b9 */ /* 0x0003e40008040000 */
[----:B------:R1:W-:Y:S04]  /*0170*/  UTMACCTL.PF [UR6] ;  /* 0x00000000060079b9 */ /* 0x0003e80008040000 */
[----:B------:R1:W-:Y:S02]  /*0180*/  UTMACCTL.PF [UR8] ;  /* 0x00000000080079b9 */ /* 0x0003e40008040000 */
[----:B-1----:R-:W-:Y:S01]  /*0190*/  NOP ;  /* 0x0000000000007918 */ /* 0x002fe20000000000 */
.L_x_1:
[----:B------:R-:W-:Y:S05]  /*01a0*/  BSYNC B0 ;  /* 0x0000000000007941 */ /* 0x000fea0003800000 */
.L_x_0:
[----:B------:R-:W1:Y:S02]  /*01b0*/  SHFL.IDX PT, R2, R0, RZ, 0x1f ;  /* 0x00001fff00027589 */ /* 0x000e6400000e0000 */
[----:B-1----:R-:W-:-:S13]  /*01c0*/  ISETP.NE.AND P0, PT, R2, RZ, PT ;  /* 0x000000ff0200720c */ /* 0x002fda0003f05270 */
[----:B------:R-:W-:Y:S05]  /*01d0*/  @P0 BRA `(.L_x_2) ;  /* 0x0000000000440947 */ /* 0x000fea0003800000 */
[----:B------:R-:W-:Y:S01]  /*01e0*/  ELECT P0, URZ, PT ;  /* 0x00000000003f782f */ /* 0x000fe20003800000 */
[----:B------:R-:W-:Y:S01]  /*01f0*/  UMOV UR4, 0x1 ;  /* 0x0000000100047882 */ /* 0x000fe20000000000 */
[----:B------:R-:W-:Y:S01]  /*0200*/  UMOV UR6, 0x80 ;  /* 0x0000008000067882 */ /* 0x000fe20000000000 */
[----:B------:R-:W-:-:S04]  /*0210*/  UIADD3 UR4, -UR4, 0x100000, URZ ;  /* 0x0010000004047890 */ /* 0x000fc8000fffe13f */
[----:B------:R-:W-:Y:S02]  /*0220*/  USHF.L.U32 UR5, UR4, 0xb, URZ ;  /* 0x0000000b04057899 */ /* 0x000fe4000800063f */
[----:B------:R-:W-:Y:S02]  /*0230*/  USHF.L.U32 UR4, UR4, 0x1, URZ ;  /* 0x0000000104047899 */ /* 0x000fe4000800063f */
[----:B------:R-:W-:-:S04]  /*0240*/  UIADD3 UR6, -UR6, 0x100000, URZ ;  /* 0x0010000006067890 */ /* 0x000fc8000fffe13f */
[----:B------:R-:W-:Y:S02]  /*0250*/  USHF.L.U32 UR7, UR6, 0xb, URZ ;  /* 0x0000000b06077899 */ /* 0x000fe4000800063f */
[----:B------:R-:W-:Y:S01]  /*0260*/  USHF.L.U32 UR6, UR6, 0x1, URZ ;  /* 0x0000000106067899 */ /* 0x000fe2000800063f */
[----:B------:R-:W1:Y:S01]  /*0270*/  @P0 S2R R3, SR_CgaCtaId ;  /* 0x0000000000030919 */ /* 0x000e620000008800 */
[----:B------:R-:W-:-:S04]  /*0280*/  @P0 MOV R2, 0x400 ;  /* 0x0000040000020802 */ /* 0x000fc80000000f00 */
[----:B-1----:R-:W-:-:S04]  /*0290*/  @P0 LEA R2, R3, R2, 0x18 ;  /* 0x0000000203020211 */ /* 0x002fc800078ec0ff */
[----:B------:R-:W-:Y:S01]  /*02a0*/  @P0 R2UR UR8, R2 ;  /* 0x00000000020802ca */ /* 0x000fe200000e0000 */
[----:B------:R-:W1:-:S12]  /*02b0*/  FENCE.VIEW.ASYNC.S ;  /* 0x00000000000073c6 */ /* 0x000e580000000000 */
[----:B-1----:R1:W2:Y:S01]  /*02c0*/  SYNCS.EXCH.64 URZ, [UR8+0x90040], UR4 ;  /* 0x09004004083f75b2 */ /* 0x0022a20008000100 */
[----:B------:R1:W3:Y:S01]  /*02d0*/  SYNCS.EXCH.64 URZ, [UR8+0x90048], UR6 ;  /* 0x09004806083f75b2 */ /* 0x0002e20008000100 */
[----:B------:R-:W-:Y:S01]  /*02e0*/  NOP ;  /* 0x0000000000007918 */ /* 0x000fe20000000000 */
.L_x_2:
[----:B------:R-:W4:Y:S01]  /*02f0*/  SHFL.IDX PT, R2, R0, RZ, 0x1f ;  /* 0x00001fff00027589 */ /* 0x000f2200000e0000 */
[----:B------:R-:W-:Y:S01]  /*0300*/  NOP ;  /* 0x0000000000007918 */ /* 0x000fe20000000000 */
[----:B----4-:R-:W-:-:S13]  /*0310*/  ISETP.NE.AND P0, PT, R2, RZ, PT ;  /* 0x000000ff0200720c */ /* 0x010fda0003f05270 */
[----:B------:R-:W-:Y:S05]  /*0320*/  @P0 BRA `(.L_x_3) ;  /* 0x00000000005c0947 */ /* 0x000fea0003800000 */
[----:B------:R-:W-:Y:S01]  /*0330*/  ELECT P0, URZ, PT ;  /* 0x00000000003f782f */ /* 0x000fe20003800000 */
[----:B-1----:R-:W-:Y:S01]  /*0340*/  UMOV UR4, 0x1 ;  /* 0x0000000100047882 */ /* 0x002fe20000000000 */
        /* <DEDUP_REMOVED lines=12> */
[----:B-1----:R4:W1:Y:S01]  /*0410*/  SYNCS.EXCH.64 URZ, [UR8+0x90000], UR4 ;  /* 0x09000004083f75b2 */ /* 0x0028620008000100 */
[----:B------:R4:W1:Y:S01]  /*0420*/  SYNCS.EXCH.64 URZ, [UR8+0x90020], UR6 ;  /* 0x09002006083f75b2 */ /* 0x0008620008000100 */
[----:B------:R4:W1:Y:S01]  /*0430*/  SYNCS.EXCH.64 URZ, [UR8+0x90008], UR4 ;  /* 0x09000804083f75b2 */ /* 0x0008620008000100 */
[----:B------:R4:W1:Y:S01]  /*0440*/  SYNCS.EXCH.64 URZ, [UR8+0x90028], UR6 ;  /* 0x09002806083f75b2 */ /* 0x0008620008000100 */
[----:B------:R4:W1:Y:S01]  /*0450*/  SYNCS.EXCH.64 URZ, [UR8+0x90010], UR4 ;  /* 0x09001004083f75b2 */ /* 0x0008620008000100 */
[----:B------:R4:W1:Y:S01]  /*0460*/  SYNCS.EXCH.64 URZ, [UR8+0x90030], UR6 ;  /* 0x09003006083f75b2 */ /* 0x0008620008000100 */
[----:B------:R4:W1:Y:S01]  /*0470*/  SYNCS.EXCH.64 URZ, [UR8+0x90018], UR4 ;  /* 0x09001804083f75b2 */ /* 0x0008620008000100 */
[----:B------:R4:W1:Y:S02]  /*0480*/  SYNCS.EXCH.64 URZ, [UR8+0x90038], UR6 ;  /* 0x09003806083f75b2 */ /* 0x0008640008000100 */
[----:B----4-:R-:W-:Y:S01]  /*0490*/  NOP ;  /* 0x0000000000007918 */ /* 0x010fe20000000000 */
.L_x_3:
[----:B------:R-:W4:Y:S01]  /*04a0*/  SHFL.IDX PT, R3, R0, RZ, 0x1f ;  /* 0x00001fff00037589 */ /* 0x000f2200000e0000 */
[----:B------:R-:W1:Y:S01]  /*04b0*/  LDC R2, c[0x0][0x28c] ;  /* 0x0000a300ff027b82 */ /* 0x000e620000000800 */
        /* <DEDUP_REMOVED lines=26> */
.L_x_4:
[----:B------:R-:W4:Y:S01]  /*0660*/  SHFL.IDX PT, R5, R0, RZ, 0x1f ;  /* 0x00001fff00057589 */ /* 0x000f2200000e0000 */
[----:B------:R-:W5:Y:S01]  /*0670*/  S2UR UR43, SR_CTAID.X ;  /* 0x00000000002b79c3 */ /* 0x000f620000002500 */
[----:B------:R-:W-:Y:S02]  /*0680*/  ELECT P0, URZ, PT ;  /* 0x00000000003f782f */ /* 0x000fe40003800000 */
[----:B-1----:R-:W-:Y:S01]  /*0690*/  IADD3 R2, R2, 0x7f, RZ ;  /* 0x0000007f02027810 */ /* 0x002fe20007ffe0ff */
[----:B------:R-:W-:Y:S01]  /*06a0*/  NOP ;  /* 0x0000000000007918 */ /* 0x000fe20000000000 */
[----:B------:R-:W-:Y:S01]  /*06b0*/  SHF.R.S32.HI R4, RZ, 0x1f, R7 ;  /* 0x0000001fff047819 */ /* 0x000fe20000011407 */
[----:B------:R-:W-:Y:S01]  /*06c0*/  BSSY B0, `(.L_x_5) ;  /* 0x0000055000007945 */ /* 0x000fe20003800000 */
[----:B------:R-:W-:Y:S01]  /*06d0*/  SHF.R.S32.HI R3, RZ, 0x1f, R2 ;  /* 0x0000001fff037819 */ /* 0x000fe20000011402 */
[----:B------:R-:W-:Y:S01]  /*06e0*/  IMAD.MOV.U32 R229, RZ, RZ, RZ ;  /* 0x000000ffffe57224 */ /* 0x000fe200078e00ff */
[----:B------:R-:W-:Y:S01]  /*06f0*/  LEA.HI R4, R4, R7, RZ, 0x7 ;  /* 0x0000000704047211 */ /* 0x000fe200078f38ff */
[----:B------:R-:W1:Y:S01]  /*0700*/  S2UR UR36, SR_CTAID.Y ;  /* 0x00000000002479c3 */ /* 0x000e620000002600 */
[----:B------:R-:W-:-:S02]  /*0710*/  LEA.HI R3, R3, R2, RZ, 0x7 ;  /* 0x0000000203037211 */ /* 0x000fc400078f38ff */
[----:B------:R-:W-:Y:S02]  /*0720*/  LOP3.LUT R4, R4, 0xffffff80, RZ, 0xc0, !PT ;  /* 0xffffff8004047812 */ /* 0x000fe400078ec0ff */
[----:B------:R-:W-:Y:S02]  /*0730*/  SHF.R.S32.HI R3, RZ, 0x7, R3 ;  /* 0x00000007ff037819 */ /* 0x000fe40000011403 */
[----:B------:R-:W-:Y:S01]  /*0740*/  IADD3 R243, R7, -R4, RZ ;  /* 0x8000000407f37210 */ /* 0x000fe20007ffe0ff */
[----:B------:R-:W1:Y:S01]  /*0750*/  S2UR UR37, SR_CTAID.Z ;  /* 0x00000000002579c3 */ /* 0x000e620000002700 */
[----:B----4-:R4:W-:Y:S01]  /*0760*/  STL [R1+0x2c8], R5 ;  /* 0x0002c80501007387 */ /* 0x0109e20000100800 */
[----:B-----5:R-:W-:-:S06]  /*0770*/  USHF.L.U32 UR43, UR43, 0x6, URZ ;  /* 0x000000062b2b7899 */ /* 0x020fcc000800063f */
[----:B--23--:R-:W-:Y:S01]  /*0780*/  BAR.SYNC.DEFER_BLOCKING 0x0 ;  /* 0x0000000000007b1d */ /* 0x00cfe20000010000 */
[----:B------:R-:W-:Y:S01]  /*0790*/  ISETP.EQ.AND P1, PT, R5, RZ, P0 ;  /* 0x000000ff0500720c */ /* 0x000fe20000722270 */
[----:B------:R-:W-:-:S05]  /*07a0*/  IMAD.U32 R6, RZ, RZ, UR43 ;  /* 0x0000002bff067e24 */ /* 0x000fca000f8e00ff */
[----:B------:R-:W-:-:S04]  /*07b0*/  IADD3 R0, R6, 0xbf, RZ ;  /* 0x000000bf06007810 */ /* 0x000fc80007ffe0ff */
[----:B------:R-:W-:-:S04]  /*07c0*/  SHF.R.U32.HI R0, RZ, 0x7, R0 ;  /* 0x00000007ff007819 */ /* 0x000fc80000011600 */
[----:B------:R-:W-:Y:S01]  /*07d0*/  VIMNMX R4, R3, R0, PT ;  /* 0x0000000003047248 */ /* 0x000fe20003fe0100 */
[----:B-1--4-:R-:W-:Y:S06]  /*07e0*/  @!P1 BRA `(.L_x_6) ;  /* 0x0000000400089947 */ /* 0x012fec0003800000 */
[----:B------:R-:W1:Y:S01]  /*07f0*/  S2R R3, SR_CgaCtaId ;  /* 0x0000000000037919 */ /* 0x000e620000008800 */
[----:B------:R-:W-:Y:S01]  /*0800*/  MOV R2, 0x400 ;  /* 0x0000040000027802 */ /* 0x000fe20000000f00 */
[----:B------:R-:W-:Y:S01]  /*0810*/  IMAD.MOV.U32 R6, RZ, RZ, 0x1 ;  /* 0x00000001ff067424 */ /* 0x000fe200078e00ff */
[----:B------:R-:W-:Y:S02]  /*0820*/  ISETP.NE.AND P3, PT, R243, RZ, PT ;  /* 0x000000fff300720c */ /* 0x000fe40003f65270 */
[----:B-1----:R-:W-:Y:S02]  /*0830*/  LEA R5, R3, R2, 0x18 ;  /* 0x0000000203057211 */ /* 0x002fe400078ec0ff */
[----:B------:R-:W-:-:S09]  /*0840*/  SHF.L.U32 R2, R6, 0x1f, RZ ;  /* 0x0000001f06027819 */ /* 0x000fd200000006ff */
.L_x_7:
[----:B-1----:R1:W2:Y:S02]  /*0850*/  SYNCS.PHASECHK.TRANS64.TRYWAIT P2, [R5+URZ+0x90048], R2 ;  /* 0x09004802050075a7 */ /* 0x0022a4000804017f */
[----:B--2---:R-:W-:Y:S05]  /*0860*/  @!P2 NANOSLEEP.SYNCS 0x989680 ;  /* 0x009896800000a95d */ /* 0x004fea0003900000 */
[----:B------:R-:W2:Y:S02]  /*0870*/  @!P2 SYNCS.PHASECHK.TRANS64 P2, [R5+URZ+0x90048], R2 ;  /* 0x090048020500a5a7 */ /* 0x000ea4000804007f */
[----:B--2---:R-:W-:Y:S05]  /*0880*/  @!P2 BRA `(.L_x_7) ;  /* 0xfffffffc00f0a947 */ /* 0x004fea000383ffff */
[----:B------:R-:W-:Y:S05]  /*0890*/  @P3 BRA `(.L_x_8) ;  /* 0x0000000000183947 */ /* 0x000fea0003800000 */
[----:B------:R-:W2:Y:S01]  /*08a0*/  S2R R3, SR_TID.X ;  /* 0x0000000000037919 */ /* 0x000ea20000002100 */
[----:B-1----:R-:W-:-:S04]  /*08b0*/  MOV R2, 0x10000 ;  /* 0x0001000000027802 */ /* 0x002fc80000000f00 */
[----:B------:R3:W-:Y:S01]  /*08c0*/  SYNCS.ARRIVE.TRANS64 RZ, [R5+URZ+0x90040], R2 ;  /* 0x0900400205ff79a7 */ /* 0x0007e2000800003f */
[----:B--2---:R-:W-:-:S13]  /*08d0*/  LOP3.LUT P2, RZ, R3, 0x1f, RZ, 0xc0, !PT ;  /* 0x0000001f03ff7812 */ /* 0x004fda000784c0ff */
[----:B---3--:R-:W-:Y:S05]  /*08e0*/  @!P2 BRA `(.L_x_8) ;  /* 0x000000000004a947 */ /* 0x008fea0003800000 */
[----:B------:R-:W-:Y:S01]  /*08f0*/  BPT.TRAP 0x1 ;  /* 0x000000040000795c */ /* 0x000fe20000300000 */
.L_x_8:
[----:B-1----:R-:W1:Y:S01]  /*0900*/  LDC.64 R2, c[0x0][0x198] ;  /* 0x00006600ff027b82 */ /* 0x002e620000000a00 */
[----:B------:R-:W-:Y:S01]  /*0910*/  R2UR UR40, R5 ;  /* 0x00000000052872ca */ /* 0x000fe200000e0000 */
[----:B------:R-:W-:Y:S01]  /*0920*/  UMOV UR6, 0x0 ;  /* 0x0000000000067882 */ /* 0x000fe20000000000 */
[----:B------:R-:W-:Y:S01]  /*0930*/  UMOV UR7, 0x10000000 ;  /* 0x1000000000077882 */ /* 0x000fe20000000000 */
[----:B------:R-:W-:Y:S01]  /*0940*/  UMOV UR42, URZ ;  /* 0x0000003f002a7c82 */ /* 0x000fe20008000000 */
[----:B------:R-:W-:Y:S01]  /*0950*/  UMOV UR44, UR36 ;  /* 0x00000024002c7c82 */ /* 0x000fe20008000000 */
[----:B------:R-:W-:Y:S01]  /*0960*/  UMOV UR45, UR37 ;  /* 0x00000025002d7c82 */ /* 0x000fe20008000000 */
[----:B------:R-:W-:Y:S01]  /*0970*/  UMOV UR18, 0x40 ;  /* 0x0000004000127882 */ /* 0x000fe20000000000 */
[----:B------:R-:W-:Y:S01]  /*0980*/  UMOV UR19, UR43 ;  /* 0x0000002b00137c82 */ /* 0x000fe20008000000 */
[----:B------:R-:W-:Y:S01]  /*0990*/  UMOV UR20, UR36 ;  /* 0x0000002400147c82 */ /* 0x000fe20008000000 */
[----:B------:R-:W-:Y:S01]  /*09a0*/  UMOV UR21, UR37 ;  /* 0x0000002500157c82 */ /* 0x000fe20008000000 */
[----:B------:R-:W-:Y:S01]  /*09b0*/  UMOV UR10, 0x80 ;  /* 0x00000080000a7882 */ /* 0x000fe20000000000 */
[----:B------:R-:W-:Y:S01]  /*09c0*/  UMOV UR11, UR43 ;  /* 0x0000002b000b7c82 */ /* 0x000fe20008000000 */
[----:B------:R-:W-:Y:S01]  /*09d0*/  UMOV UR12, UR36 ;  /* 0x00000024000c7c82 */ /* 0x000fe20008000000 */
[----:B------:R-:W-:-:S02]  /*09e0*/  UIADD3 UR41, UR40, 0x90040, URZ ;  /* 0x0009004028297890 */ /* 0x000fc4000fffe03f */
[----:B------:R-:W-:Y:S02]  /*09f0*/  UIADD3 UR16, UR40, 0x2000, URZ ;  /* 0x0000200028107890 */ /* 0x000fe4000fffe03f */
[----:B------:R-:W-:Y:S01]  /*0a00*/  UIADD3 UR8, UR40, 0x4000, URZ ;  /* 0x0000400028087890 */ /* 0x000fe2000fffe03f */
[----:B------:R-:W-:Y:S02]  /*0a10*/  UMOV UR13, UR37 ;  /* 0x00000025000d7c82 */ /* 0x000fe40008000000 */
[----:B------:R-:W-:Y:S01]  /*0a20*/  UMOV UR17, UR41 ;  /* 0x0000002900117c82 */ /* 0x000fe20008000000 */
[----:B------:R-:W-:Y:S01]  /*0a30*/  UIADD3 UR32, UR40, 0x6000, URZ ;  /* 0x0000600028207890 */ /* 0x000fe2000fffe03f */
[----:B-1----:R-:W-:Y:S01]  /*0a40*/  IADD3 R6, P2, R2, 0xf0, RZ ;  /* 0x000000f002067810 */ /* 0x002fe20007f5e0ff */
[----:B------:R-:W-:Y:S01]  /*0a50*/  UMOV UR9, UR41 ;  /* 0x0000002900097c82 */ /* 0x000fe20008000000 */
[----:B------:R-:W-:Y:S02]  /*0a60*/  UIADD3 UR24, UR40, 0x8000, URZ ;  /* 0x0000800028187890 */ /* 0x000fe4000fffe03f */
[----:B------:R-:W-:Y:S01]  /*0a70*/  R2UR UR4, R6 ;  /* 0x00000000060472ca */ /* 0x000fe200000e0000 */
[----:B------:R-:W-:Y:S01]  /*0a80*/  IMAD.X R2, RZ, RZ, R3, P2 ;  /* 0x000000ffff027224 */ /* 0x000fe200010e0603 */
[----:B------:R-:W-:Y:S01]  /*0a90*/  UMOV UR34, 0xc0 ;  /* 0x000000c000227882 */ /* 0x000fe20000000000 */
[----:B------:R-:W-:Y:S01]  /*0aa0*/  UMOV UR35, UR43 ;  /* 0x0000002b00237c82 */ /* 0x000fe20008000000 */
[----:B------:R-:W-:Y:S01]  /*0ab0*/  UMOV UR33, UR41 ;  /* 0x0000002900217c82 */ /* 0x000fe20008000000 */
[----:B------:R-:W-:Y:S01]  /*0ac0*/  UMOV UR26, 0x100 ;  /* 0x00000100001a7882 */ /* 0x000fe20000000000 */
[----:B------:R-:W-:Y:S01]  /*0ad0*/  R2UR UR5, R2 ;  /* 0x00000000020572ca */ /* 0x000fe200000e0000 */
[----:B------:R-:W-:Y:S01]  /*0ae0*/  UMOV UR27, UR43 ;  /* 0x0000002b001b7c82 */ /* 0x000fe20008000000 */
[----:B------:R-:W-:Y:S01]  /*0af0*/  UMOV UR28, UR36 ;  /* 0x00000024001c7c82 */ /* 0x000fe20008000000 */
[----:B------:R-:W-:Y:S01]  /*0b00*/  UMOV UR29, UR37 ;  /* 0x00000025001d7c82 */ /* 0x000fe20008000000 */
[----:B------:R-:W-:-:S09]  /*0b10*/  UMOV UR25, UR41 ;  /* 0x0000002900197c82 */ /* 0x000fd20008000000 */
[----:B------:R1:W-:Y:S01]  /*0b20*/  UTMALDG.4D [UR40], [UR4], desc[UR6] ;  /* 0x00000628040075b4 */ /* 0x0003e20008019000 */
[----:B------:R2:W-:Y:S01]  /*0b30*/  UTMALDG.4D [UR16], [UR4], desc[UR6] ;  /* 0x00000610040075b4 */ /* 0x0005e20008019000 */
[----:B------:R3:W-:Y:S01]  /*0b40*/  UTMALDG.4D [UR8], [UR4], desc[UR6] ;  /* 0x00000608040075b4 */ /* 0x0007e20008019000 */
[----:B------:R4:W-:Y:S01]  /*0b50*/  UTMALDG.4D [UR32], [UR4], desc[UR6] ;  /* 0x00000620040075b4 */ /* 0x0009e20008019000 */
[----:B-1----:R-:W-:Y:S01]  /*0b60*/  UMOV UR42, 0x1c0 ;  /* 0x000001c0002a7882 */ /* 0x002fe20000000000 */
[----:B------:R4:W-:Y:S01]  /*0b70*/  UTMALDG.4D [UR24], [UR4], desc[UR6] ;  /* 0x00000618040075b4 */ /* 0x0009e20008019000 */
[----:B--2---:R-:W-:Y:S01]  /*0b80*/  UIADD3 UR16, UR40, 0xa000, URZ ;  /* 0x0000a00028107890 */ /* 0x004fe2000fffe03f */
[----:B------:R-:W-:Y:S01]  /*0b90*/  UMOV UR18, 0x140 ;  /* 0x0000014000127882 */ /* 0x000fe20000000000 */
[----:B---3--:R-:W-:-:S07]  /*0ba0*/  UIADD3 UR8, UR40, 0xc000, URZ ;  /* 0x0000c00028087890 */ /* 0x008fce000fffe03f */
[----:B------:R4:W-:Y:S01]  /*0bb0*/  UTMALDG.4D [UR16], [UR4], desc[UR6] ;  /* 0x00000610040075b4 */ /* 0x0009e20008019000 */
[----:B------:R-:W-:Y:S01]  /*0bc0*/  UIADD3 UR40, UR40, 0xe000, URZ ;  /* 0x0000e00028287890 */ /* 0x000fe2000fffe03f */
[----:B------:R-:W-:Y:S02]  /*0bd0*/  UMOV UR10, 0x180 ;  /* 0x00000180000a7882 */ /* 0x000fe40000000000 */
[----:B------:R4:W-:Y:S06]  /*0be0*/  UTMALDG.4D [UR8], [UR4], desc[UR6] ;  /* 0x00000608040075b4 */ /* 0x0009ec0008019000 */
[----:B------:R4:W-:Y:S02]  /*0bf0*/  UTMALDG.4D [UR40], [UR4], desc[UR6] ;  /* 0x00000628040075b4 */ /* 0x0009e40008019000 */
[----:B----4-:R-:W-:Y:S01]  /*0c00*/  NOP ;  /* 0x0000000000007918 */ /* 0x010fe20000000000 */
.L_x_6:
[----:B------:R-:W-:Y:S05]  /*0c10*/  BSYNC B0 ;  /* 0x0000000000007941 */ /* 0x000fea0003800000 */
.L_x_5:
[----:B------:R-:W-:Y:S01]  /*0c20*/  BSSY B0, `(.L_x_9) ;  /* 0x0000133000007945 */ /* 0x000fe20003800000 */
[----:B------:R-:W-:Y:S01]  /*0c30*/  SHF.L.U32 R216, R4, 0x1, RZ ;  /* 0x0000000104d87819 */ /* 0x000fe200000006ff */
[----:B------:R-:W-:Y:S01]  /*0c40*/  IMAD.MOV.U32 R11, RZ, RZ, 0x1 ;  /* 0x00000001ff0b7424 */ /* 0x000fe200078e00ff */
[----:B------:R-:W-:Y:S01]  /*0c50*/  MOV R217, 0x1 ;  /* 0x0000000100d97802 */ /* 0x000fe20000000f00 */
[----:B------:R-:W-:Y:S01]  /*0c60*/  IMAD.MOV.U32 R9, RZ, RZ, RZ ;  /* 0x000000ffff097224 */ /* 0x000fe200078e00ff */
[----:B------:R-:W-:Y:S06]  /*0c70*/  @!P1 BRA `(.L_x_10) ;  /* 0x0000001000b49947 */ /* 0x000fec0003800000 */
[----:B------:R-:W1:Y:S01]  /*0c80*/  S2R R5, SR_TID.X ;  /* 0x0000000000057919 */ /* 0x000e620000002100 */
[----:B------:R-:W2:Y:S01]  /*0c90*/  LDC.64 R2, c[0x0][0x198] ;  /* 0x00006600ff027b82 */ /* 0x000ea20000000a00 */
[----:B------:R-:W-:Y:S01]  /*0ca0*/  ISETP.GE.AND P1, PT, R4, 0x1, PT ;  /* 0x000000010400780c */ /* 0x000fe20003f26270 */
[----:B------:R-:W-:Y:S01]  /*0cb0*/  IMAD.MOV.U32 R9, RZ, RZ, RZ ;  /* 0x000000ffff097224 */ /* 0x000fe200078e00ff */
[----:B------:R-:W-:Y:S02]  /*0cc0*/  MOV R229, RZ ;  /* 0x000000ff00e57202 */ /* 0x000fe40000000f00 */
[----:B-1----:R-:W-:-:S09]  /*0cd0*/  LOP3.LUT R10, R5, 0x1f, RZ, 0xc0, !PT ;  /* 0x0000001f050a7812 */ /* 0x002fd200078ec0ff */
[----:B------:R-:W-:Y:S05]  /*0ce0*/  @!P1 BRA `(.L_x_11) ;  /* 0x0000000800289947 */ /* 0x000fea0003800000 */
[----:B------:R-:W1:Y:S01]  /*0cf0*/  S2R R6, SR_CgaCtaId ;  /* 0x0000000000067919 */ /* 0x000e620000008800 */
[----:B------:R-:W-:Y:S01]  /*0d00*/  MOV R5, 0x400 ;  /* 0x0000040000057802 */ /* 0x000fe20000000f00 */
[----:B------:R-:W-:Y:S01]  /*0d10*/  IMAD.MOV.U32 R9, RZ, RZ, 0x1 ;  /* 0x00000001ff097424 */ /* 0x000fe200078e00ff */
[----:B------:R-:W-:Y:S02]  /*0d20*/  MOV R7, 0x1 ;  /* 0x0000000100077802 */ /* 0x000fe40000000f00 */
[----:B------:R-:W-:Y:S02]  /*0d30*/  ISETP.NE.AND P2, PT, R243, RZ, PT ;  /* 0x000000fff300720c */ /* 0x000fe40003f45270 */
[----:B-1----:R-:W-:Y:S02]  /*0d40*/  LEA R6, R6, R5, 0x18 ;  /* 0x0000000506067211 */ /* 0x002fe400078ec0ff */
[----:B------:R-:W-:-:S09]  /*0d50*/  SHF.L.U32 R5, R7, 0x1f, RZ ;  /* 0x0000001f07057819 */ /* 0x000fd200000006ff */
.L_x_12:
[----:B-1----:R1:W3:Y:S02]  /*0d60*/  SYNCS.PHASECHK.TRANS64.TRYWAIT P1, [R6+URZ+0x90020], R5 ;  /* 0x09002005060075a7 */ /* 0x0022e4000802017f */
[----:B---3--:R-:W-:Y:S05]  /*0d70*/  @!P1 NANOSLEEP.SYNCS 0x989680 ;  /* 0x009896800000995d */ /* 0x008fea0003900000 */
[----:B------:R-:W3:Y:S02]  /*0d80*/  @!P1 SYNCS.PHASECHK.TRANS64 P1, [R6+URZ+0x90020], R5 ;  /* 0x09002005060095a7 */ /* 0x000ee4000802007f */
[----:B---3--:R-:W-:Y:S05]  /*0d90*/  @!P1 BRA `(.L_x_12) ;  /* 0xfffffffc00f09947 */ /* 0x008fea000383ffff */
[----:B------:R-:W-:Y:S05]  /*0da0*/  @P2 BRA `(.L_x_13) ;  /* 0x0000000000142947 */ /* 0x000fea0003800000 */
[----:B------:R-:W-:Y:S02]  /*0db0*/  ISETP.NE.AND P1, PT, R10, RZ, PT ;  /* 0x000000ff0a00720c */ /* 0x000fe40003f25270 */
[----:B-1----:R-:W-:-:S04]  /*0dc0*/  MOV R5, 0x20000 ;  /* 0x0002000000057802 */ /* 0x002fc80000000f00 */
[----:B------:R3:W-:Y:S07]  /*0dd0*/  SYNCS.ARRIVE.TRANS64 RZ, [R6+URZ+0x90000], R5 ;  /* 0x0900000506ff79a7 */ /* 0x0007ee000800003f */
[----:B------:R-:W-:Y:S05]  /*0de0*/  @!P1 BRA `(.L_x_13) ;  /* 0x0000000000049947 */ /* 0x000fea0003800000 */
[----:B------:R-:W-:Y:S01]  /*0df0*/  BPT.TRAP 0x1 ;  /* 0x000000040000795c */ /* 0x000fe20000300000 */
.L_x_13:
[----:B-123--:R-:W-:Y:S01]  /*0e00*/  IADD3 R5, P1, R2, 0x1f0, RZ ;  /* 0x000001f002057810 */ /* 0x00efe20007f3e0ff */
[----:B------:R-:W-:Y:S01]  /*0e10*/  UMOV UR35, URZ ;  /* 0x0000003f00237c82 */ /* 0x000fe20008000000 */
[----:B------:R-:W-:Y:S01]  /*0e20*/  R2UR UR14, R6 ;  /* 0x00000000060e72ca */ /* 0x000fe200000e0000 */
[----:B------:R-:W-:Y:S01]  /*0e30*/  UMOV UR6, 0x0 ;  /* 0x0000000000067882 */ /* 0x000fe20000000000 */
[----:B------:R-:W-:Y:S01]  /*0e40*/  R2UR UR4, R5 ;  /* 0x00000000050472ca */ /* 0x000fe200000e0000 */
[----:B------:R-:W-:Y:S01]  /*0e50*/  IMAD.X R6, RZ, RZ, R3, P1 ;  /* 0x000000ffff067224 */ /* 0x000fe200008e0603 */
[----:B------:R-:W-:Y:S01]  /*0e60*/  UMOV UR7, 0x10000000 ;  /* 0x1000000000077882 */ /* 0x000fe20000000000 */
[----:B------:R-:W-:Y:S01]  /*0e70*/  UMOV UR34, URZ ;  /* 0x0000003f00227c82 */ /* 0x000fe20008000000 */
[----:B------:R-:W-:Y:S01]  /*0e80*/  UMOV UR10, 0x40 ;  /* 0x00000040000a7882 */ /* 0x000fe20000000000 */
[----:B------:R-:W-:Y:S01]  /*0e90*/  UMOV UR12, UR36 ;  /* 0x00000024000c7c82 */ /* 0x000fe20008000000 */
[----:B------:R-:W-:Y:S01]  /*0ea0*/  R2UR UR5, R6 ;  /* 0x00000000060572ca */ /* 0x000fe200000e0000 */
[----:B------:R-:W-:Y:S01]  /*0eb0*/  UMOV UR13, UR37 ;  /* 0x00000025000d7c82 */ /* 0x000fe20008000000 */
[----:B------:R-:W-:Y:S01]  /*0ec0*/  UMOV UR11, UR35 ;  /* 0x00000023000b7c82 */ /* 0x000fe20008000000 */
[----:B------:R-:W1:Y:S01]  /*0ed0*/  S2R R6, SR_CgaCtaId ;  /* 0x0000000000067919 */ /* 0x000e620000008800 */
[----:B------:R-:W-:Y:S01]  /*0ee0*/  UMOV UR18, 0x80 ;  /* 0x0000008000127882 */ /* 0x000fe20000000000 */
[----:B------:R-:W-:Y:S01]  /*0ef0*/  UIADD3 UR32, UR14, 0x10000, URZ ;  /* 0x000100000e207890 */ /* 0x000fe2000fffe03f */
[----:B------:R-:W-:Y:S01]  /*0f00*/  MOV R5, 0x400 ;  /* 0x0000040000057802 */ /* 0x000fe20000000f00 */
[----:B------:R-:W-:Y:S01]  /*0f10*/  UIADD3 UR33, UR14, 0x90000, URZ ;  /* 0x000900000e217890 */ /* 0x000fe2000fffe03f */
[----:B------:R-:W-:Y:S01]  /*0f20*/  MOV R7, 0x1 ;  /* 0x0000000100077802 */ /* 0x000fe20000000f00 */
[----:B------:R-:W-:Y:S01]  /*0f30*/  UIADD3 UR8, UR14, 0x14000, URZ ;  /* 0x000140000e087890 */ /* 0x000fe2000fffe03f */
[----:B------:R-:W-:Y:S01]  /*0f40*/  ISETP.NE.AND P2, PT, R243, RZ, PT ;  /* 0x000000fff300720c */ /* 0x000fe20003f45270 */
[----:B------:R-:W-:Y:S01]  /*0f50*/  UIADD3 UR16, UR14, 0x18000, URZ ;  /* 0x000180000e107890 */ /* 0x000fe2000fffe03f */
[----:B------:R-:W-:Y:S01]  /*0f60*/  IMAD.MOV.U32 R229, RZ, RZ, 0x1 ;  /* 0x00000001ffe57424 */ /* 0x000fe200078e00ff */
[----:B------:R-:W-:Y:S01]  /*0f70*/  UMOV UR20, UR36 ;  /* 0x0000002400147c82 */ /* 0x000fe20008000000 */
[----:B------:R-:W-:Y:S01]  /*0f80*/  UMOV UR9, UR33 ;  /* 0x0000002100097c82 */ /* 0x000fe20008000000 */
[----:B------:R-:W-:Y:S01]  /*0f90*/  UMOV UR21, UR37 ;  /* 0x0000002500157c82 */ /* 0x000fe20008000000 */
[----:B------:R2:W-:Y:S01]  /*0fa0*/  UTMALDG.4D [UR32], [UR4], desc[UR6] ;  /* 0x00000620040075b4 */ /* 0x0005e20008019000 */
[----:B------:R-:W-:Y:S01]  /*0fb0*/  UMOV UR19, UR35 ;  /* 0x0000002300137c82 */ /* 0x000fe20008000000 */
[----:B------:R-:W-:Y:S01]  /*0fc0*/  UMOV UR17, UR33 ;  /* 0x0000002100117c82 */ /* 0x000fe20008000000 */
[----:B------:R-:W-:Y:S01]  /*0fd0*/  UIADD3 UR24, UR14, 0x20000, URZ ;  /* 0x000200000e187890 */ /* 0x000fe2000fffe03f */
[----:B------:R-:W-:Y:S01]  /*0fe0*/  UMOV UR26, 0x100 ;  /* 0x00000100001a7882 */ /* 0x000fe20000000000 */
[----:B------:R-:W-:Y:S01]  /*0ff0*/  UMOV UR28, UR36 ;  /* 0x00000024001c7c82 */ /* 0x000fe20008000000 */
[----:B------:R-:W-:Y:S01]  /*1000*/  UMOV UR29, UR37 ;  /* 0x00000025001d7c82 */ /* 0x000fe20008000000 */
[----:B------:R3:W-:Y:S01]  /*1010*/  UTMALDG.4D [UR8], [UR4], desc[UR6] ;  /* 0x00000608040075b4 */ /* 0x0007e20008019000 */
[----:B------:R-:W-:Y:S01]  /*1020*/  UMOV UR27, UR35 ;  /* 0x00000023001b7c82 */ /* 0x000fe20008000000 */
[----:B------:R-:W-:Y:S01]  /*1030*/  UMOV UR25, UR33 ;  /* 0x0000002100197c82 */ /* 0x000fe20008000000 */
[----:B------:R4:W-:Y:S01]  /*1040*/  UTMALDG.4D [UR16], [UR4], desc[UR6] ;  /* 0x00000610040075b4 */ /* 0x0009e20008019000 */
[----:B-1----:R-:W-:-:S02]  /*1050*/  LEA R8, R6, R5, 0x18 ;  /* 0x0000000506087211 */ /* 0x002fc400078ec0ff */
[----:B------:R-:W-:Y:S02]  /*1060*/  SHF.L.U32 R5, R7, 0x1f, RZ ;  /* 0x0000001f07057819 */ /* 0x000fe400000006ff */
[----:B------:R-:W-:Y:S01]  /*1070*/  LEA R6, R9, R8, 0x3 ;  /* 0x0000000809067211 */ /* 0x000fe200078e18ff */
[----:B--2---:R-:W-:Y:S01]  /*1080*/  UIADD3 UR32, UR14, 0x24000, URZ ;  /* 0x000240000e207890 */ /* 0x004fe2000fffe03f */
[----:B------:R-:W-:Y:S01]  /*1090*/  UMOV UR34, 0x140 ;  /* 0x0000014000227882 */ /* 0x000fe20000000000 */
[----:B---3--:R-:W-:Y:S01]  /*10a0*/  UIADD3 UR8, UR14, 0x1c000, URZ ;  /* 0x0001c0000e087890 */ /* 0x008fe2000fffe03f */
[----:B------:R-:W-:Y:S01]  /*10b0*/  UMOV UR10, 0xc0 ;  /* 0x000000c0000a7882 */ /* 0x000fe20000000000 */
[----:B----4-:R-:W-:-:S07]  /*10c0*/  UIADD3 UR16, UR14, 0x28000, URZ ;  /* 0x000280000e107890 */ /* 0x010fce000fffe03f */
[----:B------:R1:W-:Y:S01]  /*10d0*/  UTMALDG.4D [UR8], [UR4], desc[UR6] ;  /* 0x00000608040075b4 */ /* 0x0003e20008019000 */
[----:B------:R-:W-:Y:S01]  /*10e0*/  UMOV UR18, 0x180 ;  /* 0x0000018000127882 */ /* 0x000fe20000000000 */
[----:B------:R2:W-:Y:S01]  /*10f0*/  UTMALDG.4D [UR24], [UR4], desc[UR6] ;  /* 0x00000618040075b4 */ /* 0x0005e20008019000 */
[----:B------:R2:W-:Y:S01]  /*1100*/  UTMALDG.4D [UR32], [UR4], desc[UR6] ;  /* 0x00000620040075b4 */ /* 0x0005e20008019000 */
[----:B------:R2:W-:Y:S01]  /*1110*/  UTMALDG.4D [UR16], [UR4], desc[UR6] ;  /* 0x00000610040075b4 */ /* 0x0005e20008019000 */
[----:B-1----:R-:W-:Y:S01]  /*1120*/  UIADD3 UR8, UR14, 0x2c000, URZ ;  /* 0x0002c0000e087890 */ /* 0x002fe2000fffe03f */
[----:B------:R-:W-:-:S08]  /*1130*/  UMOV UR10, 0x1c0 ;  /* 0x000001c0000a7882 */ /* 0x000fd00000000000 */
[----:B------:R2:W-:Y:S02]  /*1140*/  UTMALDG.4D [UR8], [UR4], desc[UR6] ;  /* 0x00000608040075b4 */ /* 0x0005e40008019000 */
[----:B--2---:R-:W-:Y:S01]  /*1150*/  NOP ;  /* 0x0000000000007918 */ /* 0x004fe20000000000 */
.L_x_14:
[----:B-1----:R1:W2:Y:S02]  /*1160*/  SYNCS.PHASECHK.TRANS64.TRYWAIT P1, [R6+URZ+0x90020], R5 ;  /* 0x09002005060075a7 */ /* 0x0022a4000802017f */
[----:B--2---:R-:W-:Y:S05]  /*1170*/  @!P1 NANOSLEEP.SYNCS 0x989680 ;  /* 0x009896800000995d */ /* 0x004fea0003900000 */
[----:B------:R-:W2:Y:S02]  /*1180*/  @!P1 SYNCS.PHASECHK.TRANS64 P1, [R6+URZ+0x90020], R5 ;  /* 0x09002005060095a7 */ /* 0x000ea4000802007f */
[----:B--2---:R-:W-:Y:S05]  /*1190*/  @!P1 BRA `(.L_x_14) ;  /* 0xfffffffc00f09947 */ /* 0x004fea000383ffff */
[----:B------:R-:W-:Y:S05]  /*11a0*/  @P2 BRA `(.L_x_15) ;  /* 0x0000000000142947 */ /* 0x000fea0003800000 */
[----:B------:R-:W-:Y:S01]  /*11b0*/  ISETP.NE.AND P1, PT, R10, RZ, PT ;  /* 0x000000ff0a00720c */ /* 0x000fe20003f25270 */
[----:B-1----:R-:W-:-:S04]  /*11c0*/  IMAD.MOV.U32 R5, RZ, RZ, 0x20000 ;  /* 0x00020000ff057424 */ /* 0x002fc800078e00ff */
[----:B------:R2:W-:Y:S08]  /*11d0*/  SYNCS.ARRIVE.TRANS64 RZ, [R6+URZ+0x90000], R5 ;  /* 0x0900000506ff79a7 */ /* 0x0005f0000800003f */
[----:B------:R-:W-:Y:S05]  /*11e0*/  @!P1 BRA `(.L_x_15) ;  /* 0x0000000000049947 */ /* 0x000fea0003800000 */
[----:B------:R-:W-:Y:S01]  /*11f0*/  BPT.TRAP 0x1 ;  /* 0x000000040000795c */ /* 0x000fe20000300000 */
.L_x_15:
[----:B-12---:R-:W-:Y:S01]  /*1200*/  LEA R5, R9, R8, 0x11 ;  /* 0x0000000809057211 */ /* 0x006fe200078e88ff */
[----:B------:R-:W-:Y:S01]  /*1210*/  UMOV UR59, URZ ;  /* 0x0000003f003b7c82 */ /* 0x000fe20008000000 */
[----:B------:R-:W-:Y:S01]  /*1220*/  IADD3 R7, P1, R2, 0x2f0, RZ ;  /* 0x000002f002077810 */ /* 0x000fe20007f3e0ff */
[----:B------:R-:W-:Y:S01]  /*1230*/  UMOV UR6, 0x0 ;  /* 0x0000000000067882 */ /* 0x000fe20000000000 */
[----:B------:R-:W-:Y:S01]  /*1240*/  R2UR UR57, R6 ;  /* 0x00000000063972ca */ /* 0x000fe200000e0000 */
[----:B------:R-:W-:Y:S01]  /*1250*/  UMOV UR7, 0x10000000 ;  /* 0x1000000000077882 */ /* 0x000fe20000000000 */
[----:B------:R-:W-:Y:S01]  /*1260*/  R2UR UR14, R5 ;  /* 0x00000000050e72ca */ /* 0x000fe200000e0000 */
[----:B------:R-:W-:Y:S01]  /*1270*/  IMAD.X R8, RZ, RZ, R3, P1 ;  /* 0x000000ffff087224 */ /* 0x000fe200008e0603 */
[----:B------:R-:W-:Y:S01]  /*1280*/  R2UR UR4, R7 ;  /* 0x00000000070472ca */ /* 0x000fe200000e0000 */
[----:B------:R-:W-:Y:S01]  /*1290*/  UMOV UR58, URZ ;  /* 0x0000003f003a7c82 */ /* 0x000fe20008000000 */
[----:B------:R-:W-:Y:S01]  /*12a0*/  UMOV UR60, UR36 ;  /* 0x00000024003c7c82 */ /* 0x000fe20008000000 */
[----:B------:R-:W-:Y:S01]  /*12b0*/  UMOV UR61, UR37 ;  /* 0x00000025003d7c82 */ /* 0x000fe20008000000 */
[----:B------:R-:W-:Y:S01]  /*12c0*/  R2UR UR5, R8 ;  /* 0x00000000080572ca */ /* 0x000fe200000e0000 */
[----:B------:R-:W-:Y:S01]  /*12d0*/  UMOV UR18, 0x40 ;  /* 0x0000004000127882 */ /* 0x000fe20000000000 */
[----:B------:R-:W-:Y:S01]  /*12e0*/  UMOV UR20, UR36 ;  /* 0x0000002400147c82 */ /* 0x000fe20008000000 */
[----:B------:R-:W-:Y:S01]  /*12f0*/  UMOV UR21, UR37 ;  /* 0x0000002500157c82 */ /* 0x000fe20008000000 */
[----:B------:R-:W-:Y:S01]  /*1300*/  UMOV UR19, UR59 ;  /* 0x0000003b00137c82 */ /* 0x000fe20008000000 */
[----:B------:R-:W-:Y:S01]  /*1310*/  UIADD3 UR57, UR57, 0x90000, URZ ;  /* 0x0009000039397890 */ /* 0x000fe2000fffe03f */
[----:B------:R-:W-:Y:S01]  /*1320*/  IADD3 R9, R9, 0x1, RZ ;  /* 0x0000000109097810 */ /* 0x000fe20007ffe0ff */
[----:B------:R-:W-:-:S02]  /*1330*/  UIADD3 UR56, UR14, 0x10000, URZ ;  /* 0x000100000e387890 */ /* 0x000fc4000fffe03f */
[----:B------:R-:W-:Y:S02]  /*1340*/  UIADD3 UR16, UR14, 0x14000, URZ ;  /* 0x000140000e107890 */ /* 0x000fe4000fffe03f */
[----:B------:R-:W-:Y:S02]  /*1350*/  UIADD3 UR48, UR14, 0x18000, URZ ;  /* 0x000180000e307890 */ /* 0x000fe4000fffe03f */
[----:B------:R-:W-:Y:S01]  /*1360*/  UIADD3 UR8, UR14, 0x1c000, URZ ;  /* 0x0001c0000e087890 */ /* 0x000fe2000fffe03f */
[----:B------:R-:W-:Y:S01]  /*1370*/  UMOV UR17, UR57 ;  /* 0x0000003900117c82 */ /* 0x000fe20008000000 */
[----:B------:R-:W-:Y:S01]  /*1380*/  UMOV UR50, 0x80 ;  /* 0x0000008000327882 */ /* 0x000fe20000000000 */
[----:B------:R-:W-:Y:S01]  /*1390*/  UMOV UR52, UR36 ;  /* 0x0000002400347c82 */ /* 0x000fe20008000000 */
[----:B------:R-:W-:Y:S01]  /*13a0*/  UMOV UR53, UR37 ;  /* 0x0000002500357c82 */ /* 0x000fe20008000000 */
[----:B------:R-:W-:Y:S01]  /*13b0*/  UTMALDG.4D [UR56], [UR4], desc[UR6] ;  /* 0x00000638040075b4 */ /* 0x000fe20008019000 */
[----:B------:R-:W-:Y:S01]  /*13c0*/  UMOV UR51, UR59 ;  /* 0x0000003b00337c82 */ /* 0x000fe20008000000 */
[----:B------:R-:W-:Y:S01]  /*13d0*/  UMOV UR49, UR57 ;  /* 0x0000003900317c82 */ /* 0x000fe20008000000 */
[----:B------:R-:W-:Y:S01]  /*13e0*/  UMOV UR10, 0xc0 ;  /* 0x000000c0000a7882 */ /* 0x000fe20000000000 */
[----:B------:R-:W-:Y:S01]  /*13f0*/  UMOV UR12, UR36 ;  /* 0x00000024000c7c82 */ /* 0x000fe20008000000 */
[----:B------:R-:W-:Y:S01]  /*1400*/  UMOV UR13, UR37 ;  /* 0x00000025000d7c82 */ /* 0x000fe20008000000 */
[----:B------:R-:W-:Y:S01]  /*1410*/  UMOV UR11, UR59 ;  /* 0x0000003b000b7c82 */ /* 0x000fe20008000000 */
[----:B------:R-:W-:Y:S01]  /*1420*/  UMOV UR9, UR57 ;  /* 0x0000003900097c82 */ /* 0x000fe20008000000 */
[----:B------:R1:W-:Y:S01]  /*1430*/  UTMALDG.4D [UR16], [UR4], desc[UR6] ;  /* 0x00000610040075b4 */ /* 0x0003e20008019000 */
[----:B------:R-:W-:-:S02]  /*1440*/  UIADD3 UR24, UR14, 0x20000, URZ ;  /* 0x000200000e187890 */ /* 0x000fc4000fffe03f */
[----:B------:R-:W-:Y:S01]  /*1450*/  UIADD3 UR32, UR14, 0x24000, URZ ;  /* 0x000240000e207890 */ /* 0x000fe2000fffe03f */
        /* <DEDUP_REMOVED lines=9> */
[----:B------:R2:W-:Y:S01]  /*14f0*/  UTMALDG.4D [UR8], [UR4], desc[UR6] ;  /* 0x00000608040075b4 */ /* 0x0005e20008019000 */
[----:B------:R3:W-:Y:S01]  /*1500*/  UTMALDG.4D [UR24], [UR4], desc[UR6] ;  /* 0x00000618040075b4 */ /* 0x0007e20008019000 */
[----:B-1----:R-:W-:Y:S01]  /*1510*/  UIADD3 UR16, UR14, 0x28000, URZ ;  /* 0x000280000e107890 */ /* 0x002fe2000fffe03f */
[----:B------:R-:W-:Y:S01]  /*1520*/  UMOV UR18, 0x180 ;  /* 0x0000018000127882 */ /* 0x000fe20000000000 */
[----:B------:R3:W-:Y:S07]  /*1530*/  UTMALDG.4D [UR32], [UR4], desc[UR6] ;  /* 0x00000620040075b4 */ /* 0x0007ee0008019000 */
[----:B------:R3:W-:Y:S01]  /*1540*/  UTMALDG.4D [UR16], [UR4], desc[UR6] ;  /* 0x00000610040075b4 */ /* 0x0007e20008019000 */
[----:B--2---:R-:W-:Y:S01]  /*1550*/  UIADD3 UR8, UR14, 0x2c000, URZ ;  /* 0x0002c0000e087890 */ /* 0x004fe2000fffe03f */
[----:B------:R-:W-:-:S08]  /*1560*/  UMOV UR10, 0x1c0 ;  /* 0x000001c0000a7882 */ /* 0x000fd00000000000 */
[----:B------:R3:W-:Y:S02]  /*1570*/  UTMALDG.4D [UR8], [UR4], desc[UR6] ;  /* 0x00000608040075b4 */ /* 0x0007e40008019000 */
[----:B---3--:R-:W-:Y:S01]  /*1580*/  NOP ;  /* 0x0000000000007918 */ /* 0x008fe20000000000 */
.L_x_11:
[----:B------:R-:W-:Y:S01]  /*1590*/  ISETP.GE.AND P1, PT, R4, 0x2, PT ;  /* 0x000000020400780c */ /* 0x000fe20003f26270 */
[----:B------:R-:W-:-:S12]  /*15a0*/  IMAD.MOV.U32 R217, RZ, RZ, 0x1 ;  /* 0x00000001ffd97424 */ /* 0x000fd800078e00ff */
[----:B------:R-:W-:Y:S05]  /*15b0*/  @!P1 BRA `(.L_x_16) ;  /* 0x0000000800589947 */ /* 0x000fea0003800000 */
[----:B------:R-:W1:Y:S01]  /*15c0*/  S2R R6, SR_CgaCtaId ;  /* 0x0000000000067919 */ /* 0x000e620000008800 */
[----:B------:R-:W-:Y:S02]  /*15d0*/  MOV R5, 0x400 ;  /* 0x0000040000057802 */ /* 0x000fe40000000f00 */
[----:B------:R-:W-:Y:S02]  /*15e0*/  MOV R8, 0x1 ;  /* 0x0000000100087802 */ /* 0x000fe40000000f00 */
[----:B------:R-:W-:Y:S02]  /*15f0*/  ISETP.NE.AND P2, PT, R243, RZ, PT ;  /* 0x000000fff300720c */ /* 0x000fe40003f45270 */
[----:B------:R-:W-:Y:S02]  /*1600*/  SHF.L.U32 R8, R8, 0x1f, RZ ;  /* 0x0000001f08087819 */ /* 0x000fe400000006ff */
[----:B-1----:R-:W-:-:S05]  /*1610*/  LEA R6, R6, R5, 0x18 ;  /* 0x0000000506067211 */ /* 0x002fca00078ec0ff */
[----:B------:R-:W-:-:S07]  /*1620*/  IMAD R5, R9, 0x8, R6 ;  /* 0x0000000809057824 */ /* 0x000fce00078e0206 */
.L_x_17:
        /* <DEDUP_REMOVED lines=10> */
.L_x_18:
[----:B------:R-:W-:Y:S01]  /*16d0*/  IMAD R6, R9, 0x20000, R6 ;  /* 0x0002000009067824 */ /* 0x000fe200078e0206 */
[----:B------:R-:W-:Y:S01]  /*16e0*/  R2UR UR33, R5 ;  /* 0x00000000052172ca */ /* 0x000fe200000e0000 */
[----:B------:R-:W-:Y:S01]  /*16f0*/  UMOV UR6, 0x0 ;  /* 0x0000000000067882 */ /* 0x000fe20000000000 */
[----:B------:R-:W-:Y:S01]  /*1700*/  R2UR UR35, R229 ;  /* 0x00000000e52372ca */ /* 0x000fe200000e0000 */
[----:B------:R-:W-:Y:S01]  /*1710*/  UMOV UR7, 0x10000000 ;  /* 0x1000000000077882 */ /* 0x000fe20000000000 */
[----:B------:R-:W-:Y:S01]  /*1720*/  R2UR UR14, R6 ;  /* 0x00000000060e72ca */ /* 0x000fe200000e0000 */
[----:B------:R-:W-:Y:S01]  /*1730*/  UMOV UR34, URZ ;  /* 0x0000003f00227c82 */ /* 0x000fe20008000000 */
[----:B--2---:R-:W-:Y:S01]  /*1740*/  IADD3 R7, P1, R2, 0x1f0, RZ ;  /* 0x000001f002077810 */ /* 0x004fe20007f3e0ff */
[----:B------:R-:W-:Y:S01]  /*1750*/  UMOV UR10, 0x40 ;  /* 0x00000040000a7882 */ /* 0x000fe20000000000 */
[----:B------:R-:W-:Y:S01]  /*1760*/  UMOV UR12, UR36 ;  /* 0x00000024000c7c82 */ /* 0x000fe20008000000 */
[----:B------:R-:W-:Y:S01]  /*1770*/  UMOV UR13, UR37 ;  /* 0x00000025000d7c82 */ /* 0x000fe20008000000 */
[----:B-1-3--:R-:W-:Y:S01]  /*1780*/  IADD3.X R5, RZ, R3, RZ, P1, !PT ;  /* 0x00000003ff057210 */ /* 0x00afe20000ffe4ff */
[----:B------:R-:W1:Y:S01]  /*1790*/  S2R R6, SR_CgaCtaId ;  /* 0x0000000000067919 */ /* 0x000e620000008800 */
[----:B------:R-:W-:Y:S01]  /*17a0*/  R2UR UR4, R7 ;  /* 0x00000000070472ca */ /* 0x000fe200000e0000 */
[----:B------:R-:W-:Y:S01]  /*17b0*/  UIADD3 UR33, UR33, 0x90000, URZ ;  /* 0x0009000021217890 */ /* 0x000fe2000fffe03f */
[----:B------:R-:W-:Y:S01]  /*17c0*/  R2UR UR5, R5 ;  /* 0x00000000050572ca */ /* 0x000fe200000e0000 */
[----:B------:R-:W-:Y:S01]  /*17d0*/  USHF.L.U32 UR35, UR35, 0x7, URZ ;  /* 0x0000000723237899 */ /* 0x000fe2000800063f */
[----:B------:R-:W-:Y:S01]  /*17e0*/  VIADD R9, R9, 0x1 ;  /* 0x0000000109097836 */ /* 0x000fe20000000000 */
[----:B------:R-:W-:Y:S01]  /*17f0*/  UIADD3 UR32, UR14, 0x10000, URZ ;  /* 0x000100000e207890 */ /* 0x000fe2000fffe03f */
[----:B------:R-:W-:Y:S01]  /*1800*/  MOV R5, 0x400 ;  /* 0x0000040000057802 */ /* 0x000fe20000000f00 */
[----:B------:R-:W-:Y:S01]  /*1810*/  UIADD3 UR8, UR14, 0x14000, URZ ;  /* 0x000140000e087890 */ /* 0x000fe2000fffe03f */
[----:B------:R-:W-:Y:S01]  /*1820*/  ISETP.NE.AND P3, PT, R243, RZ, PT ;  /* 0x000000fff300720c */ /* 0x000fe20003f65270 */
[----:B------:R-:W-:Y:S01]  /*1830*/  UMOV UR9, UR33 ;  /* 0x0000002100097c82 */ /* 0x000fe20008000000 */
[----:B------:R-:W-:Y:S01]  /*1840*/  UMOV UR11, UR35 ;  /* 0x00000023000b7c82 */ /* 0x000fe20008000000 */
[----:B------:R-:W-:Y:S01]  /*1850*/  UIADD3 UR16, UR14, 0x18000, URZ ;  /* 0x000180000e107890 */ /* 0x000fe2000fffe03f */
[C---:B------:R-:W-:Y:S01]  /*1860*/  ISETP.NE.AND P2, PT, R9.reuse, 0x4, PT ;  /* 0x000000040900780c */ /* 0x040fe20003f45270 */
[----:B------:R-:W-:Y:S01]  /*1870*/  UMOV UR18, 0x80 ;  /* 0x0000008000127882 */ /* 0x000fe20000000000 */
[----:B------:R-:W-:Y:S01]  /*1880*/  UMOV UR20, UR36 ;  /* 0x0000002400147c82 */ /* 0x000fe20008000000 */
[----:B------:R2:W-:Y:S01]  /*1890*/  UTMALDG.4D [UR32], [UR4], desc[UR6] ;  /* 0x00000620040075b4 */ /* 0x0005e20008019000 */
[----:B------:R-:W-:Y:S01]  /*18a0*/  UMOV UR21, UR37 ;  /* 0x0000002500157c82 */ /* 0x000fe20008000000 */
        /* <DEDUP_REMOVED lines=10> */
[----:B------:R-:W-:-:S02]  /*1950*/  SEL R9, R9, RZ, P2 ;  /* 0x000000ff09097207 */ /* 0x000fc40001000000 */
[----:B------:R-:W-:Y:S01]  /*1960*/  SEL R217, RZ, 0x1, !P1 ;  /* 0x00000001ffd97807 */ /* 0x000fe20004800000 */
[----:B------:R4:W-:Y:S01]  /*1970*/  UTMALDG.4D [UR16], [UR4], desc[UR6] ;  /* 0x00000610040075b4 */ /* 0x0009e20008019000 */
[----:B-1----:R-:W-:Y:S02]  /*1980*/  LEA R6, R6, R5, 0x18 ;  /* 0x0000000506067211 */ /* 0x002fe400078ec0ff */
        /* <DEDUP_REMOVED lines=16> */
.L_x_19:
        /* <DEDUP_REMOVED lines=10> */
.L_x_20:
[----:B------:R-:W-:Y:S01]  /*1b30*/  LEA R6, R9, R6, 0x11 ;  /* 0x0000000609067211 */ /* 0x000fe200078e88ff */
[----:B------:R-:W-:Y:S01]  /*1b40*/  UMOV UR6, 0x0 ;  /* 0x0000000000067882 */ /* 0x000fe20000000000 */
[----:B-12---:R-:W-:Y:S01]  /*1b50*/  IADD3 R5, P1, R2, 0x2f0, RZ ;  /* 0x000002f002057810 */ /* 0x006fe20007f3e0ff */
[----:B------:R-:W-:Y:S01]  /*1b60*/  UMOV UR7, 0x10000000 ;  /* 0x1000000000077882 */ /* 0x000fe20000000000 */
[----:B------:R-:W-:Y:S01]  /*1b70*/  R2UR UR57, R8 ;  /* 0x00000000083972ca */ /* 0x000fe200000e0000 */
[----:B------:R-:W-:Y:S01]  /*1b80*/  UMOV UR58, URZ ;  /* 0x0000003f003a7c82 */ /* 0x000fe20008000000 */
[----:B------:R-:W-:Y:S01]  /*1b90*/  R2UR UR14, R6 ;  /* 0x00000000060e72ca */ /* 0x000fe200000e0000 */
[----:B------:R-:W-:Y:S01]  /*1ba0*/  IMAD.X R2, RZ, RZ, R3, P1 ;  /* 0x000000ffff027224 */ /* 0x000fe200008e0603 */
[----:B------:R-:W-:Y:S01]  /*1bb0*/  R2UR UR59, R229 ;  /* 0x00000000e53b72ca */ /* 0x000fe200000e0000 */
[----:B------:R-:W-:Y:S01]  /*1bc0*/  UMOV UR60, UR36 ;  /* 0x00000024003c7c82 */ /* 0x000fe20008000000 */
[----:B------:R-:W-:Y:S01]  /*1bd0*/  R2UR UR4, R5 ;  /* 0x00000000050472ca */ /* 0x000fe200000e0000 */
[----:B------:R-:W-:Y:S01]  /*1be0*/  UMOV UR61, UR37 ;  /* 0x00000025003d7c82 */ /* 0x000fe20008000000 */
[----:B------:R-:W-:Y:S01]  /*1bf0*/  R2UR UR5, R2 ;  /* 0x00000000020572ca */ /* 0x000fe200000e0000 */
[----:B------:R-:W-:Y:S01]  /*1c00*/  UMOV UR18, 0x40 ;  /* 0x0000004000127882 */ /* 0x000fe20000000000 */
[----:B------:R-:W-:Y:S01]  /*1c10*/  UMOV UR20, UR36 ;  /* 0x0000002400147c82 */ /* 0x000fe20008000000 */
[----:B------:R-:W-:Y:S01]  /*1c20*/  UMOV UR21, UR37 ;  /* 0x0000002500157c82 */ /* 0x000fe20008000000 */
[----:B------:R-:W-:Y:S01]  /*1c30*/  UMOV UR50, 0x80 ;  /* 0x0000008000327882 */ /* 0x000fe20000000000 */
[----:B------:R-:W-:Y:S01]  /*1c40*/  UIADD3 UR57, UR57, 0x90000, URZ ;  /* 0x0009000039397890 */ /* 0x000fe2000fffe03f */
[----:B------:R-:W-:Y:S01]  /*1c50*/  IADD3 R9, R9, 0x1, RZ ;  /* 0x0000000109097810 */ /* 0x000fe20007ffe0ff */
[----:B------:R-:W-:Y:S01]  /*1c60*/  UIADD3 UR56, UR14, 0x10000, URZ ;  /* 0x000100000e387890 */ /* 0x000fe2000fffe03f */
[----:B------:R-:W-:Y:S01]  /*1c70*/  VIADD R229, R229, 0x1 ;  /* 0x00000001e5e57836 */ /* 0x000fe20000000000 */
[----:B------:R-:W-:Y:S01]  /*1c80*/  USHF.L.U32 UR59, UR59, 0x7, URZ ;  /* 0x000000073b3b7899 */ /* 0x000fe2000800063f */
[----:B------:R-:W-:Y:S01]  /*1c90*/  ISETP.NE.AND P1, PT, R9, 0x4, PT ;  /* 0x000000040900780c */ /* 0x000fe20003f25270 */
[----:B------:R-:W-:-:S02]  /*1ca0*/  UIADD3 UR16, UR14, 0x14000, URZ ;  /* 0x000140000e107890 */ /* 0x000fc4000fffe03f */
[----:B------:R-:W-:Y:S01]  /*1cb0*/  UIADD3 UR48, UR14, 0x18000, URZ ;  /* 0x000180000e307890 */ /* 0x000fe2000fffe03f */
[----:B------:R-:W-:Y:S01]  /*1cc0*/  SEL R2, RZ, 0x1, P1 ;  /* 0x00000001ff027807 */ /* 0x000fe20000800000 */
[----:B------:R-:W-:Y:S01]  /*1cd0*/  UIADD3 UR8, UR14, 0x1c000, URZ ;  /* 0x0001c0000e087890 */ /* 0x000fe2000fffe03f */
[----:B------:R-:W-:Y:S01]  /*1ce0*/  SEL R9, R9, RZ, P1 ;  /* 0x000000ff09097207 */ /* 0x000fe20000800000 */
[----:B------:R-:W-:Y:S01]  /*1cf0*/  UMOV UR17, UR57 ;  /* 0x0000003900117c82 */ /* 0x000fe20008000000 */
[----:B------:R-:W-:Y:S01]  /*1d00*/  UMOV UR19, UR59 ;  /* 0x0000003b00137c82 */ /* 0x000fe20008000000 */
        /* <DEDUP_REMOVED lines=11> */
[----:B------:R-:W-:Y:S01]  /*1dc0*/  UIADD3 UR24, UR14, 0x20000, URZ ;  /* 0x000200000e187890 */ /* 0x000fe2000fffe03f */
[----:B------:R-:W-:Y:S01]  /*1dd0*/  LOP3.LUT R217, R217, R2, RZ, 0x3c, !PT ;  /* 0x00000002d9d97212 */ /* 0x000fe200078e3cff */
        /* <DEDUP_REMOVED lines=20> */
.L_x_16:
[----:B------:R-:W-:-:S04]  /*1f20*/  SHF.L.U32 R216, R4, 0x1, RZ ;  /* 0x0000000104d87819 */ /* 0x000fc800000006ff */
[----:B------:R-:W-:-:S04]  /*1f30*/  LOP3.LUT R216, R216, 0xfffffffe, RZ, 0x3c, !PT ;  /* 0xfffffffed8d87812 */ /* 0x000fc800078e3cff */
[----:B------:R-:W-:-:S07]  /*1f40*/  IADD3 R216, -R216, -0x6, RZ ;  /* 0xfffffffad8d87810 */ /* 0x000fce0007ffe1ff */
.L_x_10:
[----:B------:R-:W-:Y:S05]  /*1f50*/  BSYNC B0 ;  /* 0x0000000000007941 */ /* 0x000fea0003800000 */
.L_x_9:
[----:B------:R-:W1:Y:S01]  /*1f60*/  S2R R4, SR_CgaCtaId ;  /* 0x0000000000047919 */ /* 0x000e620000008800 */
[----:B--2---:R-:W-:Y:S01]  /*1f70*/  MOV R3, 0x400 ;  /* 0x0000040000037802 */ /* 0x004fe20000000f00 */
[----:B------:R-:W-:Y:S01]  /*1f80*/  IMAD.MOV.U32 R13, RZ, RZ, RZ ;  /* 0x000000ffff0d7224 */ /* 0x000fe200078e00ff */
[----:B------:R-:W-:Y:S02]  /*1f90*/  SHF.L.U32 R2, RZ, 0x1f, RZ ;  /* 0x0000001fff027819 */ /* 0x000fe400000006ff */
[----:B-1----:R-:W-:-:S07]  /*1fa0*/  LEA R3, R4, R3, 0x18 ;  /* 0x0000000304037211 */ /* 0x002fce00078ec0ff */
.L_x_21:
[----:B-1----:R-:W1:Y:S01]  /*1fb0*/  S2R R4, SR_CgaCtaId ;  /* 0x0000000000047919 */ /* 0x002e620000008800 */
[----:B------:R-:W-:-:S04]  /*1fc0*/  MOV R3, 0x400 ;  /* 0x0000040000037802 */ /* 0x000fc80000000f00 */
[----:B-1----:R-:W-:-:S04]  /*1fd0*/  LEA R3, R4, R3, 0x18 ;  /* 0x0000000304037211 */ /* 0x002fc800078ec0ff */
[----:B------:R1:W2:Y:S03]  /*1fe0*/  SYNCS.PHASECHK.TRANS64.TRYWAIT P1, [R3+URZ+0x90040], R2 ;  /* 0x09004002030075a7 */ /* 0x0002a6000802017f */
[----:B--2---:R-:W-:Y:S05]  /*1ff0*/  @!P1 NANOSLEEP.SYNCS 0x989680 ;  /* 0x009896800000995d */ /* 0x004fea0003900000 */
[----:B------:R-:W2:Y:S02]  /*2000*/  @!P1 SYNCS.PHASECHK.TRANS64 P1, [R3+URZ+0x90040], R2 ;  /* 0x09004002030095a7 */ /* 0x000ea4000802007f */
[----:B--2---:R-:W-:Y:S05]  /*2010*/  @!P1 BRA `(.L_x_21) ;  /* 0xfffffffc00e49947 */ /* 0x004fea000383ffff */
[----:B-1----:R-:W1:Y:S01]  /*2020*/  LDC R3, c[0x0][0x28c] ;  /* 0x0000a300ff037b82 */ /* 0x002e620000000800 */
[----:B------:R-:W-:Y:S02]  /*2030*/  SHF.R.S32.HI R2, RZ, 0x1f, R243 ;  /* 0x0000001fff027819 */ /* 0x000fe400000114f3 */
[----:B-1----:R-:W-:Y:S02]  /*2040*/  IADD3 R4, R3, 0x7f, RZ ;  /* 0x0000007f03047810 */ /* 0x002fe40007ffe0ff */
[----:B------:R-:W-:Y:S02]  /*2050*/  LEA.HI R3, R2, R243, RZ, 0x5 ;  /* 0x000000f302037211 */ /* 0x000fe400078f28ff */
[----:B------:R-:W-:Y:S02]  /*2060*/  SHF.R.S32.HI R5, RZ, 0x1f, R4 ;  /* 0x0000001fff057819 */ /* 0x000fe40000011404 */
[----:B------:R-:W-:Y:S02]  /*2070*/  SHF.R.S32.HI R3, RZ, 0x5, R3 ;  /* 0x00000005ff037819 */ /* 0x000fe40000011403 */
[----:B------:R-:W-:-:S02]  /*2080*/  LEA.HI R5, R5, R4, RZ, 0x7 ;  /* 0x0000000405057211 */ /* 0x000fc400078f38ff */
[----:B------:R-:W-:Y:S02]  /*2090*/  SHF.L.U32 R4, RZ, 0x1f, RZ ;  /* 0x0000001fff047819 */ /* 0x000fe400000006ff */
[----:B------:R-:W-:Y:S02]  /*20a0*/  LEA R3, R3, UR43, 0x4 ;  /* 0x0000002b03037c11 */ /* 0x000fe4000f8e20ff */
[----:B------:R-:W-:-:S07]  /*20b0*/  SHF.R.S32.HI R7, RZ, 0x7, R5 ;  /* 0x00000007ff077819 */ /* 0x000fce0000011405 */
.L_x_22:
[----:B-1----:R-:W1:Y:S01]  /*20c0*/  S2R R8, SR_CgaCtaId ;  /* 0x0000000000087919 */ /* 0x002e620000008800 */
[----:B------:R-:W-:-:S04]  /*20d0*/  MOV R6, 0x400 ;  /* 0x0000040000067802 */ /* 0x000fc80000000f00 */
[----:B-1----:R-:W-:-:S04]  /*20e0*/  LEA R6, R8, R6, 0x18 ;  /* 0x0000000608067211 */ /* 0x002fc800078ec0ff */
[----:B------:R1:W2:Y:S03]  /*20f0*/  SYNCS.PHASECHK.TRANS64.TRYWAIT P1, [R6+URZ+0x90000], R4 ;  /* 0x09000004060075a7 */ /* 0x0002a6000802017f */
[----:B--2---:R-:W-:Y:S05]  /*2100*/  @!P1 NANOSLEEP.SYNCS 0x989680 ;  /* 0x009896800000995d */ /* 0x004fea0003900000 */
[----:B------:R-:W2:Y:S02]  /*2110*/  @!P1 SYNCS.PHASECHK.TRANS64 P1, [R6+URZ+0x90000], R4 ;  /* 0x09000004060095a7 */ /* 0x000ea4000802007f */
[----:B--2---:R-:W-:Y:S05]  /*2120*/  @!P1 BRA `(.L_x_22) ;  /* 0xfffffffc00e49947 */ /* 0x004fea000383ffff */
[----:B------:R-:W-:Y:S01]  /*2130*/  LEA.HI R2, R2, R243, RZ, 0x2 ;  /* 0x000000f302027211 */ /* 0x000fe200078f10ff */
[----:B------:R-:W-:Y:S05]  /*2140*/  WARPSYNC.ALL ;  /* 0x0000000000007948 */ /* 0x000fea0003800000 */
[--C-:B-1----:R-:W-:Y:S02]  /*2150*/  SHF.R.S32.HI R4, RZ, 0x2, R2.reuse ;  /* 0x00000002ff047819 */ /* 0x102fe40000011402 */
[----:B------:R-:W-:Y:S02]  /*2160*/  SHF.R.S32.HI R5, RZ, 0x1f, R2 ;  /* 0x0000001fff057819 */ /* 0x000fe40000011402 */
[----:B------:R-:W-:-:S02]  /*2170*/  LOP3.LUT R2, R2, 0x7ffffffc, RZ, 0xc0, !PT ;  /* 0x7ffffffc02027812 */ /* 0x000fc400078ec0ff */
[----:B------:R-:W-:Y:S02]  /*2180*/  LEA.HI R5, R5, R4, RZ, 0x3 ;  /* 0x0000000405057211 */ /* 0x000fe400078f18ff */
[----:B------:R-:W-:Y:S01]  /*2190*/  VIMNMX R244, R7, R0, PT ;  /* 0x0000000007f47248 */ /* 0x000fe20003fe0100 */
[----:B------:R-:W-:Y:S01]  /*21a0*/  IMAD.IADD R2, R243, 0x1, -R2 ;  /* 0x00000001f3027824 */ /* 0x000fe200078e0a02 */
[----:B------:R-:W-:-:S04]  /*21b0*/  LOP3.LUT R5, R5, 0xfffffff8, RZ, 0xc0, !PT ;  /* 0xfffffff805057812 */ /* 0x000fc800078ec0ff */
[----:B------:R-:W-:Y:S02]  /*21c0*/  SHF.L.U32 R0, R2, 0x1, RZ ;  /* 0x0000000102007819 */ /* 0x000fe400000006ff */
[----:B------:R-:W-:Y:S01]  /*21d0*/  IADD3 R7, R3, R4, -R5 ;  /* 0x0000000403077210 */ /* 0x000fe20007ffe805 */
[----:B------:R-:W-:Y:S01]  /*21e0*/  VIADD R252, R6, 0x10000 ;  /* 0x0001000006fc7836 */ /* 0x000fe20000000000 */
[----:B------:R-:W-:Y:S01]  /*21f0*/  SHF.R.U32.HI R2, RZ, 0x4, R6 ;  /* 0x00000004ff027819 */ /* 0x000fe20000011606 */
[----:B------:R-:W-:Y:S01]  /*2200*/  WARPGROUP.ARRIVE ;  /* 0x00000000000079c5 */ /* 0x000fe20000000000 */
[----:B------:R-:W-:Y:S01]  /*2210*/  UMOV UR9, 0x40000040 ;  /* 0x4000004000097882 */ /* 0x000fe20000000000 */
[----:B------:R-:W-:Y:S01]  /*2220*/  UMOV UR7, 0x40000040 ;  /* 0x4000004000077882 */ /* 0x000fe20000000000 */
[----:B------:R-:W-:Y:S01]  /*2230*/  SHF.R.U32.HI R252, RZ, 0x4, R252 ;  /* 0x00000004fffc7819 */ /* 0x000fe200000116fc */
[----:B------:R-:W-:Y:S01]  /*2240*/  UMOV UR5, UR9 ;  /* 0x0000000900057c82 */ /* 0x000fe20008000000 */
[----:B------:R-:W-:Y:S01]  /*2250*/  LOP3.LUT R2, R2, 0x3fff, RZ, 0xc0, !PT ;  /* 0x00003fff02027812 */ /* 0x000fe200078ec0ff */
[----:B------:R-:W-:Y:S01]  /*2260*/  IMAD.U32 R5, RZ, RZ, UR9 ;  /* 0x00000009ff057e24 */ /* 0x000fe2000f8e00ff */
[----:B------:R-:W-:Y:S01]  /*2270*/  LOP3.LUT R252, R252, 0x3fff, RZ, 0xc0, !PT ;  /* 0x00003ffffcfc7812 */ /* 0x000fe200078ec0ff */
[----:B------:R-:W-:Y:S01]  /*2280*/  UMOV UR9, 0x40000040 ;  /* 0x4000004000097882 */ /* 0x000fe20000000000 */
[----:B------:R-:W-:Y:S01]  /*2290*/  LOP3.LUT R2, R2, 0x10000, RZ, 0xfc, !PT ;  /* 0x0001000002027812 */ /* 0x000fe200078efcff */
[----:B------:R-:W-:Y:S01]  /*22a0*/  UMOV UR57, 0x40000040 ;  /* 0x4000004000397882 */ /* 0x000fe20000000000 */
[----:B------:R-:W-:Y:S01]  /*22b0*/  LOP3.LUT R247, R252, 0x10000, RZ, 0xfc, !PT ;  /* 0x00010000fcf77812 */ /* 0x000fe200078efcff */
[----:B------:R-:W-:Y:S01]  /*22c0*/  UMOV UR53, 0x40000040 ;  /* 0x4000004000357882 */ /* 0x000fe20000000000 */
[C---:B------:R-:W-:Y:S01]  /*22d0*/  R2UR UR4, R2.reuse ;  /* 0x00000000020472ca */ /* 0x040fe200000e0000 */
[----:B------:R-:W-:Y:S01]  /*22e0*/  UMOV UR49, 0x40000040 ;  /* 0x4000004000317882 */ /* 0x000fe20000000000 */
[----:B------:R-:W-:Y:S01]  /*22f0*/  R2UR UR6, R247 ;  /* 0x00000000f70672ca */ /* 0x000fe200000e0000 */
[----:B------:R-:W-:Y:S01]  /*2300*/  UMOV UR45, 0x40000040 ;  /* 0x40000040002d7882 */ /* 0x000fe20000000000 */
[----:B------:R-:W-:Y:S01]  /*2310*/  IADD3 R3, R2, 0x2, RZ ;  /* 0x0000000202037810 */ /* 0x000fe20007ffe0ff */
[----:B------:R-:W-:Y:S01]  /*2320*/  VIADD R8, R0, 0x11 ;  /* 0x0000001100087836 */ /* 0x000fe20000000000 */
[CC--:B------:R-:W-:Y:S01]  /*2330*/  ISETP.GT.AND P6, PT, R7.reuse, R0.reuse, PT ;  /* 0x000000000700720c */ /* 0x0c0fe20003fc4270 */
[----:B------:R-:W1:Y:S01]  /*2340*/  LDC R10, c[0x0][0x604] ;  /* 0x00018100ff0a7b82 */ /* 0x000e620000000800 */
[----:B------:R-:W-:-:S02]  /*2350*/  ISETP.GE.AND P5, PT, R7, R0, PT ;  /* 0x000000000700720c */ /* 0x000fc40003fa6270 */
[C---:B------:R-:W-:Y:S01]  /*2360*/  ISETP.GE.AND P4, PT, R7.reuse, R8, PT ;  /* 0x000000080700720c */ /* 0x040fe20003f86270 */
[----:B------:R-:W-:Y:S01]  /*2370*/  VIADD R8, R7, 0x8 ;  /* 0x0000000807087836 */ /* 0x000fe20000000000 */
[----:B------:R-:W-:Y:S01]  /*2380*/  IADD3 R6, R0, 0x10, RZ ;  /* 0x0000001000067810 */ /* 0x000fe20007ffe0ff */
[----:B------:R-:W-:Y:S02]  /*2390*/  UMOV UR8, UR4 ;  /* 0x0000000400087c82 */ /* 0x000fe40008000000 */
[----:B------:R-:W-:Y:S01]  /*23a0*/  UMOV UR4, UR8 ;  /* 0x0000000800047c82 */ /* 0x000fe20008000000 */
[----:B------:R-:W-:Y:S01]  /*23b0*/  MOV R4, UR8 ;  /* 0x0000000800047c02 */ /* 0x000fe20008000f00 */
[----:B------:R-:W-:Y:S01]  /*23c0*/  HGMMA.64x128x16.F32.BF16 R24, gdesc[UR4], RZ, !UPT, gsb0 ;  /* 0x01e00000041879f0 */ /* 0x000fe2000c0018ff */
[----:B------:R-:W-:Y:S01]  /*23d0*/  R2UR UR4, R3 ;  /* 0x00000000030472ca */ /* 0x000fe200000e0000 */
[----:B------:R-:W-:Y:S01]  /*23e0*/  UMOV UR5, UR9 ;  /* 0x0000000900057c82 */ /* 0x000fe20008000000 */
[----:B------:R-:W-:Y:S01]  /*23f0*/  UMOV UR7, 0x40000040 ;  /* 0x4000004000077882 */ /* 0x000fe20000000000 */
[----:B------:R2:W-:Y:S01]  /*2400*/  STL.64 [R1+0x2c0], R4 ;  /* 0x0002c00401007387 */ /* 0x0005e20000100a00 */
[----:B------:R-:W-:Y:S01]  /*2410*/  IADD3 R3, R2, 0x4, RZ ;  /* 0x0000000402037810 */ /* 0x000fe20007ffe0ff */
[----:B------:R-:W3:Y:S01]  /*2420*/  LDC R12, c[0x0][0x604] ;  /* 0x00018100ff0c7b82 */ /* 0x000ee20000000800 */
[----:B------:R-:W-:-:S07]  /*2430*/  ISETP.GE.AND P3, PT, R7, R6, PT ;  /* 0x000000060700720c */ /* 0x000fce0003f66270 */
[----:B------:R-:W-:Y:S01]  /*2440*/  UMOV UR8, UR4 ;  /* 0x0000000400087c82 */ /* 0x000fe20008000000 */
[----:B------:R-:W4:Y:S01]  /*2450*/  LDC R14, c[0x0][0x604] ;  /* 0x00018100ff0e7b82 */ /* 0x000f220000000800 */
[C---:B--2---:R-:W-:Y:S01]  /*2460*/  VIADD R4, R247.reuse, 0x2 ;  /* 0x00000002f7047836 */ /* 0x044fe20000000000 */
[----:B------:R-:W-:Y:S01]  /*2470*/  UMOV UR4, UR8 ;  /* 0x0000000800047c82 */ /* 0x000fe20008000000 */
[----:B------:R-:W-:Y:S01]  /*2480*/  IMAD.U32 R5, RZ, RZ, UR9 ;  /* 0x00000009ff057e24 */ /* 0x000fe2000f8e00ff */
[----:B------:R-:W-:Y:S02]  /*2490*/  UMOV UR9, 0x40000040 ;  /* 0x4000004000097882 */ /* 0x000fe40000000000 */
[----:B------:R-:W-:Y:S02]  /*24a0*/  R2UR UR6, R4 ;  /* 0x00000000040672ca */ /* 0x000fe400000e0000 */
[----:B------:R-:W-:Y:S01]  /*24b0*/  MOV R4, UR8 ;  /* 0x0000000800047c02 */ /* 0x000fe20008000f00 */
[----:B------:R-:W2:Y:S04]  /*24c0*/  LDC R15, c[0x0][0x604] ;  /* 0x00018100ff0f7b82 */ /* 0x000ea80000000800 */
[----:B------:R5:W-:Y:S04]  /*24d0*/  STL.64 [R1+0x2b8], R4 ;  /* 0x0002b80401007387 */ /* 0x000be80000100a00 */
[----:B------:R-:W1:Y:S01]  /*24e0*/  LDC R17, c[0x0][0x604] ;  /* 0x00018100ff117b82 */ /* 0x000e620000000800 */
[----:B-----5:R-:W-:-:S07]  /*24f0*/  VIADD R4, R247, 0x4 ;  /* 0x00000004f7047836 */ /* 0x020fce0000000000 */
[----:B------:R-:W5:Y:S01]  /*2500*/  LDC R16, c[0x0][0x604] ;  /* 0x00018100ff107b82 */ /* 0x000f620000000800 */
[----:B------:R-:W-:-:S07]  /*2510*/  IMAD.U32 R5, RZ, RZ, UR9 ;  /* 0x00000009ff057e24 */ /* 0x000fce000f8e00ff */
[----:B------:R-:W3:Y:S08]  /*2520*/  LDC R18, c[0x0][0x604] ;  /* 0x00018100ff127b82 */ /* 0x000ef00000000800 */
[----:B------:R-:W3:Y:S08]  /*2530*/  LDC R20, c[0x0][0x604] ;  /* 0x00018100ff147b82 */ /* 0x000ef00000000800 */
[----:B------:R-:W3:Y:S08]  /*2540*/  LDC R22, c[0x0][0x604] ;  /* 0x00018100ff167b82 */ /* 0x000ef00000000800 */
[----:B------:R-:W3:Y:S08]  /*2550*/  LDC R19, c[0x0][0x604] ;  /* 0x00018100ff137b82 */ /* 0x000ef00000000800 */
[----:B------:R-:W3:Y:S08]  /*2560*/  LDC R21, c[0x0][0x604] ;  /* 0x00018100ff157b82 */ /* 0x000ef00000000800 */
[----:B------:R-:W4:Y:S01]  /*2570*/  LDC R23, c[0x0][0x604] ;  /* 0x00018100ff177b82 */ /* 0x000f220000000800 */
[----:B------:R-:W-:-:S02]  /*2580*/  WARPGROUP.DEPBAR.LE gsb0, 0x0 ;  /* 0x00008000000079c5 */ /* 0x000fc40000010000 */
[----:B------:R-:W-:-:S06]  /*2590*/  WARPGROUP.ARRIVE ;  /* 0x00000000000079c5 */ /* 0x000fcc0000000000 */
[----:B------:R-:W-:Y:S01]  /*25a0*/  HGMMA.64x128x16.F32.BF16 R24, gdesc[UR4], R24, gsb0 ;  /* 0x01e00000041879f0 */ /* 0x000fe20008001818 */
[----:B------:R-:W-:Y:S01]  /*25b0*/  R2UR UR4, R3 ;  /* 0x00000000030472ca */ /* 0x000fe200000e0000 */
[----:B------:R-:W-:Y:S01]  /*25c0*/  UMOV UR5, UR9 ;  /* 0x0000000900057c82 */ /* 0x000fe20008000000 */
[----:B------:R-:W-:Y:S01]  /*25d0*/  R2UR UR6, R4 ;  /* 0x00000000040672ca */ /* 0x000fe200000e0000 */
[----:B------:R-:W-:Y:S01]  /*25e0*/  UMOV UR7, 0x40000040 ;  /* 0x4000004000077882 */ /* 0x000fe20000000000 */
[----:B------:R-:W-:Y:S01]  /*25f0*/  IADD3 R3, R2, 0x6, RZ ;  /* 0x0000000602037810 */ /* 0x000fe20007ffe0ff */
[----:B------:R-:W-:-:S08]  /*2600*/  UMOV UR9, 0x40000040 ;  /* 0x4000004000097882 */ /* 0x000fd00000000000 */
[----:B------:R-:W-:Y:S02]  /*2610*/  UMOV UR8, UR4 ;  /* 0x0000000400087c82 */ /* 0x000fe40008000000 */
[----:B------:R-:W-:Y:S01]  /*2620*/  UMOV UR4, UR8 ;  /* 0x0000000800047c82 */ /* 0x000fe20008000000 */
[----:B------:R-:W-:-:S05]  /*2630*/  MOV R4, UR8 ;  /* 0x0000000800047c02 */ /* 0x000fca0008000f00 */
[----:B------:R2:W-:Y:S02]  /*2640*/  STL.64 [R1+0x2b0], R4 ;  /* 0x0002b00401007387 */ /* 0x0005e40000100a00 */
[----:B--2---:R-:W-:Y:S02]  /*2650*/  VIADD R4, R247, 0x6 ;  /* 0x00000006f7047836 */ /* 0x004fe40000000000 */
[----:B------:R-:W-:Y:S01]  /*2660*/  IMAD.U32 R5, RZ, RZ, UR9 ;  /* 0x00000009ff057e24 */ /* 0x000fe2000f8e00ff */
[----:B------:R-:W-:Y:S02]  /*2670*/  WARPGROUP.DEPBAR.LE gsb0, 0x0 ;  /* 0x00008000000079c5 */ /* 0x000fe40000010000 */
        /* <DEDUP_REMOVED lines=247> */
[----:B------:R-:W-:Y:S02]  /*35f0*/  UMOV UR9, 0x40000040 ;  /* 0x4000004000097882 */ /* 0x000fe40000000000 */
[----:B------:R-:W-:-:S06]  /*3600*/  IMAD.U32 R251, RZ, RZ, UR9 ;  /* 0x00000009fffb7e24 */ /* 0x000fcc000f8e00ff */
[----:B------:R-:W-:Y:S02]  /*3610*/  UMOV UR8, UR4 ;  /* 0x0000000400087c82 */ /* 0x000fe40008000000 */
[----:B------:R-:W-:Y:S01]  /*3620*/  UMOV UR4, UR8 ;  /* 0x0000000800047c82 */ /* 0x000fe20008000000 */
[----:B------:R-:W-:-:S05]  /*3630*/  MOV R4, UR8 ;  /* 0x0000000800047c02 */ /* 0x000fca0008000f00 */
[----:B------:R2:W-:Y:S02]  /*3640*/  STL.64 [R1+0x228], R4 ;  /* 0x0002280401007387 */ /* 0x0005e40000100a00 */
[----:B--2---:R-:W-:Y:S01]  /*3650*/  VIADD R4, R247, 0x1400 ;  /* 0x00001400f7047836 */ /* 0x004fe20000000000 */
        /* <DEDUP_REMOVED lines=8> */
[----:B------:R-:W-:Y:S01]  /*36e0*/  VIADD R4, R247, 0x1402 ;  /* 0x00001402f7047836 */ /* 0x000fe20000000000 */
[----:B------:R-:W-:Y:S02]  /*36f0*/  UMOV UR9, 0x40000040 ;  /* 0x4000004000097882 */ /* 0x000fe40000000000 */
[----:B------:R-:W-:-:S05]  /*3700*/  IMAD.U32 R249, RZ, RZ, UR9 ;  /* 0x00000009fff97e24 */ /* 0x000fca000f8e00ff */
[----:B------:R-:W-:Y:S02]  /*3710*/  UMOV UR8, UR4 ;  /* 0x0000000400087c82 */ /* 0x000fe40008000000 */
[----:B------:R-:W-:Y:S01]  /*3720*/  UMOV UR4, UR8 ;  /* 0x0000000800047c82 */ /* 0x000fe20008000000 */
[----:B------:R-:W-:Y:S01]  /*3730*/  MOV R250, UR8 ;  /* 0x0000000800fa7c02 */ /* 0x000fe20008000f00 */
        /* <DEDUP_REMOVED lines=78> */
[----:B------:R-:W-:Y:S01]  /*3c20*/  UMOV UR7, 0x40000040 ;  /* 0x4000004000077882 */ /* 0x000fe20000000000 */
[----:B------:R-:W-:Y:S01]  /*3c30*/  R2UR UR6, R4 ;  /* 0x00000000040672ca */ /* 0x000fe200000e0000 */
[----:B------:R-:W-:Y:S01]  /*3c40*/  UMOV UR5, UR9 ;  /* 0x0000000900057c82 */ /* 0x000fe20008000000 */
[----:B------:R-:W-:-:S04]  /*3c50*/  IADD3 R3, R2, 0xc06, RZ ;  /* 0x00000c0602037810 */ /* 0x000fc80007ffe0ff */
[----:B------:R-:W-:Y:S02]  /*3c60*/  R2UR UR56, R3 ;  /* 0x00000000033872ca */ /* 0x000fe400000e0000 */
[----:B------:R-:W-:-:S03]  /*3c70*/  IADD3 R3, R2, 0xe00, RZ ;  /* 0x00000e0002037810 */ /* 0x000fc60007ffe0ff */
[----:B------:R-:W-:Y:S01]  /*3c80*/  UMOV UR8, UR4 ;  /* 0x0000000400087c82 */ /* 0x000fe20008000000 */
[----:B------:R-:W-:Y:S01]  /*3c90*/  R2UR UR52, R3 ;  /* 0x00000000033472ca */ /* 0x000fe200000e0000 */
[----:B------:R-:W-:Y:S01]  /*3ca0*/  UMOV UR4, UR8 ;  /* 0x0000000800047c82 */ /* 0x000fe20008000000 */
[----:B------:R-:W-:Y:S02]  /*3cb0*/  MOV R4, UR8 ;  /* 0x0000000800047c02 */ /* 0x000fe40008000f00 */
[----:B------:R-:W-:-:S03]  /*3cc0*/  IADD3 R3, R2, 0xe02, RZ ;  /* 0x00000e0202037810 */ /* 0x000fc60007ffe0ff */
[----:B------:R2:W-:Y:S01]  /*3cd0*/  STL.64 [R1+0x200], R4 ;  /* 0x0002000401007387 */ /* 0x0005e20000100a00 */
[----:B------:R-:W-:Y:S02]  /*3ce0*/  R2UR UR48, R3 ;  /* 0x00000000033072ca */ /* 0x000fe400000e0000 */
[C---:B------:R-:W-:Y:S02]  /*3cf0*/  IADD3 R3, R2.reuse, 0xe04, RZ ;  /* 0x00000e0402037810 */ /* 0x040fe40007ffe0ff */
[----:B------:R-:W-:Y:S02]  /*3d00*/  IADD3 R2, R2, 0xe06, RZ ;  /* 0x00000e0602027810 */ /* 0x000fe40007ffe0ff */
[----:B------:R-:W-:Y:S01]  /*3d10*/  R2UR UR44, R3 ;  /* 0x00000000032c72ca */ /* 0x000fe200000e0000 */
[C---:B------:R-:W-:Y:S02]  /*3d20*/  VIADD R3, R247.reuse, 0x1c06 ;  /* 0x00001c06f7037836 */ /* 0x040fe40000000000 */
[----:B--2---:R-:W-:Y:S01]  /*3d30*/  VIADD R4, R247, 0x1806 ;  /* 0x00001806f7047836 */ /* 0x004fe20000000000 */
[----:B------:R-:W-:-:S02]  /*3d40*/  WARPGROUP.DEPBAR.LE gsb0, 0x0 ;  /* 0x00008000000079c5 */ /* 0x000fc40000010000 */
[----:B------:R-:W-:-:S06]  /*3d50*/  WARPGROUP.ARRIVE ;  /* 0x00000000000079c5 */ /* 0x000fcc0000000000 */
[----:B------:R-:W-:Y:S01]  /*3d60*/  HGMMA.64x128x16.F32.BF16 R24, gdesc[UR4], R24, gsb0 ;  /* 0x01e00000041879f0 */ /* 0x000fe20008001818 */
[----:B------:R-:W-:Y:S01]  /*3d70*/  R2UR UR6, R4 ;  /* 0x00000000040672ca */ /* 0x000fe200000e0000 */
[----:B------:R-:W-:Y:S01]  /*3d80*/  UMOV UR7, 0x40000040 ;  /* 0x4000004000077882 */ /* 0x000fe20000000000 */
[----:B------:R-:W-:Y:S01]  /*3d90*/  UMOV UR4, UR56 ;  /* 0x0000003800047c82 */ /* 0x000fe20008000000 */
[----:B------:R-:W-:Y:S01]  /*3da0*/  UMOV UR5, UR57 ;  /* 0x0000003900057c82 */ /* 0x000fe20008000000 */
[----:B------:R-:W-:Y:S01]  /*3db0*/  VIADD R4, R247, 0x1c00 ;  /* 0x00001c00f7047836 */ /* 0x000fe20000000000 */
[----:B------:R-:W-:Y:S02]  /*3dc0*/  WARPGROUP.DEPBAR.LE gsb0, 0x0 ;  /* 0x00008000000079c5 */ /* 0x000fe40000010000 */
        /* <DEDUP_REMOVED lines=22> */
[----:B------:R-:W-:-:S05]  /*3f30*/  VIADD R4, R0, 0x9 ;  /* 0x0000000900047836 */ /* 0x000fca0000000000 */
[----:B------:R-:W-:Y:S01]  /*3f40*/  ISETP.GE.AND P2, PT, R7, R4, PT ;  /* 0x000000040700720c */ /* 0x000fe20003f46270 */
[----:B------:R-:W-:Y:S01]  /*3f50*/  VIADD R4, R0, 0x19 ;  /* 0x0000001900047836 */ /* 0x000fe20000000000 */
[----:B------:R-:W-:Y:S02]  /*3f60*/  WARPGROUP.DEPBAR.LE gsb0, 0x0 ;  /* 0x00008000000079c5 */ /* 0x000fe40000010000 */
[----:B------:R-:W-:-:S06]  /*3f70*/  WARPGROUP.ARRIVE ;  /* 0x00000000000079c5 */ /* 0x000fcc0000000000 */
[----:B------:R-:W-:Y:S01]  /*3f80*/  HGMMA.64x128x16.F32.BF16 R24, gdesc[UR4], R24, gsb0 ;  /* 0x01e00000041879f0 */ /* 0x000fe20008001818 */
[----:B------:R-:W-:Y:S01]  /*3f90*/  R2UR UR4, R2 ;  /* 0x00000000020472ca */ /* 0x000fe200000e0000 */
[----:B------:R-:W-:Y:S01]  /*3fa0*/  UMOV UR5, 0x40000040 ;  /* 0x4000004000057882 */ /* 0x000fe20000000000 */
[----:B------:R-:W-:Y:S01]  /*3fb0*/  R2UR UR6, R3 ;  /* 0x00000000030672ca */ /* 0x000fe200000e0000 */
[----:B------:R-:W-:Y:S01]  /*3fc0*/  UMOV UR7, 0x40000040 ;  /* 0x4000004000077882 */ /* 0x000fe20000000000 */
[----:B------:R-:W-:-:S04]  /*3fd0*/  IADD3 R2, R0, 0x8, RZ ;  /* 0x0000000800027810 */ /* 0x000fc80007ffe0ff */
[----:B------:R-:W-:Y:S02]  /*3fe0*/  ISETP.GE.AND P1, PT, R7, R2, PT ;  /* 0x000000020700720c */ /* 0x000fe40003f26270 */
[----:B------:R-:W-:Y:S01]  /*3ff0*/  IADD3 R2, R0, 0x18, RZ ;  /* 0x0000001800027810 */ /* 0x000fe20007ffe0ff */
[----:B------:R-:W-:Y:S02]  /*4000*/  WARPGROUP.DEPBAR.LE gsb0, 0x0 ;  /* 0x00008000000079c5 */ /* 0x000fe40000010000 */
[----:B------:R-:W-:-:S06]  /*4010*/  WARPGROUP.ARRIVE ;  /* 0x00000000000079c5 */ /* 0x000fcc0000000000 */
[----:B------:R-:W-:Y:S03]  /*4020*/  HGMMA.64x128x16.F32.BF16 R24, gdesc[UR4], R24, gsb0 ;  /* 0x01e00000041879f0 */ /* 0x000fe60008001818 */
[----:B------:R-:W-:Y:S02]  /*4030*/  WARPGROUP.DEPBAR.LE gsb0, 0x0 ;  /* 0x00008000000079c5 */ /* 0x000fe40000010000 */
[----:B------:R-:W-:Y:S02]  /*4040*/  FSEL R25, R25, -INF , P6 ;  /* 0xff80000019197808 */ /* 0x000fe40003000000 */
[----:B------:R-:W-:Y:S02]  /*4050*/  FSEL R31, R31, -INF , P6 ;  /* 0xff8000001f1f7808 */ /* 0x000fe40003000000 */
[----:B------:R-:W-:Y:S01]  /*4060*/  ISETP.GE.AND P6, PT, R7, R4, PT ;  /* 0x000000040700720c */ /* 0x000fe20003fc6270 */
[----:B------:R-:W-:Y:S01]  /*4070*/  VIADD R4, R0, 0x21 ;  /* 0x0000002100047836 */ /* 0x000fe20000000000 */
[----:B------:R-:W-:-:S02]  /*4080*/  FSEL R29, R29, -INF , P2 ;  /* 0xff8000001d1d7808 */ /* 0x000fc40001000000 */
[----:B------:R-:W-:Y:S02]  /*4090*/  FSEL R35, R35, -INF , P2 ;  /* 0xff80000023237808 */ /* 0x000fe40001000000 */
[C---:B------:R-:W-:Y:S01]  /*40a0*/  ISETP.GE.AND P2, PT, R7.reuse, R4, PT ;  /* 0x000000040700720c */ /* 0x040fe20003f46270 */
[----:B------:R-:W-:Y:S01]  /*40b0*/  VIADD R4, R0, 0x29 ;  /* 0x0000002900047836 */ /* 0x000fe20000000000 */
[----:B------:R-:W-:Y:S02]  /*40c0*/  FSEL R24, R24, -INF , P5 ;  /* 0xff80000018187808 */ /* 0x000fe40002800000 */
[----:B------:R-:W-:Y:S02]  /*40d0*/  FSEL R30, R30, -INF , P5 ;  /* 0xff8000001e1e7808 */ /* 0x000fe40002800000 */
[----:B------:R-:W-:Y:S02]  /*40e0*/  ISETP.GE.AND P5, PT, R7, R2, PT ;  /* 0x000000020700720c */ /* 0x000fe40003fa6270 */
[----:B------:R-:W-:-:S02]  /*40f0*/  IADD3 R2, R0, 0x20, RZ ;  /* 0x0000002000027810 */ /* 0x000fc40007ffe0ff */
[----:B------:R-:W-:Y:S02]  /*4100*/  FSEL R33, R33, -INF , P4 ;  /* 0xff80000021217808 */ /* 0x000fe40002000000 */
[----:B------:R-:W-:Y:S02]  /*4110*/  FSEL R39, R39, -INF , P4 ;  /* 0xff80000027277808 */ /* 0x000fe40002000000 */
[C---:B------:R-:W-:Y:S01]  /*4120*/  ISETP.GE.AND P4, PT, R7.reuse, R4, PT ;  /* 0x000000040700720c */ /* 0x040fe20003f86270 */
[----:B------:R-:W-:Y:S01]  /*4130*/  VIADD R4, R0, 0x31 ;  /* 0x0000003100047836 */ /* 0x000fe20000000000 */
[----:B------:R-:W-:Y:S02]  /*4140*/  FSEL R28, R28, -INF , P1 ;  /* 0xff8000001c1c7808 */ /* 0x000fe40000800000 */
[----:B------:R-:W-:Y:S02]  /*4150*/  FSEL R34, R34, -INF , P1 ;  /* 0xff80000022227808 */ /* 0x000fe40000800000 */
[----:B------:R-:W-:-:S02]  /*4160*/  ISETP.GE.AND P1, PT, R7, R2, PT ;  /* 0x000000020700720c */ /* 0x000fc40003f26270 */
[----:B------:R-:W-:Y:S02]  /*4170*/  IADD3 R2, R0, 0x28, RZ ;  /* 0x0000002800027810 */ /* 0x000fe40007ffe0ff */
[----:B------:R-:W-:Y:S02]  /*4180*/  FSEL R37, R37, -INF , P6 ;  /* 0xff80000025257808 */ /* 0x000fe40003000000 */
[----:B------:R-:W-:Y:S02]  /*4190*/  FSEL R43, R43, -INF , P6 ;  /* 0xff8000002b2b7808 */ /* 0x000fe40003000000 */
[----:B------:R-:W-:Y:S02]  /*41a0*/  FSEL R32, R32, -INF , P3 ;  /* 0xff80000020207808 */ /* 0x000fe40001800000 */
[----:B------:R-:W-:Y:S02]  /*41b0*/  FSEL R38, R38, -INF , P3 ;  /* 0xff80000026267808 */ /* 0x000fe40001800000 */
[C---:B------:R-:W-:Y:S01]  /*41c0*/  ISETP.GE.AND P6, PT, R7.reuse, R4, PT ;  /* 0x000000040700720c */ /* 0x040fe20003fc6270 */
[----:B------:R-:W-:Y:S01]  /*41d0*/  VIADD R4, R0, 0x39 ;  /* 0x0000003900047836 */ /* 0x000fe20000000000 */
[----:B------:R-:W-:-:S02]  /*41e0*/  ISETP.GE.AND P3, PT, R7, R2, PT ;  /* 0x000000020700720c */ /* 0x000fc40003f66270 */
[----:B------:R-:W-:Y:S02]  /*41f0*/  IADD3 R2, R0, 0x30, RZ ;  /* 0x0000003000027810 */ /* 0x000fe40007ffe0ff */
[----:B------:R-:W-:Y:S02]  /*4200*/  FSEL R36, R36, -INF , P5 ;  /* 0xff80000024247808 */ /* 0x000fe40002800000 */
[----:B------:R-:W-:Y:S02]  /*4210*/  FSEL R42, R42, -INF , P5 ;  /* 0xff8000002a2a7808 */ /* 0x000fe40002800000 */
[----:B------:R-:W-:Y:S02]  /*4220*/  FSEL R41, R41, -INF , P2 ;  /* 0xff80000029297808 */ /* 0x000fe40001000000 */
[----:B------:R-:W-:Y:S02]  /*4230*/  FSEL R47, R47, -INF , P2 ;  /* 0xff8000002f2f7808 */ /* 0x000fe40001000000 */
[----:B------:R-:W-:-:S02]  /*4240*/  ISETP.GE.AND P5, PT, R7, R2, PT ;  /* 0x000000020700720c */ /* 0x000fc40003fa6270 */
[----:B------:R-:W-:Y:S01]  /*4250*/  ISETP.GE.AND P2, PT, R7, R4, PT ;  /* 0x000000040700720c */ /* 0x000fe20003f46270 */
[----:B------:R-:W-:Y:S01]  /*4260*/  VIADD R4, R0, 0x41 ;  /* 0x0000004100047836 */ /* 0x000fe20000000000 */
[----:B------:R-:W-:Y:S02]  /*4270*/  FSEL R48, R48, -INF , P5 ;  /* 0xff80000030307808 */ /* 0x000fe40002800000 */
[----:B------:R-:W-:Y:S02]  /*4280*/  FSEL R54, R54, -INF , P5 ;  /* 0xff80000036367808 */ /* 0x000fe40002800000 */
[----:B------:R-:W-:Y:S02]  /*4290*/  FSEL R49, R49, -INF , P6 ;  /* 0xff80000031317808 */ /* 0x000fe40003000000 */
[----:B------:R-:W-:Y:S02]  /*42a0*/  FSEL R55, R55, -INF , P6 ;  /* 0xff80000037377808 */ /* 0x000fe40003000000 */
[----:B------:R-:W-:-:S02]  /*42b0*/  FSEL R45, R45, -INF , P4 ;  /* 0xff8000002d2d7808 */ /* 0x000fc40002000000 */
[----:B------:R-:W-:Y:S02]  /*42c0*/  FSEL R51, R51, -INF , P4 ;  /* 0xff80000033337808 */ /* 0x000fe40002000000 */
[CC--:B------:R-:W-:Y:S02]  /*42d0*/  ISETP.GE.AND P5, PT, R8.reuse, R0.reuse, PT ;  /* 0x000000000800720c */ /* 0x0c0fe40003fa6270 */
[----:B------:R-:W-:Y:S02]  /*42e0*/  ISETP.GT.AND P6, PT, R8, R0, PT ;  /* 0x000000000800720c */ /* 0x000fe40003fc4270 */
[----:B------:R-:W-:Y:S02]  /*42f0*/  ISETP.GE.AND P4, PT, R7, R4, PT ;  /* 0x000000040700720c */ /* 0x000fe40003f86270 */
[----:B------:R-:W-:Y:S02]  /*4300*/  IADD3 R4, R0, 0x49, RZ ;  /* 0x0000004900047810 */ /* 0x000fe40007ffe0ff */
[----:B------:R-:W-:-:S02]  /*4310*/  FMNMX R3, R24, R25, !PT ;  /* 0x0000001918037209 */ /* 0x000fc40007800000 */
[----:B------:R-:W-:Y:S02]  /*4320*/  FSEL R26, R26, -INF , P5 ;  /* 0xff8000001a1a7808 */ /* 0x000fe40002800000 */
[----:B------:R-:W-:Y:S02]  /*4330*/  FSEL R27, R27, -INF , P6 ;  /* 0xff8000001b1b7808 */ /* 0x000fe40003000000 */
[----:B------:R-:W-:Y:S02]  /*4340*/  ISETP.GE.AND P6, PT, R7, R4, PT ;  /* 0x000000040700720c */ /* 0x000fe40003fc6270 */
[----:B------:R-:W-:Y:S02]  /*4350*/  FMNMX R4, R28, R3, !PT ;  /* 0x000000031c047209 */ /* 0x000fe40007800000 */
[----:B------:R-:W-:Y:S02]  /*4360*/  FMNMX R3, R26, R27, !PT ;  /* 0x0000001b1a037209 */ /* 0x000fe40007800000 */
[----:B------:R-:W-:-:S02]  /*4370*/  FMNMX R5, R29, R4, !PT ;  /* 0x000000041d057209 */ /* 0x000fc40007800000 */
[----:B------:R-:W-:Y:S02]  /*4380*/  FMNMX R4, R30, R3, !PT ;  /* 0x000000031e047209 */ /* 0x000fe40007800000 */
[----:B------:R-:W-:Y:S02]  /*4390*/  FMNMX R6, R32, R5, !PT ;  /* 0x0000000520067209 */ /* 0x000fe40007800000 */
[----:B------:R-:W-:Y:S02]  /*43a0*/  FMNMX R3, R31, R4, !PT ;  /* 0x000000041f037209 */ /* 0x000fe40007800000 */
[----:B------:R-:W-:Y:S02]  /*43b0*/  FMNMX R5, R33, R6, !PT ;  /* 0x0000000621057209 */ /* 0x000fe40007800000 */
[----:B------:R-:W-:Y:S02]  /*43c0*/  FMNMX R4, R34, R3, !PT ;  /* 0x0000000322047209 */ /* 0x000fe40007800000 */
[----:B------:R-:W-:-:S02]  /*43d0*/  FMNMX R6, R36, R5, !PT ;  /* 0x0000000524067209 */ /* 0x000fc40007800000 */
[----:B------:R-:W-:Y:S02]  /*43e0*/  FMNMX R3, R35, R4, !PT ;  /* 0x0000000423037209 */ /* 0x000fe40007800000 */
[----:B------:R-:W-:Y:S02]  /*43f0*/  FSEL R40, R40, -INF , P1 ;  /* 0xff80000028287808 */ /* 0x000fe40000800000 */
[----:B------:R-:W-:Y:S02]  /*4400*/  FMNMX R5, R37, R6, !PT ;  /* 0x0000000625057209 */ /* 0x000fe40007800000 */
[----:B------:R-:W-:Y:S02]  /*4410*/  FMNMX R4, R38, R3, !PT ;  /* 0x0000000326047209 */ /* 0x000fe40007800000 */
[----:B------:R-:W-:Y:S02]  /*4420*/  IADD3 R2, R0, 0x38, RZ ;  /* 0x0000003800027810 */ /* 0x000fe40007ffe0ff */
[----:B------:R-:W-:-:S02]  /*4430*/  FMNMX R6, R40, R5, !PT ;  /* 0x0000000528067209 */ /* 0x000fc40007800000 */
[----:B------:R-:W-:Y:S02]  /*4440*/  FMNMX R3, R39, R4, !PT ;  /* 0x0000000427037209 */ /* 0x000fe40007800000 */
[----:B------:R-:W-:Y:S02]  /*4450*/  FSEL R46, R46, -INF , P1 ;  /* 0xff8000002e2e7808 */ /* 0x000fe40000800000 */
[----:B------:R-:W-:Y:S02]  /*4460*/  ISETP.GE.AND P1, PT, R7, R2, PT ;  /* 0x000000020700720c */ /* 0x000fe40003f26270 */
[----:B------:R-:W-:Y:S02]  /*4470*/  IADD3 R2, R0, 0x40, RZ ;  /* 0x0000004000027810 */ /* 0x000fe40007ffe0ff */
[----:B------:R-:W-:Y:S02]  /*4480*/  FSEL R44, R44, -INF , P3 ;  /* 0xff8000002c2c7808 */ /* 0x000fe40001800000 */
[----:B------:R-:W-:-:S02]  /*4490*/  FMNMX R5, R41, R6, !PT ;  /* 0x0000000629057209 */ /* 0x000fc40007800000 */
[----:B------:R-:W-:Y:S02]  /*44a0*/  FMNMX R4, R42, R3, !PT ;  /* 0x000000032a047209 */ /* 0x000fe40007800000 */
[----:B------:R-:W-:Y:S02]  /*44b0*/  FSEL R50, R50, -INF , P3 ;  /* 0xff80000032327808 */ /* 0x000fe40001800000 */
[----:B------:R-:W-:Y:S02]  /*44c0*/  ISETP.GE.AND P3, PT, R7, R2, PT ;  /* 0x000000020700720c */ /* 0x000fe40003f66270 */
[----:B------:R-:W-:Y:S02]  /*44d0*/  FMNMX R6, R44, R5, !PT ;  /* 0x000000052c067209 */ /* 0x000fe40007800000 */
[----:B------:R-:W-:Y:S02]  /*44e0*/  IADD3 R2, R0, 0x48, RZ ;  /* 0x0000004800027810 */ /* 0x000fe40007ffe0ff */
[----:B------:R-:W-:-:S02]  /*44f0*/  FMNMX R3, R43, R4, !PT ;  /* 0x000000042b037209 */ /* 0x000fc40007800000 */
[----:B------:R-:W-:Y:S02]  /*4500*/  FMNMX R5, R45, R6, !PT ;  /* 0x000000062d057209 */ /* 0x000fe40007800000 */
[----:B------:R-:W-:Y:S01]  /*4510*/  ISETP.GE.AND P5, PT, R7, R2, PT ;  /* 0x000000020700720c */ /* 0x000fe20003fa6270 */
[----:B------:R-:W-:Y:S01]  /*4520*/  VIADD R2, R0, 0x50 ;  /* 0x0000005000027836 */ /* 0x000fe20000000000 */
[----:B------:R-:W-:Y:S02]  /*4530*/  FMNMX R4, R46, R3, !PT ;  /* 0x000000032e047209 */ /* 0x000fe40007800000 */
[----:B------:R-:W-:Y:S02]  /*4540*/  FMNMX R6, R48, R5, !PT ;  /* 0x0000000530067209 */ /* 0x000fe40007800000 */
[----:B------:R-:W-:Y:S02]  /*4550*/  FMNMX R3, R47, R4, !PT ;  /* 0x000000042f037209 */ /* 0x000fe40007800000 */
[----:B------:R-:W-:-:S02]  /*4560*/  FSEL R52, R52, -INF , P1 ;  /* 0xff80000034347808 */ /* 0x000fc40000800000 */
[----:B------:R-:W-:Y:S02]  /*4570*/  FSEL R58, R58, -INF , P1 ;  /* 0xff8000003a3a7808 */ /* 0x000fe40000800000 */
[----:B------:R-:W-:Y:S02]  /*4580*/  ISETP.GE.AND P1, PT, R7, R2, PT ;  /* 0x000000020700720c */ /* 0x000fe40003f26270 */
[----:B------:R-:W-:Y:S02]  /*4590*/  IADD3 R2, R0, 0x51, RZ ;  /* 0x0000005100027810 */ /* 0x000fe40007ffe0ff */
[----:B------:R-:W-:Y:S02]  /*45a0*/  FMNMX R5, R49, R6, !PT ;  /* 0x0000000631057209 */ /* 0x000fe40007800000 */
[----:B------:R-:W-:Y:S02]  /*45b0*/  FMNMX R4, R50, R3, !PT ;  /* 0x0000000332047209 */ /* 0x000fe40007800000 */
[----:B------:R-:W-:-:S02]  /*45c0*/  FSEL R53, R53, -INF , P2 ;  /* 0xff80000035357808 */ /* 0x000fc40001000000 */
[----:B------:R-:W-:Y:S02]  /*45d0*/  FSEL R59, R59, -INF , P2 ;  /* 0xff8000003b3b7808 */ /* 0x000fe40001000000 */
[----:B------:R-:W-:Y:S01]  /*45e0*/  ISETP.GE.AND P2, PT, R7, R2, PT ;  /* 0x000000020700720c */ /* 0x000fe20003f46270 */
[----:B------:R-:W-:Y:S01]  /*45f0*/  VIADD R2, R0, 0x58 ;  /* 0x0000005800027836 */ /* 0x000fe20000000000 */
[----:B------:R-:W-:Y:S02]  /*4600*/  FMNMX R6, R52, R5, !PT ;  /* 0x0000000534067209 */ /* 0x000fe40007800000 */
[----:B------:R-:W-:Y:S02]  /*4610*/  FMNMX R3, R51, R4, !PT ;  /* 0x0000000433037209 */ /* 0x000fe40007800000 */
[----:B------:R-:W-:Y:S02]  /*4620*/  FSEL R56, R56, -INF , P3 ;  /* 0xff80000038387808 */ /* 0x000fe40001800000 */
[----:B------:R-:W-:-:S02]  /*4630*/  FMNMX R5, R53, R6, !PT ;  /* 0x0000000635057209 */ /* 0x000fc40007800000 */
[----:B------:R-:W-:Y:S02]  /*4640*/  FSEL R62, R62, -INF , P3 ;  /* 0xff8000003e3e7808 */ /* 0x000fe40001800000 */
[----:B------:R-:W-:Y:S02]  /*4650*/  FMNMX R4, R54, R3, !PT ;  /* 0x0000000336047209 */ /* 0x000fe40007800000 */
[----:B------:R-:W-:Y:S02]  /*4660*/  ISETP.GE.AND P3, PT, R7, R2, PT ;  /* 0x000000020700720c */ /* 0x000fe40003f66270 */
[----:B------:R-:W-:Y:S02]  /*4670*/  IADD3 R2, R0, 0x59, RZ ;  /* 0x0000005900027810 */ /* 0x000fe40007ffe0ff */
[----:B------:R-:W-:Y:S02]  /*4680*/  FSEL R57, R57, -INF , P4 ;  /* 0xff80000039397808 */ /* 0x000fe40002000000 */
[----:B------:R-:W-:-:S02]  /*4690*/  FMNMX R6, R56, R5, !PT ;  /* 0x0000000538067209 */ /* 0x000fc40007800000 */
[----:B------:R-:W-:Y:S02]  /*46a0*/  FMNMX R3, R55, R4, !PT ;  /* 0x0000000437037209 */ /* 0x000fe40007800000 */
[----:B------:R-:W-:Y:S02]  /*46b0*/  FSEL R63, R63, -INF , P4 ;  /* 0xff8000003f3f7808 */ /* 0x000fe40002000000 */
[----:B------:R-:W-:Y:S01]  /*46c0*/  ISETP.GE.AND P4, PT, R7, R2, PT ;  /* 0x000000020700720c */ /* 0x000fe20003f86270 */
[----:B------:R-:W-:Y:S01]  /*46d0*/  VIADD R2, R0, 0x60 ;  /* 0x0000006000027836 */ /* 0x000fe20000000000 */
[----:B------:R-:W-:Y:S02]  /*46e0*/  FSEL R60, R60, -INF , P5 ;  /* 0xff8000003c3c7808 */ /* 0x000fe40002800000 */
[----:B------:R-:W-:Y:S02]  /*46f0*/  FMNMX R5, R57, R6, !PT ;  /* 0x0000000639057209 */ /* 0x000fe40007800000 */
[----:B------:R-:W-:-:S02]  /*4700*/  FMNMX R4, R58, R3, !PT ;  /* 0x000000033a047209 */ /* 0x000fc40007800000 */
[----:B------:R-:W-:Y:S02]  /*4710*/  FSEL R66, R66, -INF , P5 ;  /* 0xff80000042427808 */ /* 0x000fe40002800000 */
[----:B------:R-:W-:Y:S02]  /*4720*/  FSEL R61, R61, -INF , P6 ;  /* 0xff8000003d3d7808 */ /* 0x000fe40003000000 */
[----:B------:R-:W-:Y:S02]  /*4730*/  FMNMX R6, R60, R5, !PT ;  /* 0x000000053c067209 */ /* 0x000fe40007800000 */
[----:B------:R-:W-:Y:S02]  /*4740*/  ISETP.GE.AND P5, PT, R7, R2, PT ;  /* 0x000000020700720c */ /* 0x000fe40003fa6270 */
[----:B------:R-:W-:Y:S02]  /*4750*/  FMNMX R3, R59, R4, !PT ;  /* 0x000000043b037209 */ /* 0x000fe40007800000 */
[----:B------:R-:W-:-:S02]  /*4760*/  IADD3 R2, R0, 0x61, RZ ;  /* 0x0000006100027810 */ /* 0x000fc40007ffe0ff */
[----:B------:R-:W-:Y:S02]  /*4770*/  FSEL R64, R64, -INF , P1 ;  /* 0xff80000040407808 */ /* 0x000fe40000800000 */
[----:B------:R-:W-:Y:S02]  /*4780*/  FMNMX R5, R61, R6, !PT ;  /* 0x000000063d057209 */ /* 0x000fe40007800000 */
[----:B------:R-:W-:Y:S02]  /*4790*/  FSEL R67, R67, -INF , P6 ;  /* 0xff80000043437808 */ /* 0x000fe40003000000 */
[----:B------:R-:W-:Y:S02]  /*47a0*/  FMNMX R4, R62, R3, !PT ;  /* 0x000000033e047209 */ /* 0x000fe40007800000 */
[----:B------:R-:W-:Y:S01]  /*47b0*/  ISETP.GE.AND P6, PT, R7, R2, PT ;  /* 0x000000020700720c */ /* 0x000fe20003fc6270 */
[----:B------:R-:W-:Y:S01]  /*47c0*/  VIADD R2, R0, 0x68 ;  /* 0x0000006800027836 */ /* 0x000fe20000000000 */
[----:B------:R-:W-:-:S02]  /*47d0*/  FSEL R65, R65, -INF , P2 ;  /* 0xff80000041417808 */ /* 0x000fc40001000000 */
[----:B------:R-:W-:Y:S02]  /*47e0*/  FMNMX R6, R64, R5, !PT ;  /* 0x0000000540067209 */ /* 0x000fe40007800000 */
[----:B------:R-:W-:Y:S02]  /*47f0*/  FMNMX R3, R63, R4, !PT ;  /* 0x000000043f037209 */ /* 0x000fe40007800000 */
[----:B------:R-:W-:Y:S02]  /*4800*/  FSEL R70, R70, -INF , P1 ;  /* 0xff80000046467808 */ /* 0x000fe40000800000 */
[----:B------:R-:W-:Y:S02]  /*4810*/  ISETP.GE.AND P1, PT, R7, R2, PT ;  /* 0x000000020700720c */ /* 0x000fe40003f26270 */
[----:B------:R-:W-:Y:S02]  /*4820*/  FSEL R68, R68, -INF , P3 ;  /* 0xff80000044447808 */ /* 0x000fe40001800000 */
[----:B------:R-:W-:-:S02]  /*4830*/  FMNMX R5, R65, R6, !PT ;  /* 0x0000000641057209 */ /* 0x000fc40007800000 */
[----:B------:R-:W-:Y:S02]  /*4840*/  IADD3 R2, R0, 0x69, RZ ;  /* 0x0000006900027810 */ /* 0x000fe40007ffe0ff */
[----:B------:R-:W-:Y:S02]  /*4850*/  FMNMX R4, R66, R3, !PT ;  /* 0x0000000342047209 */ /* 0x000fe40007800000 */
[----:B------:R-:W-:Y:S02]  /*4860*/  FSEL R71, R71, -INF , P2 ;  /* 0xff80000047477808 */ /* 0x000fe40001000000 */
[----:B------:R-:W-:Y:S02]  /*4870*/  FSEL R69, R69, -INF , P4 ;  /* 0xff80000045457808 */ /* 0x000fe40002000000 */
[----:B------:R-:W-:Y:S02]  /*4880*/  FMNMX R6, R68, R5, !PT ;  /* 0x0000000544067209 */ /* 0x000fe40007800000 */
[----:B------:R-:W-:Y:S01]  /*4890*/  ISETP.GE.AND P2, PT, R7, R2, PT ;  /* 0x000000020700720c */ /* 0x000fe20003f46270 */
[----:B------:R-:W-:Y:S01]  /*48a0*/  VIADD R2, R0, 0x70 ;  /* 0x0000007000027836 */ /* 0x000fe20000000000 */
[----:B------:R-:W-:-:S02]  /*48b0*/  FMNMX R3, R67, R4, !PT ;  /* 0x0000000443037209 */ /* 0x000fc40007800000 */
[----:B------:R-:W-:Y:S02]  /*48c0*/  FSEL R72, R72, -INF , P5 ;  /* 0xff80000048487808 */ /* 0x000fe40002800000 */
[----:B------:R-:W-:Y:S02]  /*48d0*/  FMNMX R5, R69, R6, !PT ;  /* 0x0000000645057209 */ /* 0x000fe40007800000 */
[----:B------:R-:W-:Y:S02]  /*48e0*/  FMNMX R4, R70, R3, !PT ;  /* 0x0000000346047209 */ /* 0x000fe40007800000 */
[----:B------:R-:W-:Y:S02]  /*48f0*/  FSEL R88, R74, -INF , P3 ;  /* 0xff8000004a587808 */ /* 0x000fe40001800000 */
[----:B------:R-:W-:Y:S02]  /*4900*/  ISETP.GE.AND P3, PT, R7, R2, PT ;  /* 0x000000020700720c */ /* 0x000fe40003f66270 */
[----:B------:R-:W-:-:S02]  /*4910*/  IADD3 R2, R0, 0x71, RZ ;  /* 0x0000007100027810 */ /* 0x000fc40007ffe0ff */
[----:B------:R-:W-:Y:S02]  /*4920*/  FSEL R73, R73, -INF , P6 ;  /* 0xff80000049497808 */ /* 0x000fe40003000000 */
[----:B------:R-:W-:Y:S02]  /*4930*/  FMNMX R6, R72, R5, !PT ;  /* 0x0000000548067209 */ /* 0x000fe40007800000 */
[----:B------:R-:W-:Y:S02]  /*4940*/  FMNMX R3, R71, R4, !PT ;  /* 0x0000000447037209 */ /* 0x000fe40007800000 */
[----:B------:R-:W-:Y:S02]  /*4950*/  FSEL R90, R75, -INF , P4 ;  /* 0xff8000004b5a7808 */ /* 0x000fe40002000000 */
[----:B------:R-:W-:Y:S01]  /*4960*/  ISETP.GE.AND P4, PT, R7, R2, PT ;  /* 0x000000020700720c */ /* 0x000fe20003f86270 */
[----:B------:R-:W-:Y:S01]  /*4970*/  VIADD R2, R0, 0x78 ;  /* 0x0000007800027836 */ /* 0x000fe20000000000 */
[----:B------:R-:W-:-:S02]  /*4980*/  FSEL R76, R76, -INF , P1 ;  /* 0xff8000004c4c7808 */ /* 0x000fc40000800000 */
[----:B------:R-:W-:Y:S02]  /*4990*/  FMNMX R5, R73, R6, !PT ;  /* 0x0000000649057209 */ /* 0x000fe40007800000 */
[----:B------:R-:W-:Y:S02]  /*49a0*/  FMNMX R3, R88, R3, !PT ;  /* 0x0000000358037209 */ /* 0x000fe40007800000 */
[----:B------:R-:W-:Y:S02]  /*49b0*/  FSEL R77, R77, -INF , P2 ;  /* 0xff8000004d4d7808 */ /* 0x000fe40001000000 */
[----:B------:R-:W-:Y:S02]  /*49c0*/  FMNMX R4, R76, R5, !PT ;  /* 0x000000054c047209 */ /* 0x000fe40007800000 */
[----:B------:R-:W-:Y:S02]  /*49d0*/  FSEL R78, R78, -INF , P5 ;  /* 0xff8000004e4e7808 */ /* 0x000fe40002800000 */
[----:B------:R-:W-:-:S02]  /*49e0*/  FMNMX R3, R90, R3, !PT ;  /* 0x000000035a037209 */ /* 0x000fc40007800000 */
[----:B------:R-:W-:Y:S02]  /*49f0*/  ISETP.GE.AND P5, PT, R7, R2, PT ;  /* 0x000000020700720c */ /* 0x000fe40003fa6270 */
[----:B------:R-:W-:Y:S02]  /*4a00*/  IADD3 R2, R0, 0x79, RZ ;  /* 0x0000007900027810 */ /* 0x000fe40007ffe0ff */
[----:B------:R-:W-:Y:S02]  /*4a10*/  FSEL R80, R80, -INF , P3 ;  /* 0xff80000050507808 */ /* 0x000fe40001800000 */
[----:B------:R-:W-:Y:S02]  /*4a20*/  FMNMX R5, R77, R4, !PT ;  /* 0x000000044d057209 */ /* 0x000fe40007800000 */
[----:B------:R-:W-:Y:S02]  /*4a30*/  FSEL R92, R79, -INF , P6 ;  /* 0xff8000004f5c7808 */ /* 0x000fe40003000000 */
[----:B------:R-:W-:-:S02]  /*4a40*/  FMNMX R3, R78, R3, !PT ;  /* 0x000000034e037209 */ /* 0x000fc40007800000 */
[----:B------:R-:W-:Y:S02]  /*4a50*/  ISETP.GE.AND P6, PT, R7, R2, PT ;  /* 0x000000020700720c */ /* 0x000fe40003fc6270 */
[----:B------:R-:W-:Y:S02]  /*4a60*/  FSEL R81, R81, -INF , P4 ;  /* 0xff80000051517808 */ /* 0x000fe40002000000 */
[----:B------:R-:W-:Y:S02]  /*4a70*/  FMNMX R2, R80, R5, !PT ;  /* 0x0000000550027209 */ /* 0x000fe40007800000 */
[----:B------:R-:W-:Y:S02]  /*4a80*/  FSEL R82, R82, -INF , P1 ;  /* 0xff80000052527808 */ /* 0x000fe40000800000 */
[----:B------:R-:W-:Y:S02]  /*4a90*/  FMNMX R3, R92, R3, !PT ;  /* 0x000000035c037209 */ /* 0x000fe40007800000 */
[----:B------:R-:W-:-:S02]  /*4aa0*/  FSEL R84, R84, -INF , P5 ;  /* 0xff80000054547808 */ /* 0x000fc40002800000 */
[----:B------:R-:W-:Y:S02]  /*4ab0*/  FMNMX R5, R81, R2, !PT ;  /* 0x0000000251057209 */ /* 0x000fe40007800000 */
[----:B------:R-:W-:Y:S02]  /*4ac0*/  FSEL R83, R83, -INF , P2 ;  /* 0xff80000053537808 */ /* 0x000fe40001000000 */
[----:B------:R-:W-:Y:S02]  /*4ad0*/  FMNMX R2, R82, R3, !PT ;  /* 0x0000000352027209 */ /* 0x000fe40007800000 */
[----:B------:R-:W-:Y:S02]  /*4ae0*/  FSEL R85, R85, -INF , P6 ;  /* 0xff80000055557808 */ /* 0x000fe40003000000 */
[----:B------:R-:W-:Y:S02]  /*4af0*/  FMNMX R4, R84, R5, !PT ;  /* 0x0000000554047209 */ /* 0x000fe40007800000 */
[----:B------:R-:W-:-:S02]  /*4b00*/  FSEL R86, R86, -INF , P3 ;  /* 0xff80000056567808 */ /* 0x000fc40001800000 */
[----:B------:R-:W-:Y:S02]  /*4b10*/  FMNMX R3, R83, R2, !PT ;  /* 0x0000000253037209 */ /* 0x000fe40007800000 */
[----:B------:R-:W-:Y:S02]  /*4b20*/  FMNMX R4, R85, R4, !PT ;  /* 0x0000000455047209 */ /* 0x000fe40007800000 */
[----:B------:R-:W-:Y:S02]  /*4b30*/  FSEL R87, R87, -INF , P4 ;  /* 0xff80000057577808 */ /* 0x000fe40002000000 */
[----:B------:R-:W-:Y:S02]  /*4b40*/  FMNMX R2, R86, R3, !PT ;  /* 0x0000000356027209 */ /* 0x000fe40007800000 */
[----:B------:R-:W2:Y:S02]  /*4b50*/  SHFL.BFLY PT, R3, R4, 0x1, 0x1f ;  /* 0x0c201f0004037f89 */ /* 0x000ea400000e0000 */
[----:B------:R-:W-:-:S05]  /*4b60*/  FMNMX R2, R87, R2, !PT ;  /* 0x0000000257027209 */ /* 0x000fca0007800000 */
[----:B------:R-:W1:Y:S01]  /*4b70*/  SHFL.BFLY PT, R5, R2, 0x1, 0x1f ;  /* 0x0c201f0002057f89 */ /* 0x000e6200000e0000 */
[----:B--2---:R-:W-:Y:S02]  /*4b80*/  FMNMX R3, R4, R3, !PT ;  /* 0x0000000304037209 */ /* 0x004fe40007800000 */
[----:B------:R-:W2:Y:S03]  /*4b90*/  LDC R4, c[0x0][0x604] ;  /* 0x00018100ff047b82 */ /* 0x000ea60000000800 */
[----:B------:R-:W5:Y:S01]  /*4ba0*/  SHFL.BFLY PT, R218, R3, 0x2, 0x1f ;  /* 0x0c401f0003da7f89 */ /* 0x000f6200000e0000 */
[----:B-1----:R-:W-:-:S04]  /*4bb0*/  FMNMX R5, R2, R5, !PT ;  /* 0x0000000502057209 */ /* 0x002fc80007800000 */
[----:B------:R-:W1:Y:S01]  /*4bc0*/  LDC R2, c[0x0][0x604] ;  /* 0x00018100ff027b82 */ /* 0x000e620000000800 */
[----:B------:R-:W3:Y:S01]  /*4bd0*/  SHFL.BFLY PT, R6, R5, 0x2, 0x1f ;  /* 0x0c401f0005067f89 */ /* 0x000ee200000e0000 */
[----:B-----5:R-:W-:-:S04]  /*4be0*/  FMNMX R218, R3, R218, !PT ;  /* 0x000000da03da7209 */ /* 0x020fc80007800000 */
[C---:B------:R-:W-:Y:S02]  /*4bf0*/  FSETP.NEU.AND P1, PT, R218.reuse, -INF , PT ;  /* 0xff800000da00780b */ /* 0x040fe40003f2d000 */
[----:B---3--:R-:W-:Y:S02]  /*4c00*/  FMNMX R219, R5, R6, !PT ;  /* 0x0000000605db7209 */ /* 0x008fe40007800000 */
[----:B------:R-:W-:Y:S01]  /*4c10*/  FSEL R74, R218, RZ, P1 ;  /* 0x000000ffda4a7208 */ /* 0x000fe20000800000 */
[----:B------:R-:W3:Y:S01]  /*4c20*/  LDC R5, c[0x0][0x604] ;  /* 0x00018100ff057b82 */ /* 0x000ee20000000800 */
[----:B------:R-:W-:-:S03]  /*4c30*/  FSETP.NEU.AND P1, PT, R219, -INF , PT ;  /* 0xff800000db00780b */ /* 0x000fc60003f2d000 */
[----:B------:R-:W-:Y:S01]  /*4c40*/  FMUL R74, R74, R15 ;  /* 0x0000000f4a4a7220 */ /* 0x000fe20000400000 */
[----:B------:R-:W-:-:S03]  /*4c50*/  FSEL R3, R219, RZ, P1 ;  /* 0x000000ffdb037208 */ /* 0x000fc60000800000 */
[----:B------:R-:W5:Y:S01]  /*4c60*/  LDC R6, c[0x0][0x604] ;  /* 0x00018100ff067b82 */ /* 0x000f620000000800 */
[--C-:B------:R-:W-:Y:S01]  /*4c70*/  FFMA R24, R24, R17, -R74.reuse ;  /* 0x0000001118187223 */ /* 0x100fe2000000084a */
[----:B------:R-:W-:Y:S01]  /*4c80*/  FMUL R3, R3, R10 ;  /* 0x0000000a03037220 */ /* 0x000fe20000400000 */
[----:B----4-:R-:W-:-:S03]  /*4c90*/  FFMA R36, R36, R23, -R74 ;  /* 0x0000001724247223 */ /* 0x010fc6000000084a */
[--C-:B-1----:R-:W-:Y:S01]  /*4ca0*/  FFMA R2, R27, R2, -R3.reuse ;  /* 0x000000021b027223 */ /* 0x102fe20000000803 */
[--C-:B--2---:R-:W-:Y:S01]  /*4cb0*/  FFMA R26, R26, R4, -R3.reuse ;  /* 0x000000041a1a7223 */ /* 0x104fe20000000803 */
[----:B------:R-:W1:Y:S01]  /*4cc0*/  LDC R10, c[0x0][0x604] ;  /* 0x00018100ff0a7b82 */ /* 0x000e620000000800 */
[--C-:B------:R-:W-:Y:S01]  /*4cd0*/  FFMA R42, R42, R14, -R3.reuse ;  /* 0x0000000e2a2a7223 */ /* 0x100fe20000000803 */
[----:B------:R-:W-:Y:S01]  /*4ce0*/  FSETP.GEU.AND P4, PT, R24, -126, PT ;  /* 0xc2fc00001800780b */ /* 0x000fe20003f8e000 */
[--C-:B------:R-:W-:Y:S01]  /*4cf0*/  FFMA R16, R51, R16, -R3.reuse ;  /* 0x0000001033107223 */ /* 0x100fe20000000803 */
[----:B------:R-:W-:Y:S01]  /*4d00*/  FSETP.GEU.AND P5, PT, R2, -126, PT ;  /* 0xc2fc00000200780b */ /* 0x000fe20003fae000 */
[--C-:B------:R-:W-:Y:S01]  /*4d10*/  FFMA R18, R55, R18, -R3.reuse ;  /* 0x0000001237127223 */ /* 0x100fe20000000803 */
[----:B------:R-:W-:Y:S01]  /*4d20*/  FSETP.GEU.AND P3, PT, R26, -126, PT ;  /* 0xc2fc00001a00780b */ /* 0x000fe20003f6e000 */
[--C-:B------:R-:W-:Y:S01]  /*4d30*/  FFMA R20, R58, R20, -R3.reuse ;  /* 0x000000143a147223 */ /* 0x100fe20000000803 */
[--C-:B---3--:R-:W-:Y:S01]  /*4d40*/  FFMA R30, R30, R5, -R3.reuse ;  /* 0x000000051e1e7223 */ /* 0x108fe20000000803 */
[----:B------:R-:W2:Y:S01]  /*4d50*/  LDC R14, c[0x0][0x604] ;  /* 0x00018100ff0e7b82 */ /* 0x000ea20000000800 */
[--C-:B------:R-:W-:Y:S01]  /*4d60*/  FFMA R59, R59, R22, -R3.reuse ;  /* 0x000000163b3b7223 */ /* 0x100fe20000000803 */
[----:B------:R-:W-:-:S02]  /*4d70*/  FFMA R92, R92, R19, -R3 ;  /* 0x000000135c5c7223 */ /* 0x000fc40000000803 */
[----:B------:R-:W-:Y:S02]  /*4d80*/  FSETP.GEU.AND P6, PT, R30, -126, PT ;  /* 0xc2fc00001e00780b */ /* 0x000fe40003fce000 */
[----:B------:R-:W-:Y:S01]  /*4d90*/  @!P4 FMUL R24, R24, 0.5 ;  /* 0x3f0000001818c820 */ /* 0x000fe20000400000 */
[--C-:B-----5:R-:W-:Y:S01]  /*4da0*/  FFMA R4, R31, R6, -R3.reuse ;  /* 0x000000061f047223 */ /* 0x120fe20000000803 */
[----:B------:R-:W3:Y:S01]  /*4db0*/  LDC R5, c[0x0][0x604] ;  /* 0x00018100ff057b82 */ /* 0x000ee20000000800 */
[----:B------:R-:W-:Y:S01]  /*4dc0*/  @!P5 FMUL R2, R2, 0.5 ;  /* 0x3f0000000202d820 */ /* 0x000fe20000400000 */
[----:B------:R-:W-:Y:S01]  /*4dd0*/  @!P3 FMUL R26, R26, 0.5 ;  /* 0x3f0000001a1ab820 */ /* 0x000fe20000400000 */
[--C-:B------:R-:W-:Y:S01]  /*4de0*/  FFMA R6, R35, R12, -R3.reuse ;  /* 0x0000000c23067223 */ /* 0x100fe20000000803 */
[----:B------:R-:W-:Y:S01]  /*4df0*/  FSETP.GEU.AND P1, PT, R4, -126, PT ;  /* 0xc2fc00000400780b */ /* 0x000fe20003f2e000 */
[----:B------:R-:W4:Y:S01]  /*4e00*/  MUFU.EX2 R180, R24 ;  /* 0x0000001800b47308 */ /* 0x000f220000000800 */
[----:B-1----:R-:W-:-:S02]  /*4e10*/  FFMA R34, R34, R10, -R3 ;  /* 0x0000000a22227223 */ /* 0x002fc40000000803 */
[----:B------:R-:W1:Y:S01]  /*4e20*/  LDC R12, c[0x0][0x604] ;  /* 0x00018100ff0c7b82 */ /* 0x000e620000000800 */
[----:B------:R-:W-:Y:S02]  /*4e30*/  @!P6 FMUL R30, R30, 0.5 ;  /* 0x3f0000001e1ee820 */ /* 0x000fe40000400000 */
[----:B------:R-:W-:Y:S02]  /*4e40*/  FSETP.GEU.AND P2, PT, R34, -126, PT ;  /* 0xc2fc00002200780b */ /* 0x000fe40003f4e000 */
[----:B------:R-:W5:Y:S03]  /*4e50*/  MUFU.EX2 R181, R26 ;  /* 0x0000001a00b57308 */ /* 0x000f660000000800 */
[----:B------:R-:W1:Y:S01]  /*4e60*/  LDC R10, c[0x0][0x604] ;  /* 0x00018100ff0a7b82 */ /* 0x000e620000000800 */
[----:B------:R-:W-:Y:S01]  /*4e70*/  @!P1 FMUL R4, R4, 0.5 ;  /* 0x3f00000004049820 */ /* 0x000fe20000400000 */
[----:B--2---:R-:W-:-:S03]  /*4e80*/  FFMA R14, R47, R14, -R3 ;  /* 0x0000000e2f0e7223 */ /* 0x004fc60000000803 */
[----:B------:R-:W2:Y:S01]  /*4e90*/  MUFU.EX2 R2, R2 ;  /* 0x0000000200027308 */ /* 0x000ea20000000800 */
[----:B----4-:R-:W-:Y:S01]  /*4ea0*/  @!P4 FMUL R180, R180, R180 ;  /* 0x000000b4b4b4c220 */ /* 0x010fe20000400000 */
[----:B------:R-:W-:Y:S01]  /*4eb0*/  FSETP.GEU.AND P4, PT, R36, -126, PT ;  /* 0xc2fc00002400780b */ /* 0x000fe20003f8e000 */
[--C-:B---3--:R-:W-:Y:S01]  /*4ec0*/  FFMA R38, R38, R5, -R3.reuse ;  /* 0x0000000526267223 */ /* 0x108fe20000000803 */
[----:B------:R-:W-:Y:S01]  /*4ed0*/  @!P2 FMUL R34, R34, 0.5 ;  /* 0x3f0000002222a820 */ /* 0x000fe20000400000 */
[----:B------:R-:W3:Y:S03]  /*4ee0*/  LDC R5, c[0x0][0x604] ;  /* 0x00018100ff057b82 */ /* 0x000ee60000000800 */
[----:B------:R-:W4:Y:S01]  /*4ef0*/  MUFU.EX2 R183, R30 ;  /* 0x0000001e00b77308 */ /* 0x000f220000000800 */
[----:B-----5:R-:W-:Y:S01]  /*4f00*/  @!P3 FMUL R181, R181, R181 ;  /* 0x000000b5b5b5b220 */ /* 0x020fe20000400000 */
[----:B------:R-:W-:Y:S01]  /*4f10*/  FSETP.GEU.AND P3, PT, R6, -126, PT ;  /* 0xc2fc00000600780b */ /* 0x000fe20003f6e000 */
[----:B-1----:R-:W-:-:S02]  /*4f20*/  FFMA R12, R43, R12, -R3 ;  /* 0x0000000c2b0c7223 */ /* 0x002fc40000000803 */
[----:B------:R-:W1:Y:S02]  /*4f30*/  LDC R15, c[0x0][0x604] ;  /* 0x00018100ff0f7b82 */ /* 0x000e640000000800 */
[----:B------:R-:W-:Y:S01]  /*4f40*/  @!P4 FMUL R36, R36, 0.5 ;  /* 0x3f0000002424c820 */ /* 0x000fe20000400000 */
[----:B------:R-:W5:Y:S01]  /*4f50*/  MUFU.EX2 R4, R4 ;  /* 0x0000000400047308 */ /* 0x000f620000000800 */
[----:B--2---:R-:W-:Y:S01]  /*4f60*/  @!P5 FMUL R2, R2, R2 ;  /* 0x000000020202d220 */ /* 0x004fe20000400000 */
[----:B------:R-:W-:Y:S01]  /*4f70*/  FSETP.GEU.AND P5, PT, R38, -126, PT ;  /* 0xc2fc00002600780b */ /* 0x000fe20003fae000 */
[--C-:B------:R-:W-:Y:S02]  /*4f80*/  FFMA R10, R39, R10, -R3.reuse ;  /* 0x0000000a270a7223 */ /* 0x100fe40000000803 */
[----:B------:R-:W2:Y:S02]  /*4f90*/  LDC R24, c[0x0][0x604] ;  /* 0x00018100ff187b82 */ /* 0x000ea40000000800 */
[----:B------:R-:W-:Y:S01]  /*4fa0*/  @!P3 FMUL R6, R6, 0.5 ;  /* 0x3f0000000606b820 */ /* 0x000fe20000400000 */
[----:B------:R-:W1:Y:S01]  /*4fb0*/  MUFU.EX2 R177, R34 ;  /* 0x0000002200b17308 */ /* 0x000e620000000800 */
[----:B----4-:R-:W-:Y:S01]  /*4fc0*/  @!P6 FMUL R183, R183, R183 ;  /* 0x000000b7b7b7e220 */ /* 0x010fe20000400000 */
[----:B------:R-:W-:Y:S01]  /*4fd0*/  FSETP.GEU.AND P6, PT, R10, -126, PT ;  /* 0xc2fc00000a00780b */ /* 0x000fe20003fce000 */
[----:B---3--:R-:W-:-:S02]  /*4fe0*/  FFMA R46, R46, R5, -R3 ;  /* 0x000000052e2e7223 */ /* 0x008fc40000000803 */
[----:B------:R-:W3:Y:S02]  /*4ff0*/  LDC R26, c[0x0][0x604] ;  /* 0x00018100ff1a7b82 */ /* 0x000ee40000000800 */
[----:B------:R-:W-:Y:S01]  /*5000*/  @!P5 FMUL R38, R38, 0.5 ;  /* 0x3f0000002626d820 */ /* 0x000fe20000400000 */
[----:B------:R-:W4:Y:S01]  /*5010*/  MUFU.EX2 R6, R6 ;  /* 0x0000000600067308 */ /* 0x000f220000000800 */
[----:B-----5:R-:W-:Y:S01]  /*5020*/  @!P1 FMUL R4, R4, R4 ;  /* 0x0000000404049220 */ /* 0x020fe20000400000 */
[----:B------:R-:W-:Y:S01]  /*5030*/  FSETP.GEU.AND P1, PT, R42, -126, PT ;  /* 0xc2fc00002a00780b */ /* 0x000fe20003f2e000 */
[--C-:B-1----:R-:W-:Y:S02]  /*5040*/  FFMA R50, R50, R15, -R3.reuse ;  /* 0x0000000f32327223 */ /* 0x102fe40000000803 */
[----:B------:R-:W1:Y:S02]  /*5050*/  LDC R5, c[0x0][0x604] ;  /* 0x00018100ff057b82 */ /* 0x000e640000000800 */
[----:B------:R-:W-:Y:S01]  /*5060*/  @!P6 FMUL R10, R10, 0.5 ;  /* 0x3f0000000a0ae820 */ /* 0x000fe20000400000 */
[----:B------:R-:W5:Y:S01]  /*5070*/  MUFU.EX2 R179, R38 ;  /* 0x0000002600b37308 */ /* 0x000f620000000800 */
[----:B------:R-:W-:Y:S01]  /*5080*/  @!P2 FMUL R177, R177, R177 ;  /* 0x000000b1b1b1a220 */ /* 0x000fe20000400000 */
[----:B------:R-:W-:Y:S01]  /*5090*/  FSETP.GEU.AND P2, PT, R12, -126, PT ;  /* 0xc2fc00000c00780b */ /* 0x000fe20003f4e000 */
[----:B--2---:R-:W-:-:S02]  /*50a0*/  FFMA R63, R63, R24, -R3 ;  /* 0x000000183f3f7223 */ /* 0x004fc40000000803 */
[----:B------:R-:W2:Y:S02]  /*50b0*/  LDC R15, c[0x0][0x604] ;  /* 0x00018100ff0f7b82 */ /* 0x000ea40000000800 */
[----:B------:R-:W-:Y:S01]  /*50c0*/  @!P1 FMUL R42, R42, 0.5 ;  /* 0x3f0000002a2a9820 */ /* 0x000fe20000400000 */
[----:B------:R-:W1:Y:S01]  /*50d0*/  MUFU.EX2 R10, R10 ;  /* 0x0000000a000a7308 */ /* 0x000e620000000800 */
[----:B----4-:R-:W-:Y:S01]  /*50e0*/  @!P3 FMUL R6, R6, R6 ;  /* 0x000000060606b220 */ /* 0x010fe20000400000 */
[----:B------:R-:W-:Y:S01]  /*50f0*/  FSETP.GEU.AND P3, PT, R46, -126, PT ;  /* 0xc2fc00002e00780b */ /* 0x000fe20003f6e000 */
[----:B---3--:R-:W-:-:S04]  /*5100*/  FFMA R67, R67, R26, -R3 ;  /* 0x0000001a43437223 */ /* 0x008fc80000000803 */
[----:B------:R-:W-:Y:S01]  /*5110*/  @!P2 FMUL R12, R12, 0.5 ;  /* 0x3f0000000c0ca820 */ /* 0x000fe20000400000 */
[----:B------:R-:W3:Y:S01]  /*5120*/  MUFU.EX2 R173, R42 ;  /* 0x0000002a00ad7308 */ /* 0x000ee20000000800 */
[----:B-----5:R-:W-:Y:S01]  /*5130*/  @!P5 FMUL R179, R179, R179 ;  /* 0x000000b3b3b3d220 */ /* 0x020fe20000400000 */
[----:B------:R-:W-:Y:S01]  /*5140*/  FSETP.GEU.AND P5, PT, R14, -126, PT ;  /* 0xc2fc00000e00780b */ /* 0x000fe20003fae000 */
[----:B------:R-:W4:Y:S01]  /*5150*/  LDC R30, c[0x0][0x604] ;  /* 0x00018100ff1e7b82 */ /* 0x000f220000000800 */
[----:B-1----:R-:W-:-:S03]  /*5160*/  FFMA R54, R54, R5, -R3 ;  /* 0x0000000536367223 */ /* 0x002fc60000000803 */
[----:B------:R-:W-:Y:S01]  /*5170*/  @!P3 FMUL R46, R46, 0.5 ;  /* 0x3f0000002e2eb820 */ /* 0x000fe20000400000 */
[----:B------:R-:W1:Y:S01]  /*5180*/  MUFU.EX2 R12, R12 ;  /* 0x0000000c000c7308 */ /* 0x000e620000000800 */
[----:B------:R-:W-:Y:S01]  /*5190*/  @!P6 FMUL R10, R10, R10 ;  /* 0x0000000a0a0ae220 */ /* 0x000fe20000400000 */
[----:B------:R-:W-:Y:S01]  /*51a0*/  FSETP.GEU.AND P6, PT, R50, -126, PT ;  /* 0xc2fc00003200780b */ /* 0x000fe20003fce000 */
[----:B------:R-:W5:Y:S01]  /*51b0*/  LDC R5, c[0x0][0x604] ;  /* 0x00018100ff057b82 */ /* 0x000f620000000800 */
[----:B--2---:R-:W-:-:S03]  /*51c0*/  FFMA R24, R66, R15, -R3 ;  /* 0x0000000f42187223 */ /* 0x004fc60000000803 */
[----:B------:R-:W-:Y:S01]  /*51d0*/  @!P5 FMUL R14, R14, 0.5 ;  /* 0x3f0000000e0ed820 */ /* 0x000fe20000400000 */
[----:B------:R-:W2:Y:S01]  /*51e0*/  MUFU.EX2 R175, R46 ;  /* 0x0000002e00af7308 */ /* 0x000ea20000000800 */
[----:B---3--:R-:W-:Y:S01]  /*51f0*/  @!P1 FMUL R173, R173, R173 ;  /* 0x000000adadad9220 */ /* 0x008fe20000400000 */
[----:B------:R-:W-:Y:S01]  /*5200*/  FSETP.GEU.AND P1, PT, R16, -126, PT ;  /* 0xc2fc00001000780b */ /* 0x000fe20003f2e000 */
[----:B------:R-:W3:Y:S04]  /*5210*/  LDC R15, c[0x0][0x604] ;  /* 0x00018100ff0f7b82 */ /* 0x000ee80000000800 */
[----:B------:R-:W-:Y:S01]  /*5220*/  @!P6 FMUL R50, R50, 0.5 ;  /* 0x3f0000003232e820 */ /* 0x000fe20000400000 */
[----:B------:R-:W5:Y:S01]  /*5230*/  MUFU.EX2 R14, R14 ;  /* 0x0000000e000e7308 */ /* 0x000f620000000800 */
[----:B-1----:R-:W-:Y:S01]  /*5240*/  @!P2 FMUL R12, R12, R12 ;  /* 0x0000000c0c0ca220 */ /* 0x002fe20000400000 */
[----:B------:R-:W-:Y:S01]  /*5250*/  FSETP.GEU.AND P2, PT, R54, -126, PT ;  /* 0xc2fc00003600780b */ /* 0x000fe20003f4e000 */
[--C-:B----4-:R-:W-:Y:S01]  /*5260*/  FFMA R30, R78, R30, -R3.reuse ;  /* 0x0000001e4e1e7223 */ /* 0x110fe20000000803 */
[----:B------:R-:W1:Y:S03]  /*5270*/  LDC R17, c[0x0][0x604] ;  /* 0x00018100ff117b82 */ /* 0x000e660000000800 */
[----:B------:R-:W-:Y:S01]  /*5280*/  @!P1 FMUL R16, R16, 0.5 ;  /* 0x3f00000010109820 */ /* 0x000fe20000400000 */
[----:B------:R-:W4:Y:S01]  /*5290*/  MUFU.EX2 R169, R50 ;  /* 0x0000003200a97308 */ /* 0x000f220000000800 */
[----:B--2---:R-:W-:Y:S01]  /*52a0*/  @!P3 FMUL R175, R175, R175 ;  /* 0x000000afafafb220 */ /* 0x004fe20000400000 */
[----:B------:R-:W-:Y:S01]  /*52b0*/  FSETP.GEU.AND P3, PT, R18, -126, PT ;  /* 0xc2fc00001200780b */ /* 0x000fe20003f6e000 */
[--C-:B-----5:R-:W-:Y:S01]  /*52c0*/  FFMA R22, R62, R5, -R3.reuse ;  /* 0x000000053e167223 */ /* 0x120fe20000000803 */
[----:B------:R-:W2:Y:S03]  /*52d0*/  LDC R19, c[0x0][0x604] ;  /* 0x00018100ff137b82 */ /* 0x000ea60000000800 */
[----:B------:R-:W-:Y:S01]  /*52e0*/  @!P2 FMUL R54, R54, 0.5 ;  /* 0x3f0000003636a820 */ /* 0x000fe20000400000 */
[----:B------:R-:W5:Y:S01]  /*52f0*/  MUFU.EX2 R16, R16 ;  /* 0x0000001000107308 */ /* 0x000f620000000800 */
[----:B------:R-:W-:Y:S01]  /*5300*/  @!P5 FMUL R14, R14, R14 ;  /* 0x0000000e0e0ed220 */ /* 0x000fe20000400000 */
[----:B------:R-:W-:Y:S01]  /*5310*/  FSETP.GEU.AND P5, PT, R20, -126, PT ;  /* 0xc2fc00001400780b */ /* 0x000fe20003fae000 */
[----:B---3--:R-:W-:Y:S01]  /*5320*/  FFMA R90, R90, R15, -R3 ;  /* 0x0000000f5a5a7223 */ /* 0x008fe20000000803 */
[----:B------:R-:W3:Y:S03]  /*5330*/  LDC R5, c[0x0][0x604] ;  /* 0x00018100ff057b82 */ /* 0x000ee60000000800 */
[----:B------:R-:W-:Y:S01]  /*5340*/  @!P3 FMUL R18, R18, 0.5 ;  /* 0x3f0000001212b820 */ /* 0x000fe20000400000 */
[----:B------:R-:W2:Y:S01]  /*5350*/  MUFU.EX2 R171, R54 ;  /* 0x0000003600ab7308 */ /* 0x000ea20000000800 */
[----:B----4-:R-:W-:Y:S01]  /*5360*/  @!P6 FMUL R169, R169, R169 ;  /* 0x000000a9a9a9e220 */ /* 0x010fe20000400000 */
[----:B------:R-:W-:-:S02]  /*5370*/  FSETP.GEU.AND P6, PT, R59, -126, PT ;  /* 0xc2fc00003b00780b */ /* 0x000fc40003fce000 */
[----:B------:R-:W4:Y:S03]  /*5380*/  LDC R15, c[0x0][0x604] ;  /* 0x00018100ff0f7b82 */ /* 0x000f260000000800 */
[----:B------:R-:W-:Y:S01]  /*5390*/  @!P5 FMUL R20, R20, 0.5 ;  /* 0x3f0000001414d820 */ /* 0x000fe20000400000 */
[----:B------:R-:W1:Y:S01]  /*53a0*/  MUFU.EX2 R18, R18 ;  /* 0x0000001200127308 */ /* 0x000e620000000800 */
[----:B-----5:R-:W-:Y:S01]  /*53b0*/  @!P1 FMUL R16, R16, R16 ;  /* 0x0000001010109220 */ /* 0x020fe20000400000 */
[----:B------:R-:W-:Y:S02]  /*53c0*/  FSETP.GEU.AND P1, PT, R22, -126, PT ;  /* 0xc2fc00001600780b */ /* 0x000fe40003f2e000 */
[----:B------:R-:W5:Y:S01]  /*53d0*/  LDC R27, c[0x0][0x604] ;  /* 0x00018100ff1b7b82 */ /* 0x000f620000000800 */
[--C-:B--2---:R-:W-:Y:S02]  /*53e0*/  FFMA R32, R32, R19, -R74.reuse ;  /* 0x0000001320207223 */ /* 0x104fe4000000084a */
[----:B------:R-:W-:Y:S01]  /*53f0*/  @!P6 FMUL R59, R59, 0.5 ;  /* 0x3f0000003b3be820 */ /* 0x000fe20000400000 */
[----:B------:R-:W2:Y:S01]  /*5400*/  MUFU.EX2 R20, R20 ;  /* 0x0000001400147308 */ /* 0x000ea20000000800 */
[----:B------:R-:W-:Y:S01]  /*5410*/  @!P2 FMUL R171, R171, R171 ;  /* 0x000000abababa220 */ /* 0x000fe20000400000 */
[----:B------:R-:W-:Y:S01]  /*5420*/  FSETP.GEU.AND P2, PT, R63, -126, PT ;  /* 0xc2fc00003f00780b */ /* 0x000fe20003f4e000 */
[----:B---3--:R-:W-:Y:S01]  /*5430*/  FFMA R26, R88, R5, -R3 ;  /* 0x00000005581a7223 */ /* 0x008fe20000000803 */
[----:B------:R-:W3:Y:S03]  /*5440*/  LDC R23, c[0x0][0x604] ;  /* 0x00018100ff177b82 */ /* 0x000ee60000000800 */
[----:B------:R-:W-:Y:S01]  /*5450*/  @!P1 FMUL R22, R22, 0.5 ;  /* 0x3f00000016169820 */ /* 0x000fe20000400000 */
[----:B------:R-:W5:Y:S01]  /*5460*/  MUFU.EX2 R165, R59 ;  /* 0x0000003b00a57308 */ /* 0x000f620000000800 */
[----:B-1----:R-:W-:Y:S01]  /*5470*/  @!P3 FMUL R18, R18, R18 ;  /* 0x000000121212b220 */ /* 0x002fe20000400000 */
[----:B------:R-:W-:Y:S01]  /*5480*/  FSETP.GEU.AND P3, PT, R24, -126, PT ;  /* 0xc2fc00001800780b */ /* 0x000fe20003f6e000 */
[--C-:B----4-:R-:W-:Y:S01]  /*5490*/  FFMA R28, R28, R15, -R74.reuse ;  /* 0x0000000f1c1c7223 */ /* 0x110fe2000000084a */
[----:B------:R-:W1:Y:S01]  /*54a0*/  LDC R5, c[0x0][0x604] ;  /* 0x00018100ff057b82 */ /* 0x000e620000000800 */
[----:B------:R-:W-:-:S02]  /*54b0*/  FFMA R15, R29, R17, -R74 ;  /* 0x000000111d0f7223 */ /* 0x000fc4000000084a */
[----:B------:R-:W-:Y:S01]  /*54c0*/  @!P2 FMUL R63, R63, 0.5 ;  /* 0x3f0000003f3fa820 */ /* 0x000fe20000400000 */
[----:B------:R-:W4:Y:S01]  /*54d0*/  MUFU.EX2 R22, R22 ;  /* 0x0000001600167308 */ /* 0x000f220000000800 */
[----:B--2---:R-:W-:Y:S01]  /*54e0*/  @!P5 FMUL R20, R20, R20 ;  /* 0x000000141414d220 */ /* 0x004fe20000400000 */
[----:B------:R-:W-:Y:S01]  /*54f0*/  FSETP.GEU.AND P5, PT, R67, -126, PT ;  /* 0xc2fc00004300780b */ /* 0x000fe20003fae000 */
[--C-:B------:R-:W-:Y:S01]  /*5500*/  FFMA R17, R33, R21, -R74.reuse ;  /* 0x0000001521117223 */ /* 0x100fe2000000084a */
[----:B-----5:R-:W-:Y:S01]  /*5510*/  FFMA R40, R40, R27, -R74 ;  /* 0x0000001b28287223 */ /* 0x020fe2000000084a */
[----:B------:R-:W2:Y:S02]  /*5520*/  LDC R21, c[0x0][0x604] ;  /* 0x00018100ff157b82 */ /* 0x000ea40000000800 */
[----:B------:R-:W-:Y:S01]  /*5530*/  @!P3 FMUL R24, R24, 0.5 ;  /* 0x3f0000001818b820 */ /* 0x000fe20000400000 */
[----:B------:R-:W5:Y:S01]  /*5540*/  MUFU.EX2 R167, R63 ;  /* 0x0000003f00a77308 */ /* 0x000f620000000800 */
[----:B------:R-:W-:Y:S01]  /*5550*/  @!P6 FMUL R165, R165, R165 ;  /* 0x000000a5a5a5e220 */ /* 0x000fe20000400000 */
[----:B------:R-:W-:-:S03]  /*5560*/  FSETP.GEU.AND P6, PT, R26, -126, PT ;  /* 0xc2fc00001a00780b */ /* 0x000fc60003fce000 */
[----:B------:R-:W2:Y:S01]  /*5570*/  LDC R27, c[0x0][0x604] ;  /* 0x00018100ff1b7b82 */ /* 0x000ea20000000800 */
[--C-:B---3--:R-:W-:Y:S01]  /*5580*/  FFMA R44, R44, R23, -R74.reuse ;  /* 0x000000172c2c7223 */ /* 0x108fe2000000084a */
[----:B------:R-:W-:Y:S01]  /*5590*/  @!P5 FMUL R67, R67, 0.5 ;  /* 0x3f0000004343d820 */ /* 0x000fe20000400000 */
[----:B------:R-:W3:Y:S01]  /*55a0*/  MUFU.EX2 R24, R24 ;  /* 0x0000001800187308 */ /* 0x000ee20000000800 */
[----:B----4-:R-:W-:Y:S01]  /*55b0*/  @!P1 FMUL R22, R22, R22 ;  /* 0x0000001616169220 */ /* 0x010fe20000400000 */
[----:B------:R-:W-:Y:S01]  /*55c0*/  FSETP.GEU.AND P1, PT, R90, -126, PT ;  /* 0xc2fc00005a00780b */ /* 0x000fe20003f2e000 */
[--C-:B-1----:R-:W-:Y:S02]  /*55d0*/  FFMA R5, R25, R5, -R74.reuse ;  /* 0x0000000519057223 */ /* 0x102fe4000000084a */
[----:B------:R-:W1:Y:S02]  /*55e0*/  LDC R31, c[0x0][0x604] ;  /* 0x00018100ff1f7b82 */ /* 0x000e640000000800 */
[----:B------:R-:W-:Y:S01]  /*55f0*/  @!P6 FMUL R26, R26, 0.5 ;  /* 0x3f0000001a1ae820 */ /* 0x000fe20000400000 */
[----:B------:R-:W4:Y:S01]  /*5600*/  MUFU.EX2 R161, R67 ;  /* 0x0000004300a17308 */ /* 0x000f220000000800 */
[----:B-----5:R-:W-:Y:S01]  /*5610*/  @!P2 FMUL R167, R167, R167 ;  /* 0x000000a7a7a7a220 */ /* 0x020fe20000400000 */
[----:B------:R-:W-:Y:S01]  /*5620*/  FSETP.GEU.AND P2, PT, R30, -126, PT ;  /* 0xc2fc00001e00780b */ /* 0x000fe20003f4e000 */
[----:B--2---:R-:W-:-:S02]  /*5630*/  FFMA R21, R41, R21, -R74 ;  /* 0x0000001529157223 */ /* 0x004fc4000000084a */
[----:B------:R-:W2:Y:S02]  /*5640*/  LDC R25, c[0x0][0x604] ;  /* 0x00018100ff197b82 */ /* 0x000ea40000000800 */
[----:B------:R-:W-:Y:S01]  /*5650*/  @!P1 FMUL R90, R90, 0.5 ;  /* 0x3f0000005a5a9820 */ /* 0x000fe20000400000 */
[----:B------:R-:W5:Y:S01]  /*5660*/  MUFU.EX2 R26, R26 ;  /* 0x0000001a001a7308 */ /* 0x000f620000000800 */
[----:B---3--:R-:W-:Y:S01]  /*5670*/  @!P3 FMUL R24, R24, R24 ;  /* 0x000000181818b220 */ /* 0x008fe20000400000 */
[----:B------:R-:W-:Y:S01]  /*5680*/  FSETP.GEU.AND P3, PT, R92, -126, PT ;  /* 0xc2fc00005c00780b */ /* 0x000fe20003f6e000 */
[----:B------:R-:W-:Y:S02]  /*5690*/  FFMA R48, R48, R27, -R74 ;  /* 0x0000001b30307223 */ /* 0x000fe4000000084a */
[----:B------:R-:W3:Y:S02]  /*56a0*/  LDC R29, c[0x0][0x604] ;  /* 0x00018100ff1d7b82 */ /* 0x000ee40000000800 */
[----:B------:R-:W-:Y:S01]  /*56b0*/  @!P2 FMUL R30, R30, 0.5 ;  /* 0x3f0000001e1ea820 */ /* 0x000fe20000400000 */
[----:B------:R-:W2:Y:S01]  /*56c0*/  MUFU.EX2 R157, R90 ;  /* 0x0000005a009d7308 */ /* 0x000ea20000000800 */
[----:B----4-:R-:W-:Y:S01]  /*56d0*/  @!P5 FMUL R161, R161, R161 ;  /* 0x000000a1a1a1d220 */ /* 0x010fe20000400000 */
[----:B------:R-:W-:-:S03]  /*56e0*/  FSETP.GEU.AND P5, PT, R5, -126, PT ;  /* 0xc2fc00000500780b */ /* 0x000fc60003fae000 */
[----:B------:R-:W4:Y:S02]  /*56f0*/  LDC R33, c[0x0][0x604] ;  /* 0x00018100ff217b82 */ /* 0x000f240000000800 */
[----:B------:R-:W-:Y:S01]  /*5700*/  @!P3 FMUL R92, R92, 0.5 ;  /* 0x3f0000005c5cb820 */ /* 0x000fe20000400000 */
[----:B------:R-:W3:Y:S01]  /*5710*/  MUFU.EX2 R30, R30 ;  /* 0x0000001e001e7308 */ /* 0x000ee20000000800 */
[----:B-----5:R-:W-:Y:S01]  /*5720*/  @!P6 FMUL R26, R26, R26 ;  /* 0x0000001a1a1ae220 */ /* 0x020fe20000400000 */
[----:B------:R-:W-:Y:S01]  /*5730*/  FSETP.GEU.AND P6, PT, R28, -126, PT ;  /* 0xc2fc00001c00780b */ /* 0x000fe20003fce000 */
[--C-:B-1----:R-:W-:Y:S01]  /*5740*/  FFMA R27, R53, R31, -R74.reuse ;  /* 0x0000001f351b7223 */ /* 0x102fe2000000084a */
[----:B--2---:R-:W-:-:S03]  /*5750*/  FFMA R19, R37, R25, -R74 ;  /* 0x0000001925137223 */ /* 0x004fc6000000084a */
[----:B------:R-:W-:Y:S01]  /*5760*/  @!P5 FMUL R5, R5, 0.5 ;  /* 0x3f0000000505d820 */ /* 0x000fe20000400000 */
[----:B------:R-:W1:Y:S01]  /*5770*/  MUFU.EX2 R159, R92 ;  /* 0x0000005c009f7308 */ /* 0x000e620000000800 */
[----:B------:R-:W-:Y:S01]  /*5780*/  @!P1 FMUL R157, R157, R157 ;  /* 0x0000009d9d9d9220 */ /* 0x000fe20000400000 */
[----:B------:R-:W-:Y:S01]  /*5790*/  FSETP.GEU.AND P1, PT, R15, -126, PT ;  /* 0xc2fc00000f00780b */ /* 0x000fe20003f2e000 */
[----:B------:R-:W2:Y:S02]  /*57a0*/  LDC R25, c[0x0][0x604] ;  /* 0x00018100ff197b82 */ /* 0x000ea40000000800 */
[----:B------:R-:W-:Y:S01]  /*57b0*/  FADD R51, R12, R157 ;  /* 0x0000009d0c337221 */ /* 0x000fe20000000000 */
[----:B---3--:R-:W-:Y:S01]  /*57c0*/  FFMA R52, R52, R29, -R74 ;  /* 0x0000001d34347223 */ /* 0x008fe2000000084a */
[----:B------:R-:W-:Y:S01]  /*57d0*/  @!P6 FMUL R28, R28, 0.5 ;  /* 0x3f0000001c1ce820 */ /* 0x000fe20000400000 */
[----:B------:R-:W3:Y:S01]  /*57e0*/  MUFU.EX2 R5, R5 ;  /* 0x0000000500057308 */ /* 0x000ee20000000800 */
[----:B------:R-:W-:Y:S01]  /*57f0*/  @!P2 FMUL R30, R30, R30 ;  /* 0x0000001e1e1ea220 */ /* 0x000fe20000400000 */
[----:B------:R-:W-:Y:S01]  /*5800*/  FSETP.GEU.AND P2, PT, R32, -126, PT ;  /* 0xc2fc00002000780b */ /* 0x000fe20003f4e000 */
[----:B------:R-:W5:Y:S01]  /*5810*/  LDC R31, c[0x0][0x604] ;  /* 0x00018100ff1f7b82 */ /* 0x000f620000000800 */
[----:B------:R-:W-:Y:S01]  /*5820*/  F2FP.BF16.F32.PACK_AB R157, R157, R26 ;  /* 0x0000001a9d9d723e */ /* 0x000fe200000010ff */
[----:B------:R-:W-:Y:S01]  /*5830*/  FADD R53, R175, R30 ;  /* 0x0000001eaf357221 */ /* 0x000fe20000000000 */
[--C-:B----4-:R-:W-:Y:S01]  /*5840*/  FFMA R29, R56, R33, -R74.reuse ;  /* 0x00000021381d7223 */ /* 0x110fe2000000084a */
[----:B------:R-:W-:Y:S01]  /*5850*/  @!P1 FMUL R15, R15, 0.5 ;  /* 0x3f0000000f0f9820 */ /* 0x000fe20000400000 */
[----:B------:R4:W2:Y:S01]  /*5860*/  MUFU.EX2 R182, R28 ;  /* 0x0000001c00b67308 */ /* 0x0008a20000000800 */
[----:B-1----:R-:W-:Y:S01]  /*5870*/  @!P3 FMUL R159, R159, R159 ;  /* 0x0000009f9f9fb220 */ /* 0x002fe20000400000 */
[----:B------:R-:W-:Y:S01]  /*5880*/  FSETP.GEU.AND P3, PT, R17, -126, PT ;  /* 0xc2fc00001100780b */ /* 0x000fe20003f6e000 */
[----:B------:R-:W1:Y:S01]  /*5890*/  LDC R33, c[0x0][0x604] ;  /* 0x00018100ff217b82 */ /* 0x000e620000000800 */
[C---:B------:R-:W-:Y:S01]  /*58a0*/  F2FP.BF16.F32.PACK_AB R175, R14.reuse, R175 ;  /* 0x000000af0eaf723e */ /* 0x040fe200000010ff */
[----:B------:R-:W-:Y:S01]  /*58b0*/  FADD R55, R14, R159 ;  /* 0x0000009f0e377221 */ /* 0x000fe20000000000 */
[----:B------:R-:W-:Y:S01]  /*58c0*/  F2FP.BF16.F32.PACK_AB R159, R159, R30 ;  /* 0x0000001e9f9f723e */ /* 0x000fe200000010ff */
[----:B------:R-:W-:Y:S01]  /*58d0*/  @!P2 FMUL R32, R32, 0.5 ;  /* 0x3f0000002020a820 */ /* 0x000fe20000400000 */
[----:B------:R-:W5:Y:S01]  /*58e0*/  MUFU.EX2 R15, R15 ;  /* 0x0000000f000f7308 */ /* 0x000f620000000800 */
[----:B---3--:R-:W-:Y:S01]  /*58f0*/  @!P5 FMUL R5, R5, R5 ;  /* 0x000000050505d220 */ /* 0x008fe20000400000 */
[----:B------:R-:W-:Y:S01]  /*5900*/  FSETP.GEU.AND P5, PT, R19, -126, PT ;  /* 0xc2fc00001300780b */ /* 0x000fe20003fae000 */
[----:B----4-:R-:W3:Y:S01]  /*5910*/  LDC R28, c[0x0][0x604] ;  /* 0x00018100ff1c7b82 */ /* 0x010ee20000000800 */
[----:B--2---:R-:W-:-:S03]  /*5920*/  FFMA R23, R45, R25, -R74 ;  /* 0x000000192d177223 */ /* 0x004fc6000000084a */
[----:B------:R-:W-:Y:S01]  /*5930*/  @!P3 FMUL R17, R17, 0.5 ;  /* 0x3f0000001111b820 */ /* 0x000fe20000400000 */
[----:B------:R2:W4:Y:S01]  /*5940*/  MUFU.EX2 R176, R32 ;  /* 0x0000002000b07308 */ /* 0x0005220000000800 */
[----:B------:R-:W-:Y:S01]  /*5950*/  @!P6 FMUL R182, R182, R182 ;  /* 0x000000b6b6b6e220 */ /* 0x000fe20000400000 */
[----:B------:R-:W-:Y:S01]  /*5960*/  FSETP.GEU.AND P6, PT, R40, -126, PT ;  /* 0xc2fc00002800780b */ /* 0x000fe20003fce000 */
[--C-:B-----5:R-:W-:Y:S01]  /*5970*/  FFMA R31, R60, R31, -R74.reuse ;  /* 0x0000001f3c1f7223 */ /* 0x120fe2000000084a */
[----:B------:R-:W5:Y:S03]  /*5980*/  LDC R35, c[0x0][0x604] ;  /* 0x00018100ff237b82 */ /* 0x000f660000000800 */
[----:B------:R-:W-:Y:S01]  /*5990*/  @!P5 FMUL R19, R19, 0.5 ;  /* 0x3f0000001313d820 */ /* 0x000fe20000400000 */
[----:B------:R-:W3:Y:S01]  /*59a0*/  MUFU.EX2 R178, R36 ;  /* 0x0000002400b27308 */ /* 0x000ee20000000800 */
[----:B------:R-:W-:Y:S01]  /*59b0*/  @!P1 FMUL R15, R15, R15 ;  /* 0x0000000f0f0f9220 */ /* 0x000fe20000400000 */
[----:B------:R-:W-:Y:S01]  /*59c0*/  FSETP.GEU.AND P1, PT, R21, -126, PT ;  /* 0xc2fc00001500780b */ /* 0x000fe20003f2e000 */
[--C-:B-1----:R-:W-:Y:S01]  /*59d0*/  FFMA R33, R64, R33, -R74.reuse ;  /* 0x0000002140217223 */ /* 0x102fe2000000084a */
[----:B--2---:R-:W1:Y:S03]  /*59e0*/  LDC R32, c[0x0][0x604] ;  /* 0x00018100ff207b82 */ /* 0x004e660000000800 */
[----:B------:R-:W-:Y:S01]  /*59f0*/  @!P6 FMUL R40, R40, 0.5 ;  /* 0x3f0000002828e820 */ /* 0x000fe20000400000 */
[----:B------:R-:W2:Y:S01]  /*5a00*/  MUFU.EX2 R17, R17 ;  /* 0x0000001100117308 */ /* 0x000ea20000000800 */
[----:B----4-:R-:W-:Y:S01]  /*5a10*/  @!P2 FMUL R176, R176, R176 ;  /* 0x000000b0b0b0a220 */ /* 0x010fe20000400000 */
[----:B------:R-:W-:Y:S01]  /*5a20*/  FSETP.GEU.AND P2, PT, R44, -126, PT ;  /* 0xc2fc00002c00780b */ /* 0x000fe20003f4e000 */
[----:B---3--:R-:W-:Y:S01]  /*5a30*/  FFMA R25, R49, R28, -R74 ;  /* 0x0000001c31197223 */ /* 0x008fe2000000084a */
[----:B------:R-:W3:Y:S03]  /*5a40*/  LDC R37, c[0x0][0x604] ;  /* 0x00018100ff257b82 */ /* 0x000ee60000000800 */
[----:B------:R-:W-:Y:S01]  /*5a50*/  @!P1 FMUL R21, R21, 0.5 ;  /* 0x3f00000015159820 */ /* 0x000fe20000400000 */
[----:B------:R-:W4:Y:S01]  /*5a60*/  MUFU.EX2 R19, R19 ;  /* 0x0000001300137308 */ /* 0x000f220000000800 */
[----:B------:R-:W-:Y:S01]  /*5a70*/  @!P4 FMUL R178, R178, R178 ;  /* 0x000000b2b2b2c220 */ /* 0x000fe20000400000 */
[----:B------:R-:W-:-:S02]  /*5a80*/  FSETP.GEU.AND P4, PT, R48, -126, PT ;  /* 0xc2fc00003000780b */ /* 0x000fc40003f8e000 */
[----:B------:R-:W3:Y:S01]  /*5a90*/  LDC R28, c[0x0][0x604] ;  /* 0x00018100ff1c7b82 */ /* 0x000ee20000000800 */
[--C-:B-----5:R-:W-:Y:S02]  /*5aa0*/  FFMA R35, R68, R35, -R74.reuse ;  /* 0x0000002344237223 */ /* 0x120fe4000000084a */
[----:B------:R-:W-:Y:S01]  /*5ab0*/  @!P2 FMUL R44, R44, 0.5 ;  /* 0x3f0000002c2ca820 */ /* 0x000fe20000400000 */
[----:B------:R-:W5:Y:S01]  /*5ac0*/  MUFU.EX2 R172, R40 ;  /* 0x0000002800ac7308 */ /* 0x000f620000000800 */
[----:B--2---:R-:W-:Y:S01]  /*5ad0*/  @!P3 FMUL R17, R17, R17 ;  /* 0x000000111111b220 */ /* 0x004fe20000400000 */
[----:B------:R-:W-:Y:S01]  /*5ae0*/  FSETP.GEU.AND P3, PT, R23, -126, PT ;  /* 0xc2fc00001700780b */ /* 0x000fe20003f6e000 */
[--C-:B-1----:R-:W-:Y:S01]  /*5af0*/  FFMA R61, R61, R32, -R74.reuse ;  /* 0x000000203d3d7223 */ /* 0x102fe2000000084a */
[----:B------:R-:W1:Y:S03]  /*5b00*/  LDC R39, c[0x0][0x604] ;  /* 0x00018100ff277b82 */ /* 0x000e660000000800 */
[----:B------:R-:W-:Y:S01]  /*5b10*/  @!P4 FMUL R48, R48, 0.5 ;  /* 0x3f0000003030c820 */ /* 0x000fe20000400000 */
[----:B------:R-:W2:Y:S01]  /*5b20*/  MUFU.EX2 R174, R44 ;  /* 0x0000002c00ae7308 */ /* 0x000ea20000000800 */
[----:B----4-:R-:W-:Y:S01]  /*5b30*/  @!P5 FMUL R19, R19, R19 ;  /* 0x000000131313d220 */ /* 0x010fe20000400000 */
[----:B------:R-:W-:Y:S01]  /*5b40*/  FSETP.GEU.AND P5, PT, R25, -126, PT ;  /* 0xc2fc00001900780b */ /* 0x000fe20003fae000 */
[--C-:B---3--:R-:W-:Y:S01]  /*5b50*/  FFMA R72, R72, R37, -R74.reuse ;  /* 0x0000002548487223 */ /* 0x108fe2000000084a */
[----:B------:R-:W3:Y:S03]  /*5b60*/  LDC R32, c[0x0][0x604] ;  /* 0x00018100ff207b82 */ /* 0x000ee60000000800 */
[----:B------:R-:W-:Y:S01]  /*5b70*/  @!P3 FMUL R23, R23, 0.5 ;  /* 0x3f0000001717b820 */ /* 0x000fe20000400000 */
[----:B------:R-:W4:Y:S01]  /*5b80*/  MUFU.EX2 R168, R48 ;  /* 0x0000003000a87308 */ /* 0x000f220000000800 */
[----:B-----5:R-:W-:Y:S01]  /*5b90*/  @!P6 FMUL R172, R172, R172 ;  /* 0x000000acacace220 */ /* 0x020fe20000400000 */
[----:B------:R-:W-:Y:S01]  /*5ba0*/  FSETP.GEU.AND P6, PT, R52, -126, PT ;  /* 0xc2fc00003400780b */ /* 0x000fe20003fce000 */
[----:B------:R-:W-:Y:S01]  /*5bb0*/  FFMA R57, R57, R28, -R74 ;  /* 0x0000001c39397223 */ /* 0x000fe2000000084a */
[----:B------:R-:W5:Y:S03]  /*5bc0*/  LDC R41, c[0x0][0x604] ;  /* 0x00018100ff297b82 */ /* 0x000f660000000800 */
[----:B------:R-:W-:Y:S01]  /*5bd0*/  @!P5 FMUL R25, R25, 0.5 ;  /* 0x3f0000001919d820 */ /* 0x000fe20000400000 */
[----:B------:R-:W3:Y:S01]  /*5be0*/  MUFU.EX2 R21, R21 ;  /* 0x0000001500157308 */ /* 0x000ee20000000800 */
[----:B--2---:R-:W-:Y:S01]  /*5bf0*/  @!P2 FMUL R174, R174, R174 ;  /* 0x000000aeaeaea220 */ /* 0x004fe20000400000 */
[----:B------:R-:W-:-:S02]  /*5c00*/  FSETP.GEU.AND P2, PT, R29, -126, PT ;  /* 0xc2fc00001d00780b */ /* 0x000fc40003f4e000 */
[----:B------:R-:W2:Y:S01]  /*5c10*/  LDC R28, c[0x0][0x604] ;  /* 0x00018100ff1c7b82 */ /* 0x000ea20000000800 */
[--C-:B-1----:R-:W-:Y:S02]  /*5c20*/  FFMA R76, R76, R39, -R74.reuse ;  /* 0x000000274c4c7223 */ /* 0x102fe4000000084a */
[----:B------:R-:W-:Y:S01]  /*5c30*/  @!P6 FMUL R52, R52, 0.5 ;  /* 0x3f0000003434e820 */ /* 0x000fe20000400000 */
[----:B------:R-:W1:Y:S01]  /*5c40*/  MUFU.EX2 R23, R23 ;  /* 0x0000001700177308 */ /* 0x000e620000000800 */
[----:B----4-:R-:W-:Y:S01]  /*5c50*/  @!P4 FMUL R168, R168, R168 ;  /* 0x000000a8a8a8c220 */ /* 0x010fe20000400000 */
[----:B------:R-:W-:Y:S01]  /*5c60*/  FSETP.GEU.AND P4, PT, R31, -126, PT ;  /* 0xc2fc00001f00780b */ /* 0x000fe20003f8e000 */
[--C-:B---3--:R-:W-:Y:S01]  /*5c70*/  FFMA R69, R69, R32, -R74.reuse ;  /* 0x0000002045457223 */ /* 0x108fe2000000084a */
[----:B------:R-:W3:Y:S03]  /*5c80*/  LDC R43, c[0x0][0x604] ;  /* 0x00018100ff2b7b82 */ /* 0x000ee60000000800 */
[----:B------:R-:W-:Y:S01]  /*5c90*/  @!P2 FMUL R29, R29, 0.5 ;  /* 0x3f0000001d1da820 */ /* 0x000fe20000400000 */
[----:B------:R-:W4:Y:S01]  /*5ca0*/  MUFU.EX2 R25, R25 ;  /* 0x0000001900197308 */ /* 0x000f220000000800 */
[----:B------:R-:W-:Y:S01]  /*5cb0*/  @!P1 FMUL R21, R21, R21 ;  /* 0x0000001515159220 */ /* 0x000fe20000400000 */
[----:B------:R-:W-:Y:S01]  /*5cc0*/  FSETP.GEU.AND P1, PT, R27, -126, PT ;  /* 0xc2fc00001b00780b */ /* 0x000fe20003f2e000 */
[--C-:B-----5:R-:W-:Y:S01]  /*5cd0*/  FFMA R80, R80, R41, -R74.reuse ;  /* 0x0000002950507223 */ /* 0x120fe2000000084a */
[----:B------:R-:W5:Y:S03]  /*5ce0*/  LDC R32, c[0x0][0x604] ;  /* 0x00018100ff207b82 */ /* 0x000f660000000800 */
[----:B------:R-:W-:Y:S01]  /*5cf0*/  @!P4 FMUL R31, R31, 0.5 ;  /* 0x3f0000001f1fc820 */ /* 0x000fe20000400000 */
[----:B------:R-:W4:Y:S01]  /*5d00*/  MUFU.EX2 R170, R52 ;  /* 0x0000003400aa7308 */ /* 0x000f220000000800 */
[----:B-1----:R-:W-:Y:S01]  /*5d10*/  @!P3 FMUL R23, R23, R23 ;  /* 0x000000171717b220 */ /* 0x002fe20000400000 */
[----:B------:R-:W-:Y:S01]  /*5d20*/  FSETP.GEU.AND P3, PT, R57, -126, PT ;  /* 0xc2fc00003900780b */ /* 0x000fe20003f6e000 */
[----:B--2---:R-:W-:Y:S01]  /*5d30*/  FFMA R65, R65, R28, -R74 ;  /* 0x0000001c41417223 */ /* 0x004fe2000000084a */
[----:B------:R-:W1:Y:S03]  /*5d40*/  LDC R34, c[0x0][0x604] ;  /* 0x00018100ff227b82 */ /* 0x000e660000000800 */
[----:B------:R-:W-:Y:S01]  /*5d50*/  @!P1 FMUL R27, R27, 0.5 ;  /* 0x3f0000001b1b9820 */ /* 0x000fe20000400000 */
[----:B------:R-:W2:Y:S01]  /*5d60*/  MUFU.EX2 R29, R29 ;  /* 0x0000001d001d7308 */ /* 0x000ea20000000800 */
[----:B----4-:R-:W-:Y:S01]  /*5d70*/  @!P5 FMUL R25, R25, R25 ;  /* 0x000000191919d220 */ /* 0x010fe20000400000 */
[----:B------:R-:W-:-:S02]  /*5d80*/  FSETP.GEU.AND P5, PT, R61, -126, PT ;  /* 0xc2fc00003d00780b */ /* 0x000fc40003fae000 */
[----:B------:R-:W4:Y:S03]  /*5d90*/  LDC R28, c[0x0][0x604] ;  /* 0x00018100ff1c7b82 */ /* 0x000f260000000800 */
[----:B------:R-:W-:Y:S01]  /*5da0*/  @!P3 FMUL R57, R57, 0.5 ;  /* 0x3f0000003939b820 */ /* 0x000fe20000400000 */
[----:B------:R-:W1:Y:S01]  /*5db0*/  MUFU.EX2 R31, R31 ;  /* 0x0000001f001f7308 */ /* 0x000e620000000800 */
[----:B------:R-:W-:Y:S01]  /*5dc0*/  @!P6 FMUL R170, R170, R170 ;  /* 0x000000aaaaaae220 */ /* 0x000fe20000400000 */
[----:B------:R-:W-:Y:S01]  /*5dd0*/  FSETP.GEU.AND P6, PT, R33, -126, PT ;  /* 0xc2fc00002100780b */ /* 0x000fe20003fce000 */
[--C-:B---3--:R-:W-:Y:S01]  /*5de0*/  FFMA R84, R84, R43, -R74.reuse ;  /* 0x0000002b54547223 */ /* 0x108fe2000000084a */
[----:B-----5:R-:W-:-:S03]  /*5df0*/  FFMA R77, R77, R32, -R74 ;  /* 0x000000204d4d7223 */ /* 0x020fc6000000084a */
[----:B------:R-:W-:Y:S01]  /*5e00*/  @!P5 FMUL R61, R61, 0.5 ;  /* 0x3f0000003d3dd820 */ /* 0x000fe20000400000 */
[----:B------:R-:W3:Y:S01]  /*5e10*/  MUFU.EX2 R27, R27 ;  /* 0x0000001b001b7308 */ /* 0x000ee20000000800 */
[----:B--2---:R-:W-:Y:S01]  /*5e20*/  @!P2 FMUL R29, R29, R29 ;  /* 0x0000001d1d1da220 */ /* 0x004fe20000400000 */
[----:B------:R-:W-:Y:S01]  /*5e30*/  FSETP.GEU.AND P2, PT, R35, -126, PT ;  /* 0xc2fc00002300780b */ /* 0x000fe20003f4e000 */
[----:B------:R-:W2:Y:S01]  /*5e40*/  LDC R32, c[0x0][0x604] ;  /* 0x00018100ff207b82 */ /* 0x000ea20000000800 */
[----:B-1----:R-:W-:-:S03]  /*5e50*/  FFMA R70, R70, R34, -R3 ;  /* 0x0000002246467223 */ /* 0x002fc60000000803 */
[----:B------:R-:W-:Y:S01]  /*5e60*/  @!P6 FMUL R33, R33, 0.5 ;  /* 0x3f0000002121e820 */ /* 0x000fe20000400000 */
[----:B------:R-:W1:Y:S01]  /*5e70*/  MUFU.EX2 R164, R57 ;  /* 0x0000003900a47308 */ /* 0x000e620000000800 */
[----:B------:R-:W-:Y:S01]  /*5e80*/  @!P4 FMUL R31, R31, R31 ;  /* 0x0000001f1f1fc220 */ /* 0x000fe20000400000 */
[----:B------:R-:W-:Y:S01]  /*5e90*/  FSETP.GEU.AND P4, PT, R72, -126, PT ;  /* 0xc2fc00004800780b */ /* 0x000fe20003f8e000 */
[----:B------:R-:W5:Y:S01]  /*5ea0*/  LDC R38, c[0x0][0x604] ;  /* 0x00018100ff267b82 */ /* 0x000f620000000800 */
[----:B----4-:R-:W-:-:S03]  /*5eb0*/  FFMA R73, R73, R28, -R74 ;  /* 0x0000001c49497223 */ /* 0x010fc6000000084a */
[----:B------:R-:W-:Y:S01]  /*5ec0*/  @!P2 FMUL R35, R35, 0.5 ;  /* 0x3f0000002323a820 */ /* 0x000fe20000400000 */
[----:B------:R-:W4:Y:S01]  /*5ed0*/  MUFU.EX2 R166, R61 ;  /* 0x0000003d00a67308 */ /* 0x000f220000000800 */
[----:B---3--:R-:W-:Y:S01]  /*5ee0*/  @!P1 FMUL R27, R27, R27 ;  /* 0x0000001b1b1b9220 */ /* 0x008fe20000400000 */
[----:B------:R-:W-:Y:S01]  /*5ef0*/  FSETP.GEU.AND P1, PT, R65, -126, PT ;  /* 0xc2fc00004100780b */ /* 0x000fe20003f2e000 */
[----:B------:R-:W3:Y:S04]  /*5f00*/  LDC R28, c[0x0][0x604] ;  /* 0x00018100ff1c7b82 */ /* 0x000ee80000000800 */
[----:B------:R-:W-:Y:S01]  /*5f10*/  @!P4 FMUL R72, R72, 0.5 ;  /* 0x3f0000004848c820 */ /* 0x000fe20000400000 */
[----:B------:R-:W5:Y:S01]  /*5f20*/  MUFU.EX2 R33, R33 ;  /* 0x0000002100217308 */ /* 0x000f620000000800 */
[----:B-1----:R-:W-:Y:S01]  /*5f30*/  @!P3 FMUL R164, R164, R164 ;  /* 0x000000a4a4a4b220 */ /* 0x002fe20000400000 */
[----:B------:R-:W-:Y:S01]  /*5f40*/  FSETP.GEU.AND P3, PT, R69, -126, PT ;  /* 0xc2fc00004500780b */ /* 0x000fe20003f6e000 */
[----:B------:R-:W1:Y:S04]  /*5f50*/  LDC R42, c[0x0][0x604] ;  /* 0x00018100ff2a7b82 */ /* 0x000e680000000800 */
[----:B------:R-:W-:Y:S01]  /*5f60*/  @!P1 FMUL R65, R65, 0.5 ;  /* 0x3f00000041419820 */ /* 0x000fe20000400000 */
[----:B------:R-:W2:Y:S01]  /*5f70*/  MUFU.EX2 R35, R35 ;  /* 0x0000002300237308 */ /* 0x000ea20000000800 */
[----:B----4-:R-:W-:Y:S01]  /*5f80*/  @!P5 FMUL R166, R166, R166 ;  /* 0x000000a6a6a6d220 */ /* 0x010fe20000400000 */
[----:B------:R-:W-:Y:S01]  /*5f90*/  FSETP.GEU.AND P5, PT, R73, -126, PT ;  /* 0xc2fc00004900780b */ /* 0x000fe20003fae000 */
[----:B------:R-:W4:Y:S01]  /*5fa0*/  LDC R36, c[0x0][0x604] ;  /* 0x00018100ff247b82 */ /* 0x000f220000000800 */
[----:B-----5:R-:W-:-:S03]  /*5fb0*/  FFMA R82, R82, R38, -R3 ;  /* 0x0000002652527223 */ /* 0x020fc60000000803 */
[----:B------:R-:W-:Y:S01]  /*5fc0*/  @!P3 FMUL R69, R69, 0.5 ;  /* 0x3f0000004545b820 */ /* 0x000fe20000400000 */
[----:B------:R-:W5:Y:S01]  /*5fd0*/  MUFU.EX2 R37, R72 ;  /* 0x0000004800257308 */ /* 0x000f620000000800 */
[----:B------:R-:W-:Y:S01]  /*5fe0*/  @!P6 FMUL R33, R33, R33 ;  /* 0x000000212121e220 */ /* 0x000fe20000400000 */
[----:B------:R-:W-:Y:S01]  /*5ff0*/  FSETP.GEU.AND P6, PT, R76, -126, PT ;  /* 0xc2fc00004c00780b */ /* 0x000fe20003fce000 */
[--C-:B---3--:R-:W-:Y:S01]  /*6000*/  FFMA R81, R81, R28, -R74.reuse ;  /* 0x0000001c51517223 */ /* 0x108fe2000000084a */
[----:B--2---:R-:W-:Y:S01]  /*6010*/  FFMA R74, R85, R32, -R74 ;  /* 0x00000020554a7223 */ /* 0x004fe2000000084a */
[----:B------:R-:W2:Y:S01]  /*6020*/  LDC R40, c[0x0][0x604] ;  /* 0x00018100ff287b82 */ /* 0x000ea20000000800 */
[----:B------:R-:W-:Y:S01]  /*6030*/  FADD R28, R180, R29 ;  /* 0x0000001db41c7221 */ /* 0x000fe20000000000 */
[----:B------:R-:W-:Y:S01]  /*6040*/  @!P5 FMUL R73, R73, 0.5 ;  /* 0x3f0000004949d820 */ /* 0x000fe20000400000 */
[----:B------:R-:W3:Y:S01]  /*6050*/  MUFU.EX2 R160, R65 ;  /* 0x0000004100a07308 */ /* 0x000ee20000000800 */
[----:B------:R-:W-:Y:S01]  /*6060*/  @!P2 FMUL R35, R35, R35 ;  /* 0x000000232323a220 */ /* 0x000fe20000400000 */
[----:B------:R-:W-:Y:S01]  /*6070*/  FSETP.GEU.AND P2, PT, R80, -126, PT ;  /* 0xc2fc00005000780b */ /* 0x000fe20003f4e000 */
[----:B-1----:R-:W-:Y:S01]  /*6080*/  FFMA R86, R86, R42, -R3 ;  /* 0x0000002a56567223 */ /* 0x002fe20000000803 */
[----:B------:R-:W-:Y:S01]  /*6090*/  FADD R32, R182, R31 ;  /* 0x0000001fb6207221 */ /* 0x000fe20000000000 */
[----:B------:R-:W1:Y:S01]  /*60a0*/  LDC R44, c[0x0][0x604] ;  /* 0x00018100ff2c7b82 */ /* 0x000e620000000800 */
[----:B------:R-:W-:Y:S01]  /*60b0*/  F2FP.BF16.F32.PACK_AB R180, R5, R180 ;  /* 0x000000b405b4723e */ /* 0x000fe200000010ff */
[----:B------:R-:W-:Y:S01]  /*60c0*/  @!P6 FMUL R76, R76, 0.5 ;  /* 0x3f0000004c4ce820 */ /* 0x000fe20000400000 */
[----:B------:R-:W2:Y:S01]  /*60d0*/  MUFU.EX2 R162, R69 ;  /* 0x0000004500a27308 */ /* 0x000ea20000000800 */
[----:B-----5:R-:W-:Y:S01]  /*60e0*/  @!P4 FMUL R37, R37, R37 ;  /* 0x000000252525c220 */ /* 0x020fe20000400000 */
[----:B------:R-:W-:Y:S01]  /*60f0*/  FSETP.GEU.AND P4, PT, R84, -126, PT ;  /* 0xc2fc00005400780b */ /* 0x000fe20003f8e000 */
[----:B----4-:R-:W-:Y:S01]  /*6100*/  FFMA R71, R71, R36, -R3 ;  /* 0x0000002447477223 */ /* 0x010fe20000000803 */
[----:B------:R-:W-:Y:S01]  /*6110*/  F2FP.BF16.F32.PACK_AB R182, R15, R182 ;  /* 0x000000b60fb6723e */ /* 0x000fe200000010ff */
[----:B------:R-:W-:Y:S01]  /*6120*/  FADD R45, R172, R37 ;  /* 0x00000025ac2d7221 */ /* 0x000fe20000000000 */
[----:B------:R-:W-:Y:S01]  /*6130*/  F2FP.BF16.F32.PACK_AB R172, R21, R172 ;  /* 0x000000ac15ac723e */ /* 0x000fe200000010ff */
[----:B------:R-:W-:Y:S01]  /*6140*/  @!P2 FMUL R80, R80, 0.5 ;  /* 0x3f0000005050a820 */ /* 0x000fe20000400000 */
[----:B------:R-:W4:Y:S01]  /*6150*/  MUFU.EX2 R156, R73 ;  /* 0x00000049009c7308 */ /* 0x000f220000000800 */
[----:B---3--:R-:W-:Y:S01]  /*6160*/  @!P1 FMUL R160, R160, R160 ;  /* 0x000000a0a0a09220 */ /* 0x008fe20000400000 */
[----:B------:R-:W-:Y:S01]  /*6170*/  FSETP.GEU.AND P1, PT, R77, -126, PT ;  /* 0xc2fc00004d00780b */ /* 0x000fe20003f2e000 */
[----:B------:R-:W-:Y:S01]  /*6180*/  FADD R34, R28, R45 ;  /* 0x0000002d1c227221 */ /* 0x000fe20000000000 */
[----:B------:R-:W-:Y:S01]  /*6190*/  FADD R28, R5, R164 ;  /* 0x000000a4051c7221 */ /* 0x000fe20000000000 */
[--C-:B--2---:R-:W-:Y:S01]  /*61a0*/  FFMA R83, R83, R40, -R3.reuse ;  /* 0x0000002853537223 */ /* 0x104fe20000000803 */
[----:B------:R-:W-:Y:S01]  /*61b0*/  F2FP.BF16.F32.PACK_AB R164, R164, R29 ;  /* 0x0000001da4a4723e */ /* 0x000fe200000010ff */
[----:B------:R-:W-:Y:S01]  /*61c0*/  @!P4 FMUL R84, R84, 0.5 ;  /* 0x3f0000005454c820 */ /* 0x000fe20000400000 */
[----:B------:R-:W2:Y:S01]  /*61d0*/  MUFU.EX2 R39, R76 ;  /* 0x0000004c00277308 */ /* 0x000ea20000000800 */
[----:B------:R-:W-:Y:S01]  /*61e0*/  @!P3 FMUL R162, R162, R162 ;  /* 0x000000a2a2a2b220 */ /* 0x000fe20000400000 */
[----:B------:R-:W-:Y:S01]  /*61f0*/  FSETP.GEU.AND P3, PT, R81, -126, PT ;  /* 0xc2fc00005100780b */ /* 0x000fe20003f6e000 */
[----:B-1----:R-:W-:-:S04]  /*6200*/  FFMA R3, R87, R44, -R3 ;  /* 0x0000002c57037223 */ /* 0x002fc80000000803 */
[----:B------:R-:W-:Y:S01]  /*6210*/  @!P1 FMUL R77, R77, 0.5 ;  /* 0x3f0000004d4d9820 */ /* 0x000fe20000400000 */
[----:B------:R-:W1:Y:S01]  /*6220*/  MUFU.EX2 R41, R80 ;  /* 0x0000005000297308 */ /* 0x000e620000000800 */
[----:B----4-:R-:W-:Y:S01]  /*6230*/  @!P5 FMUL R156, R156, R156 ;  /* 0x0000009c9c9cd220 */ /* 0x010fe20000400000 */
[----:B------:R-:W-:-:S03]  /*6240*/  FSETP.GEU.AND P5, PT, R74, -126, PT ;  /* 0xc2fc00004a00780b */ /* 0x000fc60003fae000 */
[----:B------:R-:W-:Y:S01]  /*6250*/  FADD R45, R21, R156 ;  /* 0x0000009c152d7221 */ /* 0x000fe20000000000 */
[----:B------:R-:W-:Y:S01]  /*6260*/  F2FP.BF16.F32.PACK_AB R156, R156, R37 ;  /* 0x000000259c9c723e */ /* 0x000fe200000010ff */
[----:B------:R-:W-:Y:S01]  /*6270*/  @!P3 FMUL R81, R81, 0.5 ;  /* 0x3f0000005151b820 */ /* 0x000fe20000400000 */
[----:B------:R-:W3:Y:S01]  /*6280*/  MUFU.EX2 R43, R84 ;  /* 0x00000054002b7308 */ /* 0x000ee20000000800 */
[----:B--2---:R-:W-:Y:S01]  /*6290*/  @!P6 FMUL R39, R39, R39 ;  /* 0x000000272727e220 */ /* 0x004fe20000400000 */
[----:B------:R-:W-:Y:S01]  /*62a0*/  FSETP.GEU.AND P6, PT, R70, -126, PT ;  /* 0xc2fc00004600780b */ /* 0x000fe20003fce000 */
[----:B------:R-:W-:Y:S01]  /*62b0*/  FADD R36, R28, R45 ;  /* 0x0000002d1c247221 */ /* 0x000fe20000000000 */
[----:B------:R-:W-:Y:S01]  /*62c0*/  FADD R28, R15, R166 ;  /* 0x000000a60f1c7221 */ /* 0x000fe20000000000 */
[----:B------:R-:W-:Y:S01]  /*62d0*/  FADD R47, R174, R39 ;  /* 0x00000027ae2f7221 */ /* 0x000fe20000000000 */
[----:B------:R-:W-:Y:S01]  /*62e0*/  F2FP.BF16.F32.PACK_AB R174, R23, R174 ;  /* 0x000000ae17ae723e */ /* 0x000fe200000010ff */
[----:B------:R-:W-:Y:S01]  /*62f0*/  @!P5 FMUL R74, R74, 0.5 ;  /* 0x3f0000004a4ad820 */ /* 0x000fe20000400000 */
[----:B------:R-:W2:Y:S01]  /*6300*/  MUFU.EX2 R158, R77 ;  /* 0x0000004d009e7308 */ /* 0x000ea20000000800 */
[----:B-1----:R-:W-:Y:S01]  /*6310*/  @!P2 FMUL R41, R41, R41 ;  /* 0x000000292929a220 */ /* 0x002fe20000400000 */
[----:B------:R-:W-:Y:S01]  /*6320*/  FSETP.GEU.AND P2, PT, R82, -126, PT ;  /* 0xc2fc00005200780b */ /* 0x000fe20003f4e000 */
[----:B------:R-:W-:Y:S01]  /*6330*/  FADD R38, R32, R47 ;  /* 0x0000002f20267221 */ /* 0x000fe20000000000 */
[----:B------:R-:W-:Y:S01]  /*6340*/  FADD R32, R176, R33 ;  /* 0x00000021b0207221 */ /* 0x000fe20000000000 */
[----:B------:R-:W-:Y:S01]  /*6350*/  FADD R47, R168, R41 ;  /* 0x00000029a82f7221 */ /* 0x000fe20000000000 */
[----:B------:R-:W-:Y:S01]  /*6360*/  F2FP.BF16.F32.PACK_AB R176, R17, R176 ;  /* 0x000000b011b0723e */ /* 0x000fe200000010ff */
[----:B------:R-:W-:Y:S01]  /*6370*/  @!P6 FMUL R70, R70, 0.5 ;  /* 0x3f0000004646e820 */ /* 0x000fe20000400000 */
[----:B------:R-:W1:Y:S01]  /*6380*/  MUFU.EX2 R152, R81 ;  /* 0x0000005100987308 */ /* 0x000e620000000800 */
[----:B---3--:R-:W-:Y:S01]  /*6390*/  @!P4 FMUL R43, R43, R43 ;  /* 0x0000002b2b2bc220 */ /* 0x008fe20000400000 */
[----:B------:R-:W-:Y:S01]  /*63a0*/  FSETP.GEU.AND P4, PT, R86, -126, PT ;  /* 0xc2fc00005600780b */ /* 0x000fe20003f8e000 */
[----:B------:R-:W-:Y:S01]  /*63b0*/  FADD R47, R32, R47 ;  /* 0x0000002f202f7221 */ /* 0x000fe20000000000 */
[----:B------:R-:W-:Y:S01]  /*63c0*/  FADD R32, R178, R35 ;  /* 0x00000023b2207221 */ /* 0x000fe20000000000 */
[----:B------:R-:W-:-:S02]  /*63d0*/  F2FP.BF16.F32.PACK_AB R178, R19, R178 ;  /* 0x000000b213b2723e */ /* 0x000fc400000010ff */
[----:B------:R-:W-:Y:S01]  /*63e0*/  @!P2 FMUL R82, R82, 0.5 ;  /* 0x3f0000005252a820 */ /* 0x000fe20000400000 */
[----:B------:R-:W3:Y:S01]  /*63f0*/  MUFU.EX2 R154, R74 ;  /* 0x0000004a009a7308 */ /* 0x000ee20000000800 */
[----:B--2---:R-:W-:Y:S01]  /*6400*/  @!P1 FMUL R158, R158, R158 ;  /* 0x0000009e9e9e9220 */ /* 0x004fe20000400000 */
[----:B------:R-:W-:Y:S01]  /*6410*/  FSETP.GEU.AND P1, PT, R71, -126, PT ;  /* 0xc2fc00004700780b */ /* 0x000fe20003f2e000 */
[----:B------:R-:W-:Y:S01]  /*6420*/  FADD R42, R34, R47 ;  /* 0x0000002f222a7221 */ /* 0x000fe20000000000 */
[----:B------:R-:W-:Y:S01]  /*6430*/  FADD R47, R170, R43 ;  /* 0x0000002baa2f7221 */ /* 0x000fe20000000000 */
[----:B------:R-:W-:Y:S01]  /*6440*/  FADD R45, R23, R158 ;  /* 0x0000009e172d7221 */ /* 0x000fe20000000000 */
[----:B------:R-:W-:Y:S01]  /*6450*/  FADD R34, R19, R162 ;  /* 0x000000a213227221 */ /* 0x000fe20000000000 */
[----:B------:R-:W-:Y:S01]  /*6460*/  @!P4 FMUL R86, R86, 0.5 ;  /* 0x3f0000005656c820 */ /* 0x000fe20000400000 */
[----:B------:R-:W2:Y:S01]  /*6470*/  MUFU.EX2 R70, R70 ;  /* 0x0000004600467308 */ /* 0x000ea20000000800 */
[----:B-1----:R-:W-:Y:S01]  /*6480*/  @!P3 FMUL R152, R152, R152 ;  /* 0x000000989898b220 */ /* 0x002fe20000400000 */
[----:B------:R-:W-:Y:S01]  /*6490*/  FSETP.GEU.AND P3, PT, R83, -126, PT ;  /* 0xc2fc00005300780b */ /* 0x000fe20003f6e000 */
[----:B------:R-:W-:Y:S01]  /*64a0*/  FADD R40, R28, R45 ;  /* 0x0000002d1c287221 */ /* 0x000fe20000000000 */
[----:B------:R-:W-:Y:S01]  /*64b0*/  FADD R28, R17, R160 ;  /* 0x000000a0111c7221 */ /* 0x000fe20000000000 */
[----:B------:R-:W-:Y:S01]  /*64c0*/  FADD R45, R25, R152 ;  /* 0x00000098192d7221 */ /* 0x000fe20000000000 */
[----:B------:R-:W-:Y:S01]  /*64d0*/  FADD R47, R32, R47 ;  /* 0x0000002f202f7221 */ /* 0x000fe20000000000 */
[----:B------:R-:W-:Y:S01]  /*64e0*/  @!P1 FMUL R71, R71, 0.5 ;  /* 0x3f00000047479820 */ /* 0x000fe20000400000 */
[----:B------:R-:W1:Y:S01]  /*64f0*/  MUFU.EX2 R82, R82 ;  /* 0x0000005200527308 */ /* 0x000e620000000800 */
[----:B---3--:R-:W-:Y:S01]  /*6500*/  @!P5 FMUL R154, R154, R154 ;  /* 0x0000009a9a9ad220 */ /* 0x008fe20000400000 */
[----:B------:R-:W-:Y:S01]  /*6510*/  FSETP.GEU.AND P5, PT, R3, -126, PT ;  /* 0xc2fc00000300780b */ /* 0x000fe20003fae000 */
[----:B------:R-:W-:Y:S01]  /*6520*/  FADD R45, R28, R45 ;  /* 0x0000002d1c2d7221 */ /* 0x000fe20000000000 */
[----:B------:R-:W-:Y:S01]  /*6530*/  FADD R47, R38, R47 ;  /* 0x0000002f262f7221 */ /* 0x000fe20000000000 */
[----:B------:R-:W-:Y:S01]  /*6540*/  FADD R49, R27, R154 ;  /* 0x0000009a1b317221 */ /* 0x000fe20000000000 */
[----:B------:R-:W-:Y:S01]  /*6550*/  FADD R28, R181, R20 ;  /* 0x00000014b51c7221 */ /* 0x000fe20000000000 */
[----:B------:R-:W-:Y:S01]  /*6560*/  @!P3 FMUL R83, R83, 0.5 ;  /* 0x3f0000005353b820 */ /* 0x000fe20000400000 */
[----:B------:R-:W3:Y:S01]  /*6570*/  MUFU.EX2 R163, R71 ;  /* 0x0000004700a37308 */ /* 0x000ee20000000800 */
[----:B------:R-:W-:Y:S01]  /*6580*/  FADD R49, R34, R49 ;  /* 0x0000003122317221 */ /* 0x000fe20000000000 */
[----:B------:R-:W-:Y:S01]  /*6590*/  FADD R36, R36, R45 ;  /* 0x0000002d24247221 */ /* 0x000fe20000000000 */
[----:B------:R-:W-:Y:S01]  /*65a0*/  FADD R32, R2, R165 ;  /* 0x000000a502207221 */ /* 0x000fe20000000000 */
[----:B------:R-:W-:Y:S01]  /*65b0*/  FADD R34, R183, R22 ;  /* 0x00000016b7227221 */ /* 0x000fe20000000000 */
[----:B------:R-:W-:Y:S01]  /*65c0*/  FADD R38, R4, R167 ;  /* 0x000000a704267221 */ /* 0x000fe20000000000 */
[----:B------:R-:W-:Y:S01]  /*65d0*/  FADD R45, R173, R26 ;  /* 0x0000001aad2d7221 */ /* 0x000fe20000000000 */
[----:B------:R-:W-:Y:S01]  /*65e0*/  @!P5 FMUL R3, R3, 0.5 ;  /* 0x3f0000000303d820 */ /* 0x000fe20000400000 */
[----:B------:R-:W4:Y:S01]  /*65f0*/  MUFU.EX2 R153, R83 ;  /* 0x0000005300997308 */ /* 0x000f220000000800 */
[----:B--2---:R-:W-:Y:S01]  /*6600*/  @!P6 FMUL R70, R70, R70 ;  /* 0x000000464646e220 */ /* 0x004fe20000400000 */
[----:B-1----:R-:W-:Y:S01]  /*6610*/  @!P2 FMUL R82, R82, R82 ;  /* 0x000000525252a220 */ /* 0x002fe20000400000 */
[----:B------:R-:W-:Y:S01]  /*6620*/  FADD R49, R40, R49 ;  /* 0x0000003128317221 */ /* 0x000fe20000000000 */
[----:B------:R-:W-:Y:S01]  /*6630*/  FADD R40, R28, R45 ;  /* 0x0000002d1c287221 */ /* 0x000fe20000000000 */
[----:B------:R-:W-:Y:S01]  /*6640*/  FADD R44, R32, R51 ;  /* 0x00000033202c7221 */ /* 0x000fe20000000000 */
[----:B------:R-:W-:Y:S01]  /*6650*/  FADD R46, R34, R53 ;  /* 0x00000035222e7221 */ /* 0x000fe20000000000 */
[----:B------:R-:W-:Y:S01]  /*6660*/  FADD R55, R38, R55 ;  /* 0x0000003726377221 */ /* 0x000fe20000000000 */
[----:B------:R-:W1:Y:S01]  /*6670*/  MUFU.EX2 R86, R86 ;  /* 0x0000005600567308 */ /* 0x000e620000000800 */
[----:B---3--:R-:W-:Y:S01]  /*6680*/  @!P1 FMUL R163, R163, R163 ;  /* 0x000000a3a3a39220 */ /* 0x008fe20000400000 */
[----:B------:R-:W-:Y:S01]  /*6690*/  FADD R28, R6, R161 ;  /* 0x000000a1061c7221 */ /* 0x000fe20000000000 */
[----:B------:R-:W-:Y:S01]  /*66a0*/  FADD R32, R179, R70 ;  /* 0x00000046b3207221 */ /* 0x000fe20000000000 */
[----:B------:R-:W-:Y:S01]  /*66b0*/  FADD R38, R169, R82 ;  /* 0x00000052a9267221 */ /* 0x000fe20000000000 */
[----:B------:R-:W-:Y:S01]  /*66c0*/  FADD R34, R10, R163 ;  /* 0x000000a30a227221 */ /* 0x000fe20000000000 */
[----:B------:R-:W-:Y:S01]  /*66d0*/  FADD R42, R42, R47 ;  /* 0x0000002f2a2a7221 */ /* 0x000fe20000000000 */
[----:B------:R-:W-:Y:S01]  /*66e0*/  FADD R49, R36, R49 ;  /* 0x0000003124317221 */ /* 0x000fe20000000000 */
[----:B------:R2:W3:Y:S01]  /*66f0*/  MUFU.EX2 R155, R3 ;  /* 0x00000003009b7308 */ /* 0x0004e20000000800 */
[----:B----4-:R-:W-:Y:S01]  /*6700*/  @!P3 FMUL R153, R153, R153 ;  /* 0x000000999999b220 */ /* 0x010fe20000400000 */
[----:B------:R-:W-:Y:S01]  /*6710*/  F2FP.BF16.F32.PACK_AB R181, R2, R181 ;  /* 0x000000b502b5723e */ /* 0x000fe200000010ff */
[----:B------:R-:W-:Y:S01]  /*6720*/  FADD R245, R42, R49 ;  /* 0x000000312af57221 */ /* 0x000fe20000000000 */
[----:B------:R-:W-:Y:S01]  /*6730*/  F2FP.BF16.F32.PACK_AB R179, R10, R179 ;  /* 0x000000b30ab3723e */ /* 0x000fe200000010ff */
[----:B------:R-:W-:Y:S01]  /*6740*/  FADD R45, R16, R153 ;  /* 0x00000099102d7221 */ /* 0x000fe20000000000 */
[----:B------:R-:W-:Y:S01]  /*6750*/  F2FP.BF16.F32.PACK_AB R168, R25, R168 ;  /* 0x000000a819a8723e */ /* 0x000fe200000010ff */
[----:B------:R-:W-:Y:S01]  /*6760*/  IMAD.MOV.U32 R10, RZ, RZ, 0x2 ;  /* 0x00000002ff0a7424 */ /* 0x000fe200078e00ff */
[----:B------:R-:W-:Y:S01]  /*6770*/  F2FP.BF16.F32.PACK_AB R170, R27, R170 ;  /* 0x000000aa1baa723e */ /* 0x000fe200000010ff */
[----:B-1----:R-:W-:Y:S01]  /*6780*/  @!P4 FMUL R86, R86, R86 ;  /* 0x000000565656c220 */ /* 0x002fe20000400000 */
[----:B--2---:R-:W-:Y:S01]  /*6790*/  FADD R3, R177, R24 ;  /* 0x00000018b1037221 */ /* 0x004fe20000000000 */
[----:B------:R-:W-:Y:S01]  /*67a0*/  FADD R45, R28, R45 ;  /* 0x0000002d1c2d7221 */ /* 0x000fe20000000000 */
[----:B------:R-:W-:Y:S01]  /*67b0*/  F2FP.BF16.F32.PACK_AB R166, R166, R31 ;  /* 0x0000001fa6a6723e */ /* 0x000fe200000010ff */
[----:B------:R-:W-:Y:S01]  /*67c0*/  FADD R51, R171, R86 ;  /* 0x00000056ab337221 */ /* 0x000fe20000000000 */
[----:B------:R-:W-:Y:S01]  /*67d0*/  FADD R3, R3, R38 ;  /* 0x0000002603037221 */ /* 0x000fe20000000000 */
[----:B------:R-:W-:Y:S01]  /*67e0*/  FADD R44, R44, R45 ;  /* 0x0000002d2c2c7221 */ /* 0x000fe20000000000 */
[----:B------:R-:W-:Y:S01]  /*67f0*/  F2FP.BF16.F32.PACK_AB R160, R160, R33 ;  /* 0x00000021a0a0723e */ /* 0x000fe200000010ff */
[----:B---3--:R-:W-:Y:S01]  /*6800*/  @!P5 FMUL R155, R155, R155 ;  /* 0x0000009b9b9bd220 */ /* 0x008fe20000400000 */
[----:B------:R-:W-:Y:S01]  /*6810*/  FADD R51, R32, R51 ;  /* 0x0000003320337221 */ /* 0x000fe20000000000 */
[----:B------:R-:W-:Y:S01]  /*6820*/  FADD R3, R40, R3 ;  /* 0x0000000328037221 */ /* 0x000fe20000000000 */
[----:B------:R-:W-:Y:S01]  /*6830*/  F2FP.BF16.F32.PACK_AB R162, R162, R35 ;  /* 0x00000023a2a2723e */ /* 0x000fe200000010ff */
[----:B------:R-:W-:Y:S01]  /*6840*/  FADD R53, R18, R155 ;  /* 0x0000009b12357221 */ /* 0x000fe20000000000 */
[----:B------:R-:W-:Y:S01]  /*6850*/  FADD R46, R46, R51 ;  /* 0x000000332e2e7221 */ /* 0x000fe20000000000 */
[----:B------:R-:W-:-:S02]  /*6860*/  F2FP.BF16.F32.PACK_AB R158, R158, R39 ;  /* 0x000000279e9e723e */ /* 0x000fc400000010ff */
[----:B------:R-:W-:Y:S01]  /*6870*/  FADD R34, R34, R53 ;  /* 0x0000003522227221 */ /* 0x000fe20000000000 */
[----:B------:R-:W-:Y:S01]  /*6880*/  FADD R3, R3, R46 ;  /* 0x0000002e03037221 */ /* 0x000fe20000000000 */
[----:B------:R-:W-:Y:S02]  /*6890*/  F2FP.BF16.F32.PACK_AB R152, R152, R41 ;  /* 0x000000299898723e */ /* 0x000fe400000010ff */
[----:B------:R-:W-:Y:S01]  /*68a0*/  FADD R55, R55, R34 ;  /* 0x0000002237377221 */ /* 0x000fe20000000000 */
[----:B------:R-:W-:Y:S02]  /*68b0*/  F2FP.BF16.F32.PACK_AB R154, R154, R43 ;  /* 0x0000002b9a9a723e */ /* 0x000fe400000010ff */
[----:B------:R-:W-:Y:S01]  /*68c0*/  F2FP.BF16.F32.PACK_AB R183, R4, R183 ;  /* 0x000000b704b7723e */ /* 0x000fe200000010ff */
[----:B------:R-:W-:Y:S01]  /*68d0*/  FADD R44, R44, R55 ;  /* 0x000000372c2c7221 */ /* 0x000fe20000000000 */
[----:B------:R-:W-:Y:S02]  /*68e0*/  F2FP.BF16.F32.PACK_AB R177, R6, R177 ;  /* 0x000000b106b1723e */ /* 0x000fe400000010ff */
[----:B------:R-:W-:Y:S01]  /*68f0*/  F2FP.BF16.F32.PACK_AB R173, R12, R173 ;  /* 0x000000ad0cad723e */ /* 0x000fe200000010ff */
[----:B------:R-:W-:Y:S01]  /*6900*/  FADD R246, R3, R44 ;  /* 0x0000002c03f67221 */ /* 0x000fe20000000000 */
[----:B------:R-:W-:-:S02]  /*6910*/  F2FP.BF16.F32.PACK_AB R169, R16, R169 ;  /* 0x000000a910a9723e */ /* 0x000fc400000010ff */
[----:B------:R-:W-:Y:S02]  /*6920*/  F2FP.BF16.F32.PACK_AB R171, R18, R171 ;  /* 0x000000ab12ab723e */ /* 0x000fe400000010ff */
[----:B------:R-:W-:Y:S02]  /*6930*/  F2FP.BF16.F32.PACK_AB R165, R165, R20 ;  /* 0x00000014a5a5723e */ /* 0x000fe400000010ff */
[----:B------:R-:W-:Y:S02]  /*6940*/  F2FP.BF16.F32.PACK_AB R167, R167, R22 ;  /* 0x00000016a7a7723e */ /* 0x000fe400000010ff */
[----:B------:R-:W-:Y:S02]  /*6950*/  F2FP.BF16.F32.PACK_AB R161, R161, R24 ;  /* 0x00000018a1a1723e */ /* 0x000fe400000010ff */
[----:B------:R-:W-:Y:S02]  /*6960*/  F2FP.BF16.F32.PACK_AB R163, R163, R70 ;  /* 0x00000046a3a3723e */ /* 0x000fe400000010ff */
[----:B------:R-:W-:-:S02]  /*6970*/  F2FP.BF16.F32.PACK_AB R153, R153, R82 ;  /* 0x000000529999723e */ /* 0x000fc400000010ff */
[----:B------:R-:W-:Y:S02]  /*6980*/  F2FP.BF16.F32.PACK_AB R155, R155, R86 ;  /* 0x000000569b9b723e */ /* 0x000fe400000010ff */
[----:B------:R-:W-:-:S07]  /*6990*/  SHF.L.U32 R2, RZ, 0x1f, RZ ;  /* 0x0000001fff027819 */ /* 0x000fce00000006ff */
.L_x_23:
[----:B-1----:R-:W1:Y:S01]  /*69a0*/  S2R R6, SR_CgaCtaId ;  /* 0x0000000000067919 */ /* 0x002e620000008800 */
[----:B------:R-:W-:-:S04]  /*69b0*/  MOV R5, 0x400 ;  /* 0x0000040000057802 */ /* 0x000fc80000000f00 */
[----:B-1----:R-:W-:-:S04]  /*69c0*/  LEA R5, R6, R5, 0x18 ;  /* 0x0000000506057211 */ /* 0x002fc800078ec0ff */
[----:B------:R1:W2:Y:S03]  /*69d0*/  SYNCS.PHASECHK.TRANS64.TRYWAIT P1, [R5+URZ+0x90008], R2 ;  /* 0x09000802050075a7 */ /* 0x0002a6000802017f */
[----:B--2---:R-:W-:Y:S05]  /*69e0*/  @!P1 NANOSLEEP.SYNCS 0x989680 ;  /* 0x009896800000995d */ /* 0x004fea0003900000 */
[----:B------:R-:W2:Y:S02]  /*69f0*/  @!P1 SYNCS.PHASECHK.TRANS64 P1, [R5+URZ+0x90008], R2 ;  /* 0x09000802050095a7 */ /* 0x000ea4000802007f */
[----:B--2---:R-:W-:Y:S05]  /*6a00*/  @!P1 BRA `(.L_x_23) ;  /* 0xfffffffc00e49947 */ /* 0x004fea000383ffff */
[----:B------:R-:W-:Y:S01]  /*6a10*/  LOP3.LUT R252, R252, 0x4000000, RZ, 0xfc, !PT ;  /* 0x04000000fcfc7812 */ /* 0x000fe200078efcff */
[----:B------:R-:W-:Y:S01]  /*6a20*/  STL [R1+0xd24], R168 ;  /* 0x000d24a801007387 */ /* 0x000fe20000100800 */
[----:B------:R-:W-:Y:S02]  /*6a30*/  UMOV UR7, 0x40000040 ;  /* 0x4000004000077882 */ /* 0x000fe40000000000 */
[----:B-1----:R-:W-:Y:S01]  /*6a40*/  IADD3 R2, R252, 0x2000, RZ ;  /* 0x00002000fc027810 */ /* 0x002fe20007ffe0ff */
[----:B------:R-:W-:Y:S03]  /*6a50*/  STL [R1+0xd20], R169 ;  /* 0x000d20a901007387 */ /* 0x000fe60000100800 */
[----:B------:R-:W-:Y:S01]  /*6a60*/  R2UR UR6, R2 ;  /* 0x00000000020672ca */ /* 0x000fe200000e0000 */
[----:B------:R-:W-:Y:S04]  /*6a70*/  STL [R1+0xd1c], R170 ;  /* 0x000d1caa01007387 */ /* 0x000fe80000100800 */
        /* <DEDUP_REMOVED lines=8> */
[----:B------:R1:W-:Y:S04]  /*6b00*/  STL [R1+0x528], R155 ;  /* 0x0005289b01007387 */ /* 0x0003e80000100800 */
[----:B------:R-:W-:Y:S04]  /*6b10*/  STL [R1+0x524], R5 ;  /* 0x0005240501007387 */ /* 0x000fe80000100800 */
[----:B------:R-:W-:Y:S01]  /*6b20*/  STL [R1+0x520], R244 ;  /* 0x000520f401007387 */ /* 0x000fe20000100800 */
[----:B-1----:R-:W-:-:S03]  /*6b30*/  WARPGROUP.ARRIVE ;  /* 0x00000000000079c5 */ /* 0x002fc60000000000 */
[----:B------:R-:W-:Y:S03]  /*6b40*/  STL [R1+0x51c], R0 ;  /* 0x00051c0001007387 */ /* 0x000fe60000100800 */
[----:B------:R-:W-:Y:S01]  /*6b50*/  HGMMA.64x256x16.F32.BF16 R28, R180, gdesc[UR4].tnspB, RZ, !UPT, gsb0 ;  /* 0x43e00004b41c7df0 */ /* 0x000fe2000c0018ff */
[----:B------:R1:W-:Y:S04]  /*6b60*/  STL [R1+0x518], R251 ;  /* 0x000518fb01007387 */ /* 0x0003e80000100800 */
        /* <DEDUP_REMOVED lines=12> */
[----:B------:R-:W-:Y:S04]  /*6c30*/  STL [R1+0x4e4], R13 ;  /* 0x0004e40d01007387 */ /* 0x000fe80000100800 */
[----:B------:R-:W-:Y:S04]  /*6c40*/  STL [R1+0x4e0], R11 ;  /* 0x0004e00b01007387 */ /* 0x000fe80000100800 */
[----:B------:R-:W-:Y:S04]  /*6c50*/  STL [R1+0x4dc], R10 ;  /* 0x0004dc0a01007387 */ /* 0x000fe80000100800 */
[----:B------:R-:W-:Y:S04]  /*6c60*/  STL [R1+0x4d8], R9 ;  /* 0x0004d80901007387 */ /* 0x000fe80000100800 */
[----:B------:R-:W-:Y:S04]  /*6c70*/  STL [R1+0x4d4], R8 ;  /* 0x0004d40801007387 */ /* 0x000fe80000100800 */
[----:B------:R-:W-:Y:S01]  /*6c80*/  STL [R1+0x4d0], R7 ;  /* 0x0004d00701007387 */ /* 0x000fe20000100800 */
[C---:B------:R-:W-:Y:S01]  /*6c90*/  VIADD R2, R252.reuse, 0x3000 ;  /* 0x00003000fc027836 */ /* 0x040fe20000000000 */
[C---:B------:R-:W-:Y:S01]  /*6ca0*/  IADD3 R3, R252.reuse, 0x2080, RZ ;  /* 0x00002080fc037810 */ /* 0x040fe20007ffe0ff */
[----:B------:R-:W-:-:S03]  /*6cb0*/  VIADD R4, R252, 0x3080 ;  /* 0x00003080fc047836 */ /* 0x000fc60000000000 */
[----:B------:R-:W-:Y:S02]  /*6cc0*/  R2UR UR8, R2 ;  /* 0x00000000020872ca */ /* 0x000fe400000e0000 */
[----:B------:R-:W-:Y:S02]  /*6cd0*/  R2UR UR7, R3 ;  /* 0x00000000030772ca */ /* 0x000fe400000e0000 */
[----:B------:R-:W-:Y:S01]  /*6ce0*/  R2UR UR6, R4 ;  /* 0x00000000040672ca */ /* 0x000fe200000e0000 */
[----:B------:R-:W-:-:S08]  /*6cf0*/  UMOV UR11, 0x40000040 ;  /* 0x40000040000b7882 */ /* 0x000fd00000000000 */
[----:B------:R-:W-:Y:S01]  /*6d00*/  UMOV UR10, UR8 ;  /* 0x00000008000a7c82 */ /* 0x000fe20008000000 */
[----:B------:R-:W-:Y:S02]  /*6d10*/  WARPGROUP.DEPBAR.LE gsb0, 0x0 ;  /* 0x00008000000079c5 */ /* 0x000fe40000010000 */
[----:B------:R-:W-:Y:S01]  /*6d20*/  STL.64 [R1], R28 ;  /* 0x0000001c01007387 */ /* 0x000fe20000100a00 */
[----:B------:R-:W-:Y:S01]  /*6d30*/  IMAD.MOV.U32 R26, RZ, RZ, R55 ;  /* 0x000000ffff1a7224 */ /* 0x000fe200078e0037 */
[----:B------:R-:W-:Y:S01]  /*6d40*/  MOV R25, R54 ;  /* 0x0000003600197202 */ /* 0x000fe20000000f00 */
[----:B------:R-:W-:Y:S01]  /*6d50*/  IMAD.MOV.U32 R24, RZ, RZ, R53 ;  /* 0x000000ffff187224 */ /* 0x000fe200078e0035 */
[----:B------:R-:W-:Y:S01]  /*6d60*/  STL.64 [R1+0x8], R30 ;  /* 0x0000081e01007387 */ /* 0x000fe20000100a00 */
[----:B-1----:R-:W-:Y:S01]  /*6d70*/  MOV R251, R56 ;  /* 0x0000003800fb7202 */ /* 0x002fe20000000f00 */
[----:B--2---:R-:W-:Y:S01]  /*6d80*/  IMAD.MOV.U32 R250, RZ, RZ, R57 ;  /* 0x000000fffffa7224 */ /* 0x004fe200078e0039 */
[----:B---3--:R-:W-:Y:S01]  /*6d90*/  MOV R249, R58 ;  /* 0x0000003a00f97202 */ /* 0x008fe20000000f00 */
[----:B------:R-:W-:Y:S01]  /*6da0*/  STL.64 [R1+0x10], R32 ;  /* 0x0000102001007387 */ /* 0x000fe20000100a00 */
[----:B----4-:R-:W-:Y:S01]  /*6db0*/  IMAD.MOV.U32 R248, RZ, RZ, R59 ;  /* 0x000000fffff87224 */ /* 0x010fe200078e003b */
[----:B------:R-:W-:Y:S01]  /*6dc0*/  MOV R247, R60 ;  /* 0x0000003c00f77202 */ /* 0x000fe20000000f00 */
[----:B------:R-:W-:Y:S01]  /*6dd0*/  IMAD.MOV.U32 R246, RZ, RZ, R61 ;  /* 0x000000fffff67224 */ /* 0x000fe200078e003d */
[----:B------:R-:W-:Y:S01]  /*6de0*/  STL.64 [R1+0x18], R34 ;  /* 0x0000182201007387 */ /* 0x000fe20000100a00 */
[----:B------:R-:W-:Y:S01]  /*6df0*/  MOV R245, R62 ;  /* 0x0000003e00f57202 */ /* 0x000fe20000000f00 */
[----:B------:R-:W-:Y:S01]  /*6e00*/  IMAD.MOV.U32 R244, RZ, RZ, R63 ;  /* 0x000000fffff47224 */ /* 0x000fe200078e003f */
[----:B------:R-:W-:Y:S01]  /*6e10*/  MOV R243, R64 ;  /* 0x0000004000f37202 */ /* 0x000fe20000000f00 */
[----:B------:R-:W-:Y:S01]  /*6e20*/  STL.64 [R1+0x20], R36 ;  /* 0x0000202401007387 */ /* 0x000fe20000100a00 */
[----:B------:R-:W-:Y:S01]  /*6e30*/  IMAD.MOV.U32 R242, RZ, RZ, R65 ;  /* 0x000000fffff27224 */ /* 0x000fe200078e0041 */
        /* <DEDUP_REMOVED lines=30> */
[----:B------:R-:W-:Y:S01]  /*7020*/  STL [R1+0x60], R52 ;  /* 0x0000603401007387 */ /* 0x000fe20000100800 */
[----:B------:R-:W-:Y:S01]  /*7030*/  IMAD.MOV.U32 R218, RZ, RZ, R89 ;  /* 0x000000ffffda7224 */ /* 0x000fe200078e0059 */
[----:B------:R-:W-:Y:S01]  /*7040*/  MOV R217, R90 ;  /* 0x0000005a00d97202 */ /* 0x000fe20000000f00 */
[----:B------:R-:W-:Y:S01]  /*7050*/  IMAD.MOV.U32 R216, RZ, RZ, R91 ;  /* 0x000000ffffd87224 */ /* 0x000fe200078e005b */
[----:B------:R-:W-:Y:S01]  /*7060*/  STL [R1+0x1a4], R133 ;  /* 0x0001a48501007387 */ /* 0x000fe20000100800 */
        /* <DEDUP_REMOVED lines=39> */
[----:B------:R1:W-:Y:S01]  /*72e0*/  STL.64 [R1+0x1f0], R152 ;  /* 0x0001f09801007387 */ /* 0x0003e20000100a00 */
[----:B------:R-:W-:Y:S01]  /*72f0*/  MOV R185, R122 ;  /* 0x0000007a00b97202 */ /* 0x000fe20000000f00 */
[----:B------:R-:W-:Y:S01]  /*7300*/  IMAD.MOV.U32 R184, RZ, RZ, R123 ;  /* 0x000000ffffb87224 */ /* 0x000fe200078e007b */
        /* <DEDUP_REMOVED lines=10> */
[----:B-1----:R-:W-:Y:S01]  /*73b0*/  MOV R152, R132 ;  /* 0x0000008400987202 */ /* 0x002fe20000000f00 */
[----:B------:R1:W-:Y:S01]  /*73c0*/  STL.64 [R1+0x1f8], R154 ;  /* 0x0001f89a01007387 */ /* 0x0003e20000100a00 */
[----:B------:R-:W-:-:S02]  /*73d0*/  MOV R4, R24 ;  /* 0x0000001800047202 */ /* 0x000fc40000000f00 */
[----:B------:R-:W-:Y:S01]  /*73e0*/  WARPGROUP.ARRIVE ;  /* 0x00000000000079c5 */ /* 0x000fe20000000000 */
[----:B------:R-:W2:Y:S05]  /*73f0*/  LDL.LU R153, [R1+0x1a4] ;  /* 0x0001a40001997983 */ /* 0x000eaa0000300800 */
[----:B------:R-:W-:Y:S01]  /*7400*/  HGMMA.64x256x16.F32.BF16 R24, R180, gdesc[UR8].tnspB, RZ, !UPT, gsb0 ;  /* 0x43e00008b4187df0 */ /* 0x000fe2000c0018ff */
[----:B-1----:R-:W2:Y:S04]  /*7410*/  LDL.LU R154, [R1+0x1a8] ;  /* 0x0001a800019a7983 */ /* 0x002ea80000300800 */
[----:B------:R-:W2:Y:S04]  /*7420*/  LDL.LU R155, [R1+0x1ac] ;  /* 0x0001ac00019b7983 */ /* 0x000ea80000300800 */
[----:B------:R-:W3:Y:S04]  /*7430*/  LDL.LU R23, [R1+0x1b0] ;  /* 0x0001b00001177983 */ /* 0x000ee80000300800 */
[----:B------:R-:W4:Y:S04]  /*7440*/  LDL.LU R22, [R1+0x1b4] ;  /* 0x0001b40001167983 */ /* 0x000f280000300800 */
[----:B------:R-:W2:Y:S04]  /*7450*/  LDL.LU R21, [R1+0x1b8] ;  /* 0x0001b80001157983 */ /* 0x000ea80000300800 */
[----:B------:R-:W4:Y:S04]  /*7460*/  LDL.LU R20, [R1+0x1bc] ;  /* 0x0001bc0001147983 */ /* 0x000f280000300800 */
        /* <DEDUP_REMOVED lines=16> */
[----:B------:R-:W-:Y:S04]  /*7570*/  STL.64 [R1+0x10f0], R174 ;  /* 0x0010f0ae01007387 */ /* 0x000fe80000100a00 */
[----:B------:R-:W-:Y:S04]  /*7580*/  STL.64 [R1+0x10e8], R172 ;  /* 0x0010e8ac01007387 */ /* 0x000fe80000100a00 */
[----:B------:R-:W-:Y:S04]  /*7590*/  STL.64 [R1+0x10e0], R166 ;  /* 0x0010e0a601007387 */ /* 0x000fe80000100a00 */
[----:B------:R-:W-:Y:S04]  /*75a0*/  STL.64 [R1+0x10d8], R164 ;  /* 0x0010d8a401007387 */ /* 0x000fe80000100a00 */
[----:B------:R-:W-:Y:S04]  /*75b0*/  STL.64 [R1+0x10d0], R158 ;  /* 0x0010d09e01007387 */ /* 0x000fe80000100a00 */
[----:B------:R-:W-:Y:S01]  /*75c0*/  STL.64 [R1+0x10c8], R156 ;  /* 0x0010c89c01007387 */ /* 0x000fe20000100a00 */
[----:B------:R-:W-:-:S03]  /*75d0*/  WARPGROUP.DEPBAR.LE gsb0, 0x0 ;  /* 0x00008000000079c5 */ /* 0x000fc60000010000 */
[----:B------:R-:W-:Y:S04]  /*75e0*/  STL.64 [R1+0x10c0], R150 ;  /* 0x0010c09601007387 */ /* 0x000fe80000100a00 */
        /* <DEDUP_REMOVED lines=50> */
[----:B------:R1:W-:Y:S04]  /*7910*/  STL.64 [R1+0xf28], R48 ;  /* 0x000f283001007387 */ /* 0x0003e80000100a00 */
[----:B-1----:R-:W4:Y:S04]  /*7920*/  LDL.LU R48, [R1] ;  /* 0x0000000001307983 */ /* 0x002f280000300800 */
        /* <DEDUP_REMOVED lines=23> */
[----:B------:R-:W4:Y:S01]  /*7aa0*/  LDL.LU R72, [R1+0x60] ;  /* 0x0000600001487983 */ /* 0x000f220000300800 */
        /* <DEDUP_REMOVED lines=78> */
[----:B---3--:R-:W-:Y:S01]  /*7f90*/  MOV R156, R23 ;  /* 0x00000017009c7202 */ /* 0x008fe20000000f00 */
[----:B------:R-:W-:Y:S01]  /*7fa0*/  IMAD.MOV.U32 R143, RZ, RZ, R184 ;  /* 0x000000ffff8f7224 */ /* 0x000fe200078e00b8 */
[----:B--2---:R-:W-:Y:S01]  /*7fb0*/  MOV R158, R21 ;  /* 0x00000015009e7202 */ /* 0x004fe20000000f00 */
[----:B----4-:R-:W-:Y:S01]  /*7fc0*/  IMAD.MOV.U32 R157, RZ, RZ, R22 ;  /* 0x000000ffff9d7224 */ /* 0x010fe200078e0016 */
        /* <DEDUP_REMOVED lines=16> */
[----:B------:R-:W-:Y:S01]  /*80d0*/  UMOV UR10, UR7 ;  /* 0x00000007000a7c82 */ /* 0x000fe20008000000 */
[----:B------:R-:W-:Y:S01]  /*80e0*/  IMAD.MOV.U32 R175, RZ, RZ, R0 ;  /* 0x000000ffffaf7224 */ /* 0x000fe200078e0000 */
[----:B------:R-:W-:-:S05]  /*80f0*/  UMOV UR11, 0x40000040 ;  /* 0x40000040000b7882 */ /* 0x000fca0000000000 */
[----:B------:R-:W-:-:S06]  /*8100*/  WARPGROUP.ARRIVE ;  /* 0x00000000000079c5 */ /* 0x000fcc0000000000 */
[----:B------:R-:W-:Y:S03]  /*8110*/  HGMMA.64x256x16.F32.BF16 R48, R176, gdesc[UR8].tnspB, R48, gsb0 ;  /* 0x43e00008b0307df0 */ /* 0x000fe60008001830 */
[----:B------:R-:W-:Y:S02]  /*8120*/  WARPGROUP.DEPBAR.LE gsb0, 0x0 ;  /* 0x00008000000079c5 */ /* 0x000fe40000010000 */
[----:B------:R-:W-:Y:S04]  /*8130*/  STL.64 [R1], R48 ;  /* 0x0000003001007387 */ /* 0x000fe80000100a00 */
        /* <DEDUP_REMOVED lines=63> */
[----:B-1----:R-:W2:Y:S04]  /*8530*/  LDL.LU.64 R174, [R1+0x10f0] ;  /* 0x0010f00001ae7983 */ /* 0x002ea80000300a00 */
[----:B------:R-:W2:Y:S04]  /*8540*/  LDL.LU.64 R172, [R1+0x10e8] ;  /* 0x0010e80001ac7983 */ /* 0x000ea80000300a00 */
[----:B------:R-:W3:Y:S04]  /*8550*/  LDL.LU.64 R166, [R1+0x10e0] ;  /* 0x0010e00001a67983 */ /* 0x000ee80000300a00 */
[----:B------:R-:W4:Y:S04]  /*8560*/  LDL.LU.64 R164, [R1+0x10d8] ;  /* 0x0010d80001a47983 */ /* 0x000f280000300a00 */
[----:B------:R-:W4:Y:S04]  /*8570*/  LDL.LU.64 R158, [R1+0x10d0] ;  /* 0x0010d000019e7983 */ /* 0x000f280000300a00 */
[----:B------:R-:W4:Y:S04]  /*8580*/  LDL.LU.64 R156, [R1+0x10c8] ;  /* 0x0010c800019c7983 */ /* 0x000f280000300a00 */
[----:B------:R-:W2:Y:S04]  /*8590*/  LDL.LU.64 R150, [R1+0x10c0] ;  /* 0x0010c00001967983 */ /* 0x000ea80000300a00 */
        /* <DEDUP_REMOVED lines=50> */
[----:B------:R-:W2:Y:S01]  /*88c0*/  LDL.LU.64 R48, [R1+0xf28] ;  /* 0x000f280001307983 */ /* 0x000ea20000300a00 */
[----:B------:R-:W-:Y:S01]  /*88d0*/  UMOV UR7, 0x40000040 ;  /* 0x4000004000077882 */ /* 0x000fe20000000000 */
[----:B--2---:R-:W-:-:S06]  /*88e0*/  WARPGROUP.ARRIVE ;  /* 0x00000000000079c5 */ /* 0x004fcc0000000000 */
[----:B------:R-:W-:Y:S03]  /*88f0*/  HGMMA.64x256x16.F32.BF16 R24, R176, gdesc[UR4].tnspB, R24, gsb0 ;  /* 0x43e00004b0187df0 */ /* 0x000fe60008001818 */
[----:B------:R-:W-:Y:S02]  /*8900*/  WARPGROUP.DEPBAR.LE gsb0, 0x0 ;  /* 0x00008000000079c5 */ /* 0x000fe40000010000 */
        /* <DEDUP_REMOVED lines=64> */
[----:B-1----:R-:W2:Y:S04]  /*8d10*/  LDL.LU.64 R24, [R1] ;  /* 0x0000000001187983 */ /* 0x002ea80000300a00 */
        /* <DEDUP_REMOVED lines=63> */
[----:B------:R-:W-:Y:S01]  /*9110*/  IADD3 R2, R252, 0x2100, RZ ;  /* 0x00002100fc027810 */ /* 0x000fe20007ffe0ff */
[----:B------:R-:W-:-:S03]  /*9120*/  UMOV UR7, 0x40000040 ;  /* 0x4000004000077882 */ /* 0x000fc60000000000 */
[----:B------:R-:W-:Y:S01]  /*9130*/  R2UR UR6, R2 ;  /* 0x00000000020672ca */ /* 0x000fe200000e0000 */
[----:B--2---:R-:W-:-:S12]  /*9140*/  WARPGROUP.ARRIVE ;  /* 0x00000000000079c5 */ /* 0x004fd80000000000 */
[----:B------:R-:W-:Y:S03]  /*9150*/  HGMMA.64x256x16.F32.BF16 R24, R172, gdesc[UR4].tnspB, R24, gsb0 ;  /* 0x43e00004ac187df0 */ /* 0x000fe60008001818 */
[----:B------:R-:W-:Y:S02]  /*9160*/  WARPGROUP.DEPBAR.LE gsb0, 0x0 ;  /* 0x00008000000079c5 */ /* 0x000fe40000010000 */
[----:B------:R-:W-:Y:S01]  /*9170*/  STL.64 [R1], R24 ;  /* 0x0000001801007387 */ /* 0x000fe20000100a00 */
        /* <DEDUP_REMOVED lines=31> */
[----:B------:R1:W-:Y:S01]  /*9370*/  STL.64 [R1+0x40], R40 ;  /* 0x0000402801007387 */ /* 0x0003e20000100a00 */
[----:B------:R-:W-:Y:S01]  /*9380*/  IMAD.MOV.U32 R155, RZ, RZ, R126 ;  /* 0x000000ffff9b7224 */ /* 0x000fe200078e007e */
[----:B------:R-:W-:Y:S01]  /*9390*/  MOV R154, R127 ;  /* 0x0000007f009a7202 */ /* 0x000fe20000000f00 */
[----:B------:R-:W-:Y:S01]  /*93a0*/  IMAD.MOV.U32 R161, RZ, RZ, R124 ;  /* 0x000000ffffa17224 */ /* 0x000fe200078e007c */
[----:B------:R-:W2:Y:S01]  /*93b0*/  LDL.LU.64 R150, [R1+0xf20] ;  /* 0x000f200001967983 */ /* 0x000ea20000300a00 */
[----:B------:R-:W-:Y:S01]  /*93c0*/  MOV R160, R125 ;  /* 0x0000007d00a07202 */ /* 0x000fe20000000f00 */
[----:B------:R-:W-:Y:S01]  /*93d0*/  IMAD.MOV.U32 R163, RZ, RZ, R122 ;  /* 0x000000ffffa37224 */ /* 0x000fe200078e007a */
[----:B------:R-:W-:Y:S01]  /*93e0*/  MOV R162, R123 ;  /* 0x0000007b00a27202 */ /* 0x000fe20000000f00 */
[----:B------:R-:W2:Y:S01]  /*93f0*/  LDL.LU.64 R148, [R1+0xf18] ;  /* 0x000f180001947983 */ /* 0x000ea20000300a00 */
        /* <DEDUP_REMOVED lines=105> */
[----:B------:R-:W-:-:S02]  /*9a90*/  MOV R169, R43 ;  /* 0x0000002b00a97202 */ /* 0x000fc40000000f00 */
        /* <DEDUP_REMOVED lines=27> */
[----:B-1----:R-:W2:Y:S04]  /*9c50*/  LDL.LU.64 R40, [R1+0xd68] ;  /* 0x000d680001287983 */ /* 0x002ea80000300a00 */
        /* <DEDUP_REMOVED lines=8> */
[----:B------:R-:W-:-:S05]  /*9ce0*/  VIADD R2, R252, 0x3100 ;  /* 0x00003100fc027836 */ /* 0x000fca0000000000 */
[----:B------:R-:W-:Y:S01]  /*9cf0*/  R2UR UR6, R2 ;  /* 0x00000000020672ca */ /* 0x000fe200000e0000 */
[----:B------:R-:W-:Y:S01]  /*9d00*/  UMOV UR7, 0x40000040 ;  /* 0x4000004000077882 */ /* 0x000fe20000000000 */
[----:B---3--:R-:W-:Y:S04]  /*9d10*/  STL.64 [R1+0xd10], R166 ;  /* 0x000d10a601007387 */ /* 0x008fe80000100a00 */
[----:B----4-:R-:W-:Y:S04]  /*9d20*/  STL.64 [R1+0xd08], R164 ;  /* 0x000d08a401007387 */ /* 0x010fe80000100a00 */
[----:B------:R-:W-:Y:S04]  /*9d30*/  STL.64 [R1+0xd00], R158 ;  /* 0x000d009e01007387 */ /* 0x000fe80000100a00 */
[----:B------:R-:W-:Y:S01]  /*9d40*/  STL.64 [R1+0xcf8], R156 ;  /* 0x000cf89c01007387 */ /* 0x000fe20000100a00 */
        /* <DEDUP_REMOVED lines=59> */
[----:B-1----:R-:W2:Y:S04]  /*a100*/  LDL.LU R40, [R1] ;  /* 0x0000000001287983 */ /* 0x002ea80000300800 */
[----:B------:R-:W2:Y:S04]  /*a110*/  LDL.LU R41, [R1+0x4] ;  /* 0x0000040001297983 */ /* 0x000ea80000300800 */
        /* <DEDUP_REMOVED lines=11> */
[----:B------:R-:W2:Y:S01]  /*a1d0*/  LDL.LU R53, [R1+0x34] ;  /* 0x0000340001357983 */ /* 0x000ea20000300800 */
[----:B------:R-:W-:-:S03]  /*a1e0*/  MOV R58, R168 ;  /* 0x000000a8003a7202 */ /* 0x000fc60000000f00 */
[----:B------:R-:W2:Y:S01]  /*a1f0*/  LDL.LU R54, [R1+0x38] ;  /* 0x0000380001367983 */ /* 0x000ea20000300800 */
[----:B------:R-:W-:-:S03]  /*a200*/  IMAD.MOV.U32 R59, RZ, RZ, R169 ;  /* 0x000000ffff3b7224 */ /* 0x000fc600078e00a9 */
[----:B------:R-:W2:Y:S01]  /*a210*/  LDL.LU R55, [R1+0x3c] ;  /* 0x00003c0001377983 */ /* 0x000ea20000300800 */
[----:B------:R-:W-:-:S03]  /*a220*/  MOV R60, R170 ;  /* 0x000000aa003c7202 */ /* 0x000fc60000000f00 */
[----:B------:R-:W2:Y:S01]  /*a230*/  LDL.LU R56, [R1+0x40] ;  /* 0x0000400001387983 */ /* 0x000ea20000300800 */
[----:B------:R-:W-:-:S03]  /*a240*/  IMAD.MOV.U32 R61, RZ, RZ, R171 ;  /* 0x000000ffff3d7224 */ /* 0x000fc600078e00ab */
[----:B------:R-:W2:Y:S04]  /*a250*/  LDL.LU R57, [R1+0x44] ;  /* 0x0000440001397983 */ /* 0x000ea80000300800 */
[----:B------:R-:W2:Y:S04]  /*a260*/  LDL.LU R168, [R1+0xd24] ;  /* 0x000d240001a87983 */ /* 0x000ea80000300800 */
[----:B------:R-:W2:Y:S04]  /*a270*/  LDL.LU R169, [R1+0xd20] ;  /* 0x000d200001a97983 */ /* 0x000ea80000300800 */
[----:B------:R-:W2:Y:S04]  /*a280*/  LDL.LU R170, [R1+0xd1c] ;  /* 0x000d1c0001aa7983 */ /* 0x000ea80000300800 */
[----:B------:R-:W2:Y:S01]  /*a290*/  LDL.LU R171, [R1+0xd18] ;  /* 0x000d180001ab7983 */ /* 0x000ea20000300800 */
[----:B------:R-:W-:Y:S01]  /*a2a0*/  IADD3 R2, R252, 0x2180, RZ ;  /* 0x00002180fc027810 */ /* 0x000fe20007ffe0ff */
        /* <DEDUP_REMOVED lines=9> */
[----:B------:R-:W-:Y:S01]  /*a340*/  R2UR UR6, R2 ;  /* 0x00000000020672ca */ /* 0x000fe200000e0000 */
        /* <DEDUP_REMOVED lines=95> */
[----:B------:R-:W-:-:S02]  /*a940*/  MOV R164, R5 ;  /* 0x0000000500a47202 */ /* 0x000fc40000000f00 */
[----:B------:R-:W-:Y:S01]  /*a950*/  MOV R166, R3 ;  /* 0x0000000300a67202 */ /* 0x000fe20000000f00 */
[----:B------:R-:W-:-:S05]  /*a960*/  UMOV UR7, 0x40000040 ;  /* 0x4000004000077882 */ /* 0x000fca0000000000 */
[----:B--2---:R-:W-:-:S06]  /*a970*/  WARPGROUP.ARRIVE ;  /* 0x00000000000079c5 */ /* 0x004fcc0000000000 */
        /* <DEDUP_REMOVED lines=129> */
[----:B--2---:R-:W-:-:S11]  /*b190*/  WARPGROUP.ARRIVE ;  /* 0x00000000000079c5 */ /* 0x004fd60000000000 */
        /* <DEDUP_REMOVED lines=130> */
[----:B------:R-:W-:-:S04]  /*b9c0*/  IADD3 R2, R252, 0x2200, RZ ;  /* 0x00002200fc027810 */ /* 0x000fc80007ffe0ff */
[----:B------:R-:W-:Y:S01]  /*b9d0*/  R2UR UR6, R2 ;  /* 0x00000000020672ca */ /* 0x000fe200000e0000 */
[----:B------:R-:W-:Y:S01]  /*b9e0*/  UMOV UR7, 0x40000040 ;  /* 0x4000004000077882 */ /* 0x000fe20000000000 */
[----:B--2---:R-:W-:-:S11]  /*b9f0*/  WARPGROUP.ARRIVE ;  /* 0x00000000000079c5 */ /* 0x004fd60000000000 */
[----:B------:R-:W-:Y:S03]  /*ba00*/  HGMMA.64x256x16.F32.BF16 R24, R164, gdesc[UR4].tnspB, R24, gsb0 ;  /* 0x43e00004a4187df0 */ /* 0x000fe60008001818 */
[----:B------:R-:W-:Y:S02]  /*ba10*/  WARPGROUP.DEPBAR.LE gsb0, 0x0 ;  /* 0x00008000000079c5 */ /* 0x000fe40000010000 */
[----:B------:R-:W-:Y:S04]  /*ba20*/  STL.64 [R1], R24 ;  /* 0x0000001801007387 */ /* 0x000fe80000100a00 */
[----:B------:R-:W-:Y:S04]  /*ba30*/  STL.64 [R1+0x8], R26 ;  /* 0x0000081a01007387 */ /* 0x000fe80000100a00 */
[----:B------:R-:W-:Y:S01]  /*ba40*/  STL.64 [R1+0x10], R28 ;  /* 0x0000101c01007387 */ /* 0x000fe20000100a00 */
[----:B------:R-:W-:-:S03]  /*ba50*/  IMAD.MOV.U32 R3, RZ, RZ, R150 ;  /* 0x000000ffff037224 */ /* 0x000fc600078e0096 */
[----:B------:R-:W-:Y:S01]  /*ba60*/  STL.64 [R1+0x18], R30 ;  /* 0x0000181e01007387 */ /* 0x000fe20000100a00 */
[----:B------:R-:W-:-:S03]  /*ba70*/  MOV R0, R151 ;  /* 0x0000009700007202 */ /* 0x000fc60000000f00 */
[----:B------:R-:W-:Y:S01]  /*ba80*/  STL.64 [R1+0x20], R32 ;  /* 0x0000202001007387 */ /* 0x000fe20000100a00 */
[----:B------:R-:W-:Y:S01]  /*ba90*/  IMAD.MOV.U32 R5, RZ, RZ, R148 ;  /* 0x000000ffff057224 */ /* 0x000fe200078e0094 */
[----:B------:R-:W-:Y:S02]  /*baa0*/  MOV R4, R149 ;  /* 0x0000009500047202 */ /* 0x000fe40000000f00 */
[----:B------:R-:W-:Y:S01]  /*bab0*/  STL.64 [R1+0x28], R34 ;  /* 0x0000282201007387 */ /* 0x000fe20000100a00 */
[----:B------:R-:W-:Y:S01]  /*bac0*/  IMAD.MOV.U32 R7, RZ, RZ, R146 ;  /* 0x000000ffff077224 */ /* 0x000fe200078e0092 */
[----:B------:R-:W-:Y:S02]  /*bad0*/  MOV R6, R147 ;  /* 0x0000009300067202 */ /* 0x000fe40000000f00 */
[----:B------:R1:W-:Y:S01]  /*bae0*/  STL.64 [R1+0x30], R36 ;  /* 0x0000302401007387 */ /* 0x0003e20000100a00 */
[----:B------:R-:W-:Y:S01]  /*baf0*/  IMAD.MOV.U32 R9, RZ, RZ, R144 ;  /* 0x000000ffff097224 */ /* 0x000fe200078e0090 */
[----:B------:R-:W-:-:S02]  /*bb00*/  MOV R8, R145 ;  /* 0x0000009100087202 */ /* 0x000fc40000000f00 */
[----:B------:R-:W2:Y:S01]  /*bb10*/  LDL.LU.64 R150, [R1+0xb30] ;  /* 0x000b300001967983 */ /* 0x000ea20000300a00 */
[----:B------:R-:W-:Y:S01]  /*bb20*/  IMAD.MOV.U32 R11, RZ, RZ, R142 ;  /* 0x000000ffff0b7224 */ /* 0x000fe200078e008e */
[----:B------:R-:W-:Y:S02]  /*bb30*/  MOV R10, R143 ;  /* 0x0000008f000a7202 */ /* 0x000fe40000000f00 */
[----:B------:R-:W2:Y:S01]  /*bb40*/  LDL.LU.64 R148, [R1+0xb28] ;  /* 0x000b280001947983 */ /* 0x000ea20000300a00 */
[----:B------:R-:W-:Y:S01]  /*bb50*/  IMAD.MOV.U32 R13, RZ, RZ, R140 ;  /* 0x000000ffff0d7224 */ /* 0x000fe200078e008c */
[----:B------:R-:W-:Y:S02]  /*bb60*/  MOV R12, R141 ;  /* 0x0000008d000c7202 */ /* 0x000fe40000000f00 */
[----:B------:R-:W2:Y:S01]  /*bb70*/  LDL.LU.64 R146, [R1+0xb20] ;  /* 0x000b200001927983 */ /* 0x000ea20000300a00 */
        /* <DEDUP_REMOVED lines=167> */
[----:B----4-:R-:W-:Y:S01]  /*c5f0*/  STL.64 [R1+0x918], R156 ;  /* 0x0009189c01007387 */ /* 0x010fe20000100a00 */
        /* <DEDUP_REMOVED lines=326> */
[----:B------:R-:W3:Y:S01]  /*da60*/  LDL.LU.64 R32, [R1+0x738] ;  /* 0x0007380001207983 */ /* 0x000ee20000300a00 */
[----:B------:R-:W-:-:S05]  /*da70*/  VIADD R2, R252, 0x3280 ;  /* 0x00003280fc027836 */ /* 0x000fca0000000000 */
[----:B------:R-:W-:Y:S01]  /*da80*/  R2UR UR6, R2 ;  /* 0x00000000020672ca */ /* 0x000fe200000e0000 */
[----:B------:R-:W-:Y:S01]  /*da90*/  UMOV UR7, 0x40000040 ;  /* 0x4000004000077882 */ /* 0x000fe20000000000 */
[----:B---3--:R-:W-:-:S11]  /*daa0*/  WARPGROUP.ARRIVE ;  /* 0x00000000000079c5 */ /* 0x008fd60000000000 */
        /* <DEDUP_REMOVED lines=136> */
[----:B------:R-:W-:Y:S01]  /*e330*/  STL.64 [R1], R24 ;  /* 0x0000001801007387 */ /* 0x000fe20000100a00 */
        /* <DEDUP_REMOVED lines=251> */
[----:B------:R-:W-:Y:S04]  /*f2f0*/  STL.64 [R1+0x2f0], R32 ;  /* 0x0002f02001007387 */ /* 0x000fe80000100a00 */
[----:B------:R-:W-:Y:S04]  /*f300*/  STL.64 [R1+0x2e8], R30 ;  /* 0x0002e81e01007387 */ /* 0x000fe80000100a00 */
[----:B------:R-:W-:Y:S04]  /*f310*/  STL.64 [R1+0x2e0], R28 ;  /* 0x0002e01c01007387 */ /* 0x000fe80000100a00 */
[----:B------:R-:W-:Y:S04]  /*f320*/  STL.64 [R1+0x2d8], R26 ;  /* 0x0002d81a01007387 */ /* 0x000fe80000100a00 */
[----:B------:R2:W-:Y:S01]  /*f330*/  STL.64 [R1+0x2d0], R24 ;  /* 0x0002d01801007387 */ /* 0x0005e20000100a00 */
[----:B-1----:R-:W-:Y:S01]  /*f340*/  MOV R34, R152 ;  /* 0x0000009800227202 */ /* 0x002fe20000000f00 */
[----:B------:R-:W-:-:S02]  /*f350*/  IMAD.MOV.U32 R35, RZ, RZ, R153 ;  /* 0x000000ffff237224 */ /* 0x000fc400078e0099 */
[----:B--2---:R-:W2:Y:S04]  /*f360*/  LDL.LU R24, [R1] ;  /* 0x0000000001187983 */ /* 0x004ea80000300800 */
        /* <DEDUP_REMOVED lines=130> */
[----:B------:R-:W-:Y:S01]  /*fb90*/  UMOV UR7, 0x40000040 ;  /* 0x4000004000077882 */ /* 0x000fe20000000000 */
[----:B------:R-:W-:Y:S01]  /*fba0*/  MOV R150, R4 ;  /* 0x0000000400967202 */ /* 0x000fe20000000f00 */
[----:B------:R-:W3:Y:S04]  /*fbb0*/  LDL.LU R5, [R1+0x524] ;  /* 0x0005240001057983 */ /* 0x000ee80000300800 */
[----:B------:R-:W4:Y:S04]  /*fbc0*/  LDL.LU R244, [R1+0x520] ;  /* 0x0005200001f47983 */ /* 0x000f280000300800 */
[----:B------:R-:W4:Y:S04]  /*fbd0*/  LDL.LU R0, [R1+0x51c] ;  /* 0x00051c0001007983 */ /* 0x000f280000300800 */
[----:B------:R1:W5:Y:S04]  /*fbe0*/  LDL.LU R251, [R1+0x518] ;  /* 0x0005180001fb7983 */ /* 0x0003680000300800 */
        /* <DEDUP_REMOVED lines=17> */
[----:B------:R1:W5:Y:S01]  /*fd00*/  LDL.LU R7, [R1+0x4d0] ;  /* 0x0004d00001077983 */ /* 0x0003620000300800 */
        /* <DEDUP_REMOVED lines=67> */
[----:B--2---:R-:W2:Y:S04]  /*10140*/  LDL.LU.64 R150, [R1+0x4c8] ;  /* 0x0004c80001967983 */ /* 0x004ea80000300a00 */
        /* <DEDUP_REMOVED lines=66> */
[----:B---3--:R-:W-:-:S05]  /*10570*/  IADD3 R3, R5, 0x90020, RZ ;  /* 0x0009002005037810 */ /* 0x008fca0007ffe0ff */
[----:B------:R1:W-:Y:S01]  /*10580*/  STL [R1+0x2cc], R3 ;  /* 0x0002cc0301007387 */ /* 0x0003e20000100800 */
[----:B----4-:R-:W-:Y:S02]  /*10590*/  ISETP.GE.AND P1, PT, R244, 0x3, PT ;  /* 0x00000003f400780c */ /* 0x010fe40003f26270 */
[----:B------:R-:W-:Y:S01]  /*105a0*/  PRMT R2, RZ, 0x654, R3 ;  /* 0x00000654ff027816 */ /* 0x000fe20000000003 */
[----:B------:R-:W-:Y:S01]  /*105b0*/  VIADD R6, R0, 0x80 ;  /* 0x0000008000067836 */ /* 0x000fe20000000000 */
[----:B------:R-:W-:Y:S01]  /*105c0*/  IADD3 R244, R244, -0x1, RZ ;  /* 0xfffffffff4f47810 */ /* 0x000fe20007ffe0ff */
[----:B--2---:R-:W-:-:S06]  /*105d0*/  WARPGROUP.ARRIVE ;  /* 0x00000000000079c5 */ /* 0x004fcc0000000000 */
[----:B------:R-:W-:Y:S03]  /*105e0*/  HGMMA.64x256x16.F32.BF16 R24, R152, gdesc[UR4].tnspB, R24, gsb0 ;  /* 0x43e0000498187df0 */ /* 0x000fe60008001818 */
[----:B------:R-:W-:Y:S02]  /*105f0*/  WARPGROUP.DEPBAR.LE gsb0, 0x0 ;  /* 0x00008000000079c5 */ /* 0x000fe40000010000 */
[----:B------:R1:W-:Y:S01]  /*10600*/  SYNCS.ARRIVE.TRANS64.RED.A1T0 RZ, [R2+URZ], RZ ;  /* 0x000000ff02ff79a7 */ /* 0x0003e2000810043f */
[----:B------:R-:W-:Y:S05]  /*10610*/  @!P1 BRA `(.L_x_24) ;  /* 0x0000011c00fc9947 */ /* 0x000fea0003800000 */
[----:B------:R-:W2:Y:S01]  /*10620*/  LDC.64 R234, c[0x0][0x198] ;  /* 0x00006600ffea7b82 */ /* 0x000ea20000000a00 */
[----:B-----5:R-:W-:Y:S01]  /*10630*/  IMAD.MOV.U32 R4, RZ, RZ, R218 ;  /* 0x000000ffff047224 */ /* 0x020fe200078e00da */
[----:B-1----:R-:W-:Y:S01]  /*10640*/  MOV R3, R219 ;  /* 0x000000db00037202 */ /* 0x002fe20000000f00 */
[----:B------:R-:W-:Y:S01]  /*10650*/  IMAD.MOV.U32 R233, RZ, RZ, R244 ;  /* 0x000000ffffe97224 */ /* 0x000fe200078e00f4 */
[----:B------:R-:W-:Y:S01]  /*10660*/  MOV R10, 0x2 ;  /* 0x00000002000a7802 */ /* 0x000fe20000000f00 */
[----:B------:R-:W-:Y:S01]  /*10670*/  IMAD.MOV.U32 R11, RZ, RZ, 0x1 ;  /* 0x00000001ff0b7424 */ /* 0x000fe200078e00ff */
[----:B------:R-:W-:-:S07]  /*10680*/  MOV R13, RZ ;  /* 0x000000ff000d7202 */ /* 0x000fce0000000f00 */
.L_x_36:
[----:B------:R-:W1:Y:S01]  /*10690*/  S2R R5, SR_CgaCtaId ;  /* 0x0000000000057919 */ /* 0x000e620000008800 */
[----:B------:R-:W-:Y:S01]  /*106a0*/  MOV R2, 0x400 ;  /* 0x0000040000027802 */ /* 0x000fe20000000f00 */
[----:B------:R-:W-:Y:S01]  /*106b0*/  IMAD.MOV.U32 R0, RZ, RZ, R233 ;  /* 0x000000ffff007224 */ /* 0x000fe200078e00e9 */
[----:B------:R-:W-:-:S04]  /*106c0*/  IADD3 R233, R233, -0x1, RZ ;  /* 0xffffffffe9e97810 */ /* 0x000fc80007ffe0ff */
[----:B------:R-:W-:Y:S02]  /*106d0*/  ISETP.GT.AND P1, PT, R0, 0x2, PT ;  /* 0x000000020000780c */ /* 0x000fe40003f24270 */
[----:B-1----:R-:W-:-:S05]  /*106e0*/  LEA R2, R5, R2, 0x18 ;  /* 0x0000000205027211 */ /* 0x002fca00078ec0ff */
[----:B------:R-:W-:Y:S01]  /*106f0*/  IMAD R0, R10, 0x8, R2 ;  /* 0x000000080a007824 */ /* 0x000fe200078e0202 */
[----:B------:R-:W-:-:S07]  /*10700*/  SHF.L.U32 R2, R13, 0x1f, RZ ;  /* 0x0000001f0d027819 */ /* 0x000fce00000006ff */
.L_x_25:
[----:B-1----:R1:W3:Y:S02]  /*10710*/  SYNCS.PHASECHK.TRANS64.TRYWAIT P2, [R0+URZ+0x90000], R2 ;  /* 0x09000002000075a7 */ /* 0x0022e4000804017f */
[----:B---3--:R-:W-:Y:S05]  /*10720*/  @!P2 NANOSLEEP.SYNCS 0x989680 ;  /* 0x009896800000a95d */ /* 0x008fea0003900000 */
[----:B------:R-:W3:Y:S02]  /*10730*/  @!P2 SYNCS.PHASECHK.TRANS64 P2, [R0+URZ+0x90000], R2 ;  /* 0x090000020000a5a7 */ /* 0x000ee4000804007f */
[----:B---3--:R-:W-:Y:S05]  /*10740*/  @!P2 BRA `(.L_x_25) ;  /* 0xfffffffc00f0a947 */ /* 0x008fea000383ffff */
[----:B------:R-:W-:Y:S05]  /*10750*/  WARPSYNC.ALL ;  /* 0x0000000000007948 */ /* 0x000fea0003800000 */
[----:B------:R-:W3:Y:S04]  /*10760*/  LDL.64 R154, [R1+0x2c0] ;  /* 0x0002c000019a7983 */ /* 0x000ee80000100a00 */
[----:B------:R-:W4:Y:S04]  /*10770*/  LDL.64 R152, [R1+0x2b8] ;  /* 0x0002b80001987983 */ /* 0x000f280000100a00 */
[----:B------:R-:W5:Y:S01]  /*10780*/  LDL.64 R20, [R1+0x2b0] ;  /* 0x0002b00001147983 */ /* 0x000f620000100a00 */
[----:B-1----:R-:W-:Y:S01]  /*10790*/  LEA R0, R10, R247, 0xd ;  /* 0x000000f70a007211 */ /* 0x002fe200078e68ff */
[----:B------:R-:W-:-:S02]  /*107a0*/  UMOV UR19, 0x40000040 ;  /* 0x4000004000137882 */ /* 0x000fc40000000000 */
[----:B------:R-:W2:Y:S01]  /*107b0*/  LDL.64 R18, [R1+0x2a8] ;  /* 0x0002a80001127983 */ /* 0x000ea20000100a00 */
[----:B------:R-:W-:Y:S01]  /*107c0*/  R2UR UR6, R0 ;  /* 0x00000000000672ca */ /* 0x000fe200000e0000 */
[----:B------:R-:W-:Y:S02]  /*107d0*/  UMOV UR15, 0x40000040 ;  /* 0x40000040000f7882 */ /* 0x000fe40000000000 */
[----:B------:R-:W2:Y:S01]  /*107e0*/  LDL.64 R16, [R1+0x2a0] ;  /* 0x0002a00001107983 */ /* 0x000ea20000100a00 */
[----:B------:R-:W-:-:S03]  /*107f0*/  UMOV UR23, 0x40000040 ;  /* 0x4000004000177882 */ /* 0x000fc60000000000 */
[----:B------:R-:W2:Y:S01]  /*10800*/  LDL.64 R218, [R1+0x298] ;  /* 0x0002980001da7983 */ /* 0x000ea20000100a00 */
[----:B------:R-:W-:-:S03]  /*10810*/  UMOV UR11, 0x40000040 ;  /* 0x40000040000b7882 */ /* 0x000fc60000000000 */
[----:B------:R-:W2:Y:S02]  /*10820*/  LDL.64 R14, [R1+0x290] ;  /* 0x00029000010e7983 */ /* 0x000ea40000100a00 */
[----:B------:R-:W-:Y:S01]  /*10830*/  UMOV UR18, UR6 ;  /* 0x0000000600127c82 */ /* 0x000fe20008000000 */
[----:B------:R-:W-:Y:S01]  /*10840*/  VIADD R2, R0, 0x2 ;  /* 0x0000000200027836 */ /* 0x000fe20000000000 */
[----:B------:R-:W2:Y:S04]  /*10850*/  LDL.64 R22, [R1+0x288] ;  /* 0x0002880001167983 */ /* 0x000ea80000100a00 */
[----:B------:R-:W-:Y:S01]  /*10860*/  R2UR UR7, R2 ;  /* 0x00000000020772ca */ /* 0x000fe200000e0000 */
[----:B------:R-:W2:Y:S01]  /*10870*/  LDL.64 R220, [R1+0x260] ;  /* 0x0002600001dc7983 */ /* 0x000ea20000100a00 */
[----:B------:R-:W-:Y:S01]  /*10880*/  UMOV UR27, 0x40000040 ;  /* 0x40000040001b7882 */ /* 0x000fe20000000000 */
[----:B------:R-:W-:-:S02]  /*10890*/  R2UR UR32, R250 ;  /* 0x00000000fa2072ca */ /* 0x000fc400000e0000 */
[----:B------:R-:W-:Y:S01]  /*108a0*/  R2UR UR33, R251 ;  /* 0x00000000fb2172ca */ /* 0x000fe200000e0000 */
[----:B------:R-:W2:Y:S07]  /*108b0*/  LDL R5, [R1+0x2c8] ;  /* 0x0002c80001057983 */ /* 0x000eae0000100800 */
[----:B------:R-:W-:Y:S01]  /*108c0*/  UMOV UR14, UR7 ;  /* 0x00000007000e7c82 */ /* 0x000fe20008000000 */
[----:B------:R-:W-:-:S04]  /*108d0*/  IADD3 R2, R0, 0x4, RZ ;  /* 0x0000000400027810 */ /* 0x000fc80007ffe0ff */
[----:B------:R-:W-:Y:S02]  /*108e0*/  R2UR UR6, R2 ;  /* 0x00000000020672ca */ /* 0x000fe400000e0000 */
[----:B---3--:R-:W-:Y:S02]  /*108f0*/  R2UR UR16, R154 ;  /* 0x000000009a1072ca */ /* 0x008fe400000e0000 */
[----:B------:R-:W-:Y:S02]  /*10900*/  R2UR UR17, R155 ;  /* 0x000000009b1172ca */ /* 0x000fe400000e0000 */
[----:B----4-:R-:W-:Y:S02]  /*10910*/  R2UR UR12, R152 ;  /* 0x00000000980c72ca */ /* 0x010fe400000e0000 */
[----:B------:R-:W-:Y:S02]  /*10920*/  R2UR UR13, R153 ;  /* 0x00000000990d72ca */ /* 0x000fe400000e0000 */
[----:B------:R-:W-:Y:S01]  /*10930*/  WARPGROUP.ARRIVE ;  /* 0x00000000000079c5 */ /* 0x000fe20000000000 */
[----:B-----5:R-:W-:-:S02]  /*10940*/  R2UR UR20, R20 ;  /* 0x00000000141472ca */ /* 0x020fc400000e0000 */
[----:B------:R-:W-:Y:S01]  /*10950*/  R2UR UR21, R21 ;  /* 0x00000000151572ca */ /* 0x000fe200000e0000 */
[----:B------:R-:W-:Y:S01]  /*10960*/  UMOV UR22, UR6 ;  /* 0x0000000600167c82 */ /* 0x000fe20008000000 */
[----:B------:R-:W-:Y:S01]  /*10970*/  VIADD R2, R0, 0x6 ;  /* 0x0000000600027836 */ /* 0x000fe20000000000 */
[----:B--2---:R-:W-:Y:S01]  /*10980*/  R2UR UR8, R18 ;  /* 0x00000000120872ca */ /* 0x004fe200000e0000 */
[----:B------:R-:W-:Y:S01]  /*10990*/  HGMMA.64x128x16.F32.BF16 R152, gdesc[UR16], RZ, !UPT, gsb0 ;  /* 0x01e00000109879f0 */ /* 0x000fe2000c0018ff */
[----:B------:R-:W-:Y:S01]  /*109a0*/  R2UR UR9, R19 ;  /* 0x00000000130972ca */ /* 0x000fe200000e0000 */
[----:B------:R-:W2:Y:S01]  /*109b0*/  LDL.64 R20, [R1+0x280] ;  /* 0x0002800001147983 */ /* 0x000ea20000100a00 */
[----:B------:R-:W-:Y:S02]  /*109c0*/  R2UR UR6, R2 ;  /* 0x00000000020672ca */ /* 0x000fe400000e0000 */
[----:B------:R-:W-:Y:S02]  /*109d0*/  R2UR UR16, R16 ;  /* 0x00000000101072ca */ /* 0x000fe400000e0000 */
[----:B------:R-:W-:Y:S01]  /*109e0*/  R2UR UR17, R17 ;  /* 0x00000000111172ca */ /* 0x000fe200000e0000 */
[----:B------:R-:W-:Y:S01]  /*109f0*/  UMOV UR19, 0x40000040 ;  /* 0x4000004000137882 */ /* 0x000fe20000000000 */
[----:B------:R-:W-:-:S02]  /*10a00*/  WARPGROUP.DEPBAR.LE gsb0, 0x0 ;  /* 0x00008000000079c5 */ /* 0x000fc40000010000 */
[----:B------:R-:W-:-:S05]  /*10a10*/  WARPGROUP.ARRIVE ;  /* 0x00000000000079c5 */ /* 0x000fca0000000000 */
[----:B------:R-:W-:Y:S01]  /*10a20*/  UMOV UR10, UR6 ;  /* 0x00000006000a7c82 */ /* 0x000fe20008000000 */
[----:B------:R-:W-:Y:S01]  /*10a30*/  IADD3 R2, R0, 0x400, RZ ;  /* 0x0000040000027810 */ /* 0x000fe20007ffe0ff */
[----:B------:R-:W3:Y:S01]  /*10a40*/  LDL.64 R18, [R1+0x278] ;  /* 0x0002780001127983 */ /* 0x000ee20000100a00 */
[----:B------:R-:W-:Y:S03]  /*10a50*/  HGMMA.64x128x16.F32.BF16 R152, gdesc[UR12], R152, gsb0 ;  /* 0x01e000000c9879f0 */ /* 0x000fe60008001898 */
[----:B------:R-:W4:Y:S01]  /*10a60*/  LDL.64 R16, [R1+0x270] ;  /* 0x0002700001107983 */ /* 0x000f220000100a00 */
[----:B------:R-:W-:Y:S02]  /*10a70*/  R2UR UR6, R2 ;  /* 0x00000000020672ca */ /* 0x000fe400000e0000 */
[----:B------:R-:W-:Y:S02]  /*10a80*/  R2UR UR12, R218 ;  /* 0x00000000da0c72ca */ /* 0x000fe400000e0000 */
[----:B------:R-:W-:Y:S01]  /*10a90*/  R2UR UR13, R219 ;  /* 0x00000000db0d72ca */ /* 0x000fe200000e0000 */
[----:B------:R-:W-:-:S02]  /*10aa0*/  WARPGROUP.DEPBAR.LE gsb0, 0x0 ;  /* 0x00008000000079c5 */ /* 0x000fc40000010000 */
[----:B------:R-:W-:-:S06]  /*10ab0*/  WARPGROUP.ARRIVE ;  /* 0x00000000000079c5 */ /* 0x000fcc0000000000 */
[----:B------:R-:W-:Y:S01]  /*10ac0*/  UMOV UR18, UR6 ;  /* 0x0000000600127c82 */ /* 0x000fe20008000000 */
[----:B------:R-:W-:Y:S01]  /*10ad0*/  VIADD R2, R0, 0x402 ;  /* 0x0000040200027836 */ /* 0x000fe20000000000 */
[----:B------:R-:W-:Y:S01]  /*10ae0*/  UMOV UR15, 0x40000040 ;  /* 0x40000040000f7882 */ /* 0x000fe20000000000 */
[----:B------:R-:W5:Y:S01]  /*10af0*/  LDL.64 R218, [R1+0x258] ;  /* 0x0002580001da7983 */ /* 0x000f620000100a00 */
[----:B------:R-:W-:Y:S02]  /*10b00*/  HGMMA.64x128x16.F32.BF16 R152, gdesc[UR20], R152, gsb0 ;  /* 0x01e00000149879f0 */ /* 0x000fe40008001898 */
[----:B------:R-:W-:Y:S02]  /*10b10*/  R2UR UR6, R2 ;  /* 0x00000000020672ca */ /* 0x000fe400000e0000 */
[----:B------:R-:W-:Y:S02]  /*10b20*/  R2UR UR20, R14 ;  /* 0x000000000e1472ca */ /* 0x000fe400000e0000 */
[----:B------:R-:W-:Y:S01]  /*10b30*/  R2UR UR21, R15 ;  /* 0x000000000f1572ca */ /* 0x000fe200000e0000 */
[----:B------:R-:W-:-:S02]  /*10b40*/  WARPGROUP.DEPBAR.LE gsb0, 0x0 ;  /* 0x00008000000079c5 */ /* 0x000fc40000010000 */
[----:B------:R-:W-:-:S06]  /*10b50*/  WARPGROUP.ARRIVE ;  /* 0x00000000000079c5 */ /* 0x000fcc0000000000 */
[----:B------:R-:W-:Y:S01]  /*10b60*/  UMOV UR14, UR6 ;  /* 0x00000006000e7c82 */ /* 0x000fe20008000000 */
[----:B------:R-:W-:Y:S01]  /*10b70*/  IADD3 R2, R0, 0x404, RZ ;  /* 0x0000040400027810 */ /* 0x000fe20007ffe0ff */
[----:B------:R-:W-:Y:S01]  /*10b80*/  UMOV UR23, 0x40000040 ;  /* 0x4000004000177882 */ /* 0x000fe20000000000 */
[----:B------:R-:W5:Y:S01]  /*10b90*/  LDL.64 R14, [R1+0x268] ;  /* 0x00026800010e7983 */ /* 0x000f620000100a00 */
[----:B------:R-:W-:Y:S01]  /*10ba0*/  HGMMA.64x128x16.F32.BF16 R152, gdesc[UR8], R152, gsb0 ;  /* 0x01e00000089879f0 */ /* 0x000fe20008001898 */
        /* <DEDUP_REMOVED lines=9> */
[----:B------:R-:W-:Y:S03]  /*10c40*/  HGMMA.64x128x16.F32.BF16 R152, gdesc[UR16], R152, gsb0 ;  /* 0x01e00000109879f0 */ /* 0x000fe60008001898 */
[----:B------:R-:W-:Y:S02]  /*10c50*/  WARPGROUP.DEPBAR.LE gsb0, 0x0 ;  /* 0x00008000000079c5 */ /* 0x000fe40000010000 */
[----:B------:R-:W-:-:S07]  /*10c60*/  WARPGROUP.ARRIVE ;  /* 0x00000000000079c5 */ /* 0x000fce0000000000 */
[----:B------:R-:W-:Y:S01]  /*10c70*/  HGMMA.64x128x16.F32.BF16 R152, gdesc[UR12], R152, gsb0 ;  /* 0x01e000000c9879f0 */ /* 0x000fe20008001898 */
[----:B------:R-:W-:-:S13]  /*10c80*/  R2UR UR6, R2 ;  /* 0x00000000020672ca */ /* 0x000fda00000e0000 */
[----:B------:R-:W-:Y:S01]  /*10c90*/  UMOV UR10, UR6 ;  /* 0x00000006000a7c82 */ /* 0x000fe20008000000 */
[----:B------:R-:W-:Y:S02]  /*10ca0*/  WARPGROUP.DEPBAR.LE gsb0, 0x0 ;  /* 0x00008000000079c5 */ /* 0x000fe40000010000 */
[----:B------:R-:W-:-:S06]  /*10cb0*/  WARPGROUP.ARRIVE ;  /* 0x00000000000079c5 */ /* 0x000fcc0000000000 */
[----:B------:R-:W-:Y:S01]  /*10cc0*/  HGMMA.64x128x16.F32.BF16 R152, gdesc[UR20], R152, gsb0 ;  /* 0x01e00000149879f0 */ /* 0x000fe20008001898 */
[----:B------:R-:W-:Y:S02]  /*10cd0*/  IADD3 R2, R0, 0x800, RZ ;  /* 0x0000080000027810 */ /* 0x000fe40007ffe0ff */
[----:B--2---:R-:W-:Y:S02]  /*10ce0*/  R2UR UR16, R20 ;  /* 0x00000000141072ca */ /* 0x004fe400000e0000 */
[----:B------:R-:W-:Y:S02]  /*10cf0*/  R2UR UR6, R2 ;  /* 0x00000000020672ca */ /* 0x000fe400000e0000 */
[----:B------:R-:W-:Y:S01]  /*10d00*/  R2UR UR17, R21 ;  /* 0x00000000151172ca */ /* 0x000fe200000e0000 */
[----:B------:R-:W-:Y:S01]  /*10d10*/  UMOV UR19, 0x40000040 ;  /* 0x4000004000137882 */ /* 0x000fe20000000000 */
[----:B------:R-:W-:Y:S02]  /*10d20*/  WARPGROUP.DEPBAR.LE gsb0, 0x0 ;  /* 0x00008000000079c5 */ /* 0x000fe40000010000 */
[----:B------:R-:W-:-:S07]  /*10d30*/  WARPGROUP.ARRIVE ;  /* 0x00000000000079c5 */ /* 0x000fce0000000000 */
[----:B------:R-:W-:Y:S01]  /*10d40*/  UMOV UR18, UR6 ;  /* 0x0000000600127c82 */ /* 0x000fe20008000000 */
[----:B------:R-:W-:Y:S01]  /*10d50*/  VIADD R2, R0, 0x802 ;  /* 0x0000080200027836 */ /* 0x000fe20000000000 */
[----:B---3--:R-:W-:Y:S02]  /*10d60*/  R2UR UR12, R18 ;  /* 0x00000000120c72ca */ /* 0x008fe400000e0000 */
[----:B------:R-:W-:Y:S01]  /*10d70*/  R2UR UR13, R19 ;  /* 0x00000000130d72ca */ /* 0x000fe200000e0000 */
[----:B------:R-:W-:Y:S01]  /*10d80*/  HGMMA.64x128x16.F32.BF16 R152, gdesc[UR8], R152, gsb0 ;  /* 0x01e00000089879f0 */ /* 0x000fe20008001898 */
[----:B------:R-:W-:Y:S01]  /*10d90*/  R2UR UR6, R2 ;  /* 0x00000000020672ca */ /* 0x000fe200000e0000 */
[----:B------:R-:W-:Y:S01]  /*10da0*/  UMOV UR15, 0x40000040 ;  /* 0x40000040000f7882 */ /* 0x000fe20000000000 */
[----:B----4-:R-:W-:Y:S02]  /*10db0*/  R2UR UR20, R16 ;  /* 0x00000000101472ca */ /* 0x010fe400000e0000 */
[----:B------:R-:W-:Y:S01]  /*10dc0*/  R2UR UR21, R17 ;  /* 0x00000000111572ca */ /* 0x000fe200000e0000 */
[----:B------:R-:W-:Y:S01]  /*10dd0*/  UMOV UR23, 0x40000040 ;  /* 0x4000004000177882 */ /* 0x000fe20000000000 */
[----:B------:R-:W2:Y:S04]  /*10de0*/  LDL.64 R20, [R1+0x248] ;  /* 0x0002480001147983 */ /* 0x000ea80000100a00 */
[----:B------:R-:W3:Y:S03]  /*10df0*/  LDL.64 R18, [R1+0x240] ;  /* 0x0002400001127983 */ /* 0x000ee60000100a00 */
[----:B------:R-:W-:Y:S01]  /*10e00*/  UMOV UR14, UR6 ;  /* 0x00000006000e7c82 */ /* 0x000fe20008000000 */
[----:B------:R-:W-:-:S02]  /*10e10*/  WARPGROUP.DEPBAR.LE gsb0, 0x0 ;  /* 0x00008000000079c5 */ /* 0x000fc40000010000 */
[----:B------:R-:W-:Y:S01]  /*10e20*/  WARPGROUP.ARRIVE ;  /* 0x00000000000079c5 */ /* 0x000fe20000000000 */
[----:B------:R-:W-:Y:S02]  /*10e30*/  IADD3 R2, R0, 0x804, RZ ;  /* 0x0000080400027810 */ /* 0x000fe40007ffe0ff */
[----:B-----5:R-:W-:Y:S02]  /*10e40*/  R2UR UR8, R14 ;  /* 0x000000000e0872ca */ /* 0x020fe400000e0000 */
[----:B------:R-:W-:Y:S01]  /*10e50*/  R2UR UR9, R15 ;  /* 0x000000000f0972ca */ /* 0x000fe200000e0000 */
[----:B------:R-:W-:Y:S01]  /*10e60*/  HGMMA.64x128x16.F32.BF16 R152, gdesc[UR16], R152, gsb0 ;  /* 0x01e00000109879f0 */ /* 0x000fe20008001898 */
[----:B------:R-:W-:Y:S01]  /*10e70*/  R2UR UR6, R2 ;  /* 0x00000000020672ca */ /* 0x000fe200000e0000 */
[----:B------:R-:W-:Y:S01]  /*10e80*/  UMOV UR11, 0x40000040 ;  /* 0x40000040000b7882 */ /* 0x000fe20000000000 */
[----:B------:R-:W-:Y:S01]  /*10e90*/  R2UR UR24, R22 ;  /* 0x00000000161872ca */ /* 0x000fe200000e0000 */
[----:B------:R-:W4:Y:S01]  /*10ea0*/  LDL.64 R16, [R1+0x238] ;  /* 0x0002380001107983 */ /* 0x000f220000100a00 */
[----:B------:R-:W-:-:S03]  /*10eb0*/  R2UR UR25, R23 ;  /* 0x00000000171972ca */ /* 0x000fc600000e0000 */
[----:B------:R-:W5:Y:S01]  /*10ec0*/  LDL.64 R14, [R1+0x230] ;  /* 0x00023000010e7983 */ /* 0x000f620000100a00 */
[----:B------:R-:W-:Y:S02]  /*10ed0*/  WARPGROUP.DEPBAR.LE gsb0, 0x0 ;  /* 0x00008000000079c5 */ /* 0x000fe40000010000 */
[----:B------:R-:W-:-:S03]  /*10ee0*/  WARPGROUP.ARRIVE ;  /* 0x00000000000079c5 */ /* 0x000fc60000000000 */
[----:B------:R-:W-:Y:S01]  /*10ef0*/  UMOV UR22, UR6 ;  /* 0x0000000600167c82 */ /* 0x000fe20008000000 */
[----:B------:R-:W-:Y:S01]  /*10f00*/  VIADD R2, R0, 0x806 ;  /* 0x0000080600027836 */ /* 0x000fe20000000000 */
[----:B------:R-:W-:Y:S02]  /*10f10*/  R2UR UR16, R220 ;  /* 0x00000000dc1072ca */ /* 0x000fe400000e0000 */
[----:B------:R-:W-:Y:S01]  /*10f20*/  R2UR UR17, R221 ;  /* 0x00000000dd1172ca */ /* 0x000fe200000e0000 */
[----:B------:R-:W-:Y:S01]  /*10f30*/  HGMMA.64x128x16.F32.BF16 R152, gdesc[UR12], R152, gsb0 ;  /* 0x01e000000c9879f0 */ /* 0x000fe20008001898 */
[----:B------:R-:W-:Y:S01]  /*10f40*/  R2UR UR6, R2 ;  /* 0x00000000020672ca */ /* 0x000fe200000e0000 */
[----:B------:R-:W-:Y:S01]  /*10f50*/  UMOV UR19, 0x40000040 ;  /* 0x4000004000137882 */ /* 0x000fe20000000000 */
[----:B------:R-:W5:Y:S11]  /*10f60*/  LDL.64 R22, [R1+0x220] ;  /* 0x0002200001167983 */ /* 0x000f760000100a00 */
[----:B------:R-:W-:Y:S01]  /*10f70*/  UMOV UR10, UR6 ;  /* 0x00000006000a7c82 */ /* 0x000fe20008000000 */
[----:B------:R-:W-:-:S02]  /*10f80*/  WARPGROUP.DEPBAR.LE gsb0, 0x0 ;  /* 0x00008000000079c5 */ /* 0x000fc40000010000 */
[----:B------:R-:W-:-:S06]  /*10f90*/  WARPGROUP.ARRIVE ;  /* 0x00000000000079c5 */ /* 0x000fcc0000000000 */
[----:B------:R-:W-:Y:S01]  /*10fa0*/  HGMMA.64x128x16.F32.BF16 R152, gdesc[UR20], R152, gsb0 ;  /* 0x01e00000149879f0 */ /* 0x000fe20008001898 */
[----:B------:R-:W-:-:S04]  /*10fb0*/  IADD3 R2, R0, 0xc00, RZ ;  /* 0x00000c0000027810 */ /* 0x000fc80007ffe0ff */
[----:B------:R-:W-:Y:S01]  /*10fc0*/  R2UR UR6, R2 ;  /* 0x00000000020672ca */ /* 0x000fe200000e0000 */
[----:B------:R-:W-:Y:S02]  /*10fd0*/  WARPGROUP.DEPBAR.LE gsb0, 0x0 ;  /* 0x00008000000079c5 */ /* 0x000fe40000010000 */
[----:B------:R-:W-:-:S06]  /*10fe0*/  WARPGROUP.ARRIVE ;  /* 0x00000000000079c5 */ /* 0x000fcc0000000000 */
[----:B------:R-:W-:Y:S04]  /*10ff0*/  HGMMA.64x128x16.F32.BF16 R152, gdesc[UR8], R152, gsb0 ;  /* 0x01e00000089879f0 */ /* 0x000fe80008001898 */
[----:B------:R-:W-:Y:S01]  /*11000*/  UMOV UR18, UR6 ;  /* 0x0000000600127c82 */ /* 0x000fe20008000000 */
[----:B------:R-:W-:Y:S01]  /*11010*/  VIADD R2, R0, 0xc02 ;  /* 0x00000c0200027836 */ /* 0x000fe20000000000 */
[----:B------:R-:W-:Y:S02]  /*11020*/  R2UR UR12, R218 ;  /* 0x00000000da0c72ca */ /* 0x000fe400000e0000 */
[----:B------:R-:W-:Y:S02]  /*11030*/  R2UR UR13, R219 ;  /* 0x00000000db0d72ca */ /* 0x000fe400000e0000 */
[----:B------:R-:W-:Y:S01]  /*11040*/  R2UR UR6, R2 ;  /* 0x00000000020672ca */ /* 0x000fe200000e0000 */
[----:B------:R-:W-:Y:S01]  /*11050*/  UMOV UR15, 0x40000040 ;  /* 0x40000040000f7882 */ /* 0x000fe20000000000 */
[----:B--2---:R-:W-:-:S02]  /*11060*/  R2UR UR8, R20 ;  /* 0x00000000140872ca */ /* 0x004fc400000e0000 */
[----:B------:R-:W-:Y:S01]  /*11070*/  R2UR UR9, R21 ;  /* 0x00000000150972ca */ /* 0x000fe200000e0000 */
[----:B------:R-:W-:Y:S01]  /*11080*/  UMOV UR11, 0x40000040 ;  /* 0x40000040000b7882 */ /* 0x000fe20000000000 */
[----:B------:R-:W-:Y:S02]  /*11090*/  WARPGROUP.DEPBAR.LE gsb0, 0x0 ;  /* 0x00008000000079c5 */ /* 0x000fe40000010000 */
[----:B------:R-:W-:-:S05]  /*110a0*/  WARPGROUP.ARRIVE ;  /* 0x00000000000079c5 */ /* 0x000fca0000000000 */
[----:B------:R-:W-:Y:S01]  /*110b0*/  UMOV UR14, UR6 ;  /* 0x00000006000e7c82 */ /* 0x000fe20008000000 */
[----:B------:R-:W-:Y:S02]  /*110c0*/  IADD3 R2, R0, 0xc04, RZ ;  /* 0x00000c0400027810 */ /* 0x000fe40007ffe0ff */
[----:B---3--:R-:W-:Y:S02]  /*110d0*/  R2UR UR20, R18 ;  /* 0x00000000121472ca */ /* 0x008fe400000e0000 */
[----:B------:R-:W-:Y:S01]  /*110e0*/  R2UR UR21, R19 ;  /* 0x00000000131572ca */ /* 0x000fe200000e0000 */
[----:B------:R-:W-:Y:S01]  /*110f0*/  HGMMA.64x128x16.F32.BF16 R152, gdesc[UR16], R152, gsb0 ;  /* 0x01e00000109879f0 */ /* 0x000fe20008001898 */
[----:B------:R-:W-:Y:S01]  /*11100*/  R2UR UR6, R2 ;  /* 0x00000000020672ca */ /* 0x000fe200000e0000 */
[----:B------:R-:W-:Y:S01]  /*11110*/  UMOV UR23, 0x40000040 ;  /* 0x4000004000177882 */ /* 0x000fe20000000000 */
[----:B------:R-:W2:Y:S01]  /*11120*/  LDL.64 R218, [R1+0x228] ;  /* 0x0002280001da7983 */ /* 0x000ea20000100a00 */
[----:B------:R-:W-:-:S03]  /*11130*/  UMOV UR35, 0x40000040 ;  /* 0x4000004000237882 */ /* 0x000fc60000000000 */
[----:B------:R-:W3:Y:S01]  /*11140*/  LDL.64 R20, [R1+0x218] ;  /* 0x0002180001147983 */ /* 0x000ee20000100a00 */
[----:B------:R-:W-:Y:S02]  /*11150*/  R2UR UR28, R248 ;  /* 0x00000000f81c72ca */ /* 0x000fe400000e0000 */
[----:B------:R-:W-:Y:S01]  /*11160*/  R2UR UR29, R249 ;  /* 0x00000000f91d72ca */ /* 0x000fe200000e0000 */
[----:B------:R-:W-:Y:S01]  /*11170*/  UMOV UR31, 0x40000040 ;  /* 0x40000040001f7882 */ /* 0x000fe20000000000 */
[----:B------:R-:W3:Y:S02]  /*11180*/  LDL.64 R18, [R1+0x210] ;  /* 0x0002100001127983 */ /* 0x000ee40000100a00 */
[----:B------:R-:W-:Y:S01]  /*11190*/  UMOV UR26, UR6 ;  /* 0x00000006001a7c82 */ /* 0x000fe20008000000 */
[----:B------:R-:W-:Y:S02]  /*111a0*/  WARPGROUP.DEPBAR.LE gsb0, 0x0 ;  /* 0x00008000000079c5 */ /* 0x000fe40000010000 */
[----:B------:R-:W-:-:S06]  /*111b0*/  WARPGROUP.ARRIVE ;  /* 0x00000000000079c5 */ /* 0x000fcc0000000000 */
[----:B------:R-:W-:Y:S01]  /*111c0*/  HGMMA.64x128x16.F32.BF16 R152, gdesc[UR12], R152, gsb0 ;  /* 0x01e000000c9879f0 */ /* 0x000fe20008001898 */
[----:B------:R-:W-:-:S05]  /*111d0*/  VIADD R2, R0, 0xc06 ;  /* 0x00000c0600027836 */ /* 0x000fca0000000000 */
[----:B------:R-:W-:Y:S01]  /*111e0*/  R2UR UR6, R2 ;  /* 0x00000000020672ca */ /* 0x000fe200000e0000 */
[----:B------:R-:W-:Y:S02]  /*111f0*/  WARPGROUP.DEPBAR.LE gsb0, 0x0 ;  /* 0x00008000000079c5 */ /* 0x000fe40000010000 */
[----:B------:R-:W-:-:S06]  /*11200*/  WARPGROUP.ARRIVE ;  /* 0x00000000000079c5 */ /* 0x000fcc0000000000 */
[----:B------:R-:W-:Y:S04]  /*11210*/  HGMMA.64x128x16.F32.BF16 R152, gdesc[UR24], R152, gsb0 ;  /* 0x01e00000189879f0 */ /* 0x000fe80008001898 */
[----:B------:R-:W-:Y:S01]  /*11220*/  UMOV UR10, UR6 ;  /* 0x00000006000a7c82 */ /* 0x000fe20008000000 */
[----:B------:R-:W-:-:S04]  /*11230*/  IADD3 R2, R0, 0x1000, RZ ;  /* 0x0000100000027810 */ /* 0x000fc80007ffe0ff */
[----:B------:R-:W-:Y:S01]  /*11240*/  R2UR UR6, R2 ;  /* 0x00000000020672ca */ /* 0x000fe200000e0000 */
[----:B------:R-:W-:Y:S02]  /*11250*/  WARPGROUP.DEPBAR.LE gsb0, 0x0 ;  /* 0x00008000000079c5 */ /* 0x000fe40000010000 */
[----:B------:R-:W-:-:S06]  /*11260*/  WARPGROUP.ARRIVE ;  /* 0x00000000000079c5 */ /* 0x000fcc0000000000 */
[----:B------:R-:W-:Y:S04]  /*11270*/  HGMMA.64x128x16.F32.BF16 R152, gdesc[UR8], R152, gsb0 ;  /* 0x01e00000089879f0 */ /* 0x000fe80008001898 */
[----:B------:R-:W-:Y:S01]  /*11280*/  UMOV UR22, UR6 ;  /* 0x0000000600167c82 */ /* 0x000fe20008000000 */
[----:B------:R-:W-:Y:S01]  /*11290*/  VIADD R2, R0, 0x1002 ;  /* 0x0000100200027836 */ /* 0x000fe20000000000 */
[----:B----4-:R-:W-:Y:S02]  /*112a0*/  R2UR UR16, R16 ;  /* 0x00000000101072ca */ /* 0x010fe400000e0000 */
[----:B------:R-:W-:Y:S02]  /*112b0*/  R2UR UR17, R17 ;  /* 0x00000000111172ca */ /* 0x000fe400000e0000 */
[----:B------:R-:W-:Y:S01]  /*112c0*/  R2UR UR6, R2 ;  /* 0x00000000020672ca */ /* 0x000fe200000e0000 */
[----:B------:R-:W-:Y:S01]  /*112d0*/  UMOV UR19, 0x40000040 ;  /* 0x4000004000137882 */ /* 0x000fe20000000000 */
[----:B-----5:R-:W-:-:S02]  /*112e0*/  R2UR UR12, R14 ;  /* 0x000000000e0c72ca */ /* 0x020fc400000e0000 */
[----:B------:R-:W-:Y:S01]  /*112f0*/  R2UR UR13, R15 ;  /* 0x000000000f0d72ca */ /* 0x000fe200000e0000 */
[----:B------:R-:W-:Y:S01]  /*11300*/  UMOV UR15, 0x40000040 ;  /* 0x40000040000f7882 */ /* 0x000fe20000000000 */
[----:B------:R-:W-:Y:S02]  /*11310*/  WARPGROUP.DEPBAR.LE gsb0, 0x0 ;  /* 0x00008000000079c5 */ /* 0x000fe40000010000 */
[----:B------:R-:W-:-:S05]  /*11320*/  WARPGROUP.ARRIVE ;  /* 0x00000000000079c5 */ /* 0x000fca0000000000 */
[----:B------:R-:W-:Y:S01]  /*11330*/  UMOV UR18, UR6 ;  /* 0x0000000600127c82 */ /* 0x000fe20008000000 */
[----:B------:R-:W-:Y:S02]  /*11340*/  IADD3 R2, R0, 0x1004, RZ ;  /* 0x0000100400027810 */ /* 0x000fe40007ffe0ff */
[----:B--2---:R-:W-:Y:S02]  /*11350*/  R2UR UR8, R218 ;  /* 0x00000000da0872ca */ /* 0x004fe400000e0000 */
[----:B------:R-:W-:Y:S01]  /*11360*/  R2UR UR9, R219 ;  /* 0x00000000db0972ca */ /* 0x000fe200000e0000 */
[----:B------:R-:W-:Y:S01]  /*11370*/  HGMMA.64x128x16.F32.BF16 R152, gdesc[UR20], R152, gsb0 ;  /* 0x01e00000149879f0 */ /* 0x000fe20008001898 */
[----:B------:R-:W-:Y:S01]  /*11380*/  R2UR UR6, R2 ;  /* 0x00000000020672ca */ /* 0x000fe200000e0000 */
[----:B------:R-:W-:Y:S01]  /*11390*/  UMOV UR11, 0x40000040 ;  /* 0x40000040000b7882 */ /* 0x000fe20000000000 */
[----:B------:R-:W-:Y:S02]  /*113a0*/  R2UR UR24, R22 ;  /* 0x00000000161872ca */ /* 0x000fe400000e0000 */
[----:B------:R-:W-:Y:S01]  /*113b0*/  R2UR UR25, R23 ;  /* 0x00000000171972ca */ /* 0x000fe200000e0000 */
[----:B------:R-:W-:Y:S01]  /*113c0*/  UMOV UR27, 0x40000040 ;  /* 0x40000040001b7882 */ /* 0x000fe20000000000 */
[----:B------:R-:W2:Y:S04]  /*113d0*/  LDL.64 R16, [R1+0x208] ;  /* 0x0002080001107983 */ /* 0x000ea80000100a00 */
[----:B------:R-:W4:Y:S03]  /*113e0*/  LDL.64 R14, [R1+0x200] ;  /* 0x00020000010e7983 */ /* 0x000f260000100a00 */
[----:B------:R-:W-:Y:S01]  /*113f0*/  UMOV UR14, UR6 ;  /* 0x00000006000e7c82 */ /* 0x000fe20008000000 */
[----:B------:R-:W-:-:S02]  /*11400*/  WARPGROUP.DEPBAR.LE gsb0, 0x0 ;  /* 0x00008000000079c5 */ /* 0x000fc40000010000 */
        /* <DEDUP_REMOVED lines=27> */
[----:B---3--:R-:W-:Y:S02]  /*115c0*/  R2UR UR20, R20 ;  /* 0x00000000141472ca */ /* 0x008fe400000e0000 */
[----:B------:R-:W-:Y:S02]  /*115d0*/  R2UR UR21, R21 ;  /* 0x00000000151572ca */ /* 0x000fe400000e0000 */
[----:B------:R-:W-:Y:S01]  /*115e0*/  R2UR UR6, R2 ;  /* 0x00000000020672ca */ /* 0x000fe200000e0000 */
[----:B------:R-:W-:Y:S01]  /*115f0*/  UMOV UR23, 0x40000040 ;  /* 0x4000004000177882 */ /* 0x000fe20000000000 */
[----:B------:R-:W-:-:S02]  /*11600*/  WARPGROUP.DEPBAR.LE gsb0, 0x0 ;  /* 0x00008000000079c5 */ /* 0x000fc40000010000 */
[----:B------:R-:W-:-:S06]  /*11610*/  WARPGROUP.ARRIVE ;  /* 0x00000000000079c5 */ /* 0x000fcc0000000000 */
[----:B------:R-:W-:Y:S03]  /*11620*/  HGMMA.64x128x16.F32.BF16 R152, gdesc[UR24], R152, gsb0 ;  /* 0x01e00000189879f0 */ /* 0x000fe60008001898 */
[----:B------:R-:W-:Y:S01]  /*11630*/  UMOV UR22, UR6 ;  /* 0x0000000600167c82 */ /* 0x000fe20008000000 */
[----:B------:R-:W-:Y:S02]  /*11640*/  IADD3 R2, R0, 0x1800, RZ ;  /* 0x0000180000027810 */ /* 0x000fe40007ffe0ff */
[----:B------:R-:W-:Y:S02]  /*11650*/  R2UR UR16, R18 ;  /* 0x00000000121072ca */ /* 0x000fe400000e0000 */
[----:B------:R-:W-:Y:S02]  /*11660*/  R2UR UR6, R2 ;  /* 0x00000000020672ca */ /* 0x000fe400000e0000 */
[----:B------:R-:W-:Y:S01]  /*11670*/  R2UR UR17, R19 ;  /* 0x00000000131172ca */ /* 0x000fe200000e0000 */
[----:B------:R-:W-:Y:S01]  /*11680*/  UMOV UR19, 0x40000040 ;  /* 0x4000004000137882 */ /* 0x000fe20000000000 */
[----:B------:R-:W-:-:S02]  /*11690*/  WARPGROUP.DEPBAR.LE gsb0, 0x0 ;  /* 0x00008000000079c5 */ /* 0x000fc40000010000 */
[----:B------:R-:W-:-:S06]  /*116a0*/  WARPGROUP.ARRIVE ;  /* 0x00000000000079c5 */ /* 0x000fcc0000000000 */
[----:B------:R-:W-:Y:S01]  /*116b0*/  HGMMA.64x128x16.F32.BF16 R152, gdesc[UR20], R152, gsb0 ;  /* 0x01e00000149879f0 */ /* 0x000fe20008001898 */
[----:B------:R-:W-:Y:S01]  /*116c0*/  UMOV UR18, UR6 ;  /* 0x0000000600127c82 */ /* 0x000fe20008000000 */
[----:B------:R-:W-:Y:S01]  /*116d0*/  VIADD R2, R0, 0x1802 ;  /* 0x0000180200027836 */ /* 0x000fe20000000000 */
[----:B--2---:R-:W-:Y:S02]  /*116e0*/  R2UR UR12, R16 ;  /* 0x00000000100c72ca */ /* 0x004fe400000e0000 */
[----:B------:R-:W-:Y:S02]  /*116f0*/  R2UR UR13, R17 ;  /* 0x00000000110d72ca */ /* 0x000fe400000e0000 */
[----:B------:R-:W-:Y:S01]  /*11700*/  R2UR UR6, R2 ;  /* 0x00000000020672ca */ /* 0x000fe200000e0000 */
[----:B------:R-:W-:Y:S01]  /*11710*/  UMOV UR15, 0x40000040 ;  /* 0x40000040000f7882 */ /* 0x000fe20000000000 */
[----:B------:R-:W-:Y:S02]  /*11720*/  WARPGROUP.DEPBAR.LE gsb0, 0x0 ;  /* 0x00008000000079c5 */ /* 0x000fe40000010000 */
[----:B------:R-:W-:-:S06]  /*11730*/  WARPGROUP.ARRIVE ;  /* 0x00000000000079c5 */ /* 0x000fcc0000000000 */
[----:B------:R-:W-:Y:S03]  /*11740*/  HGMMA.64x128x16.F32.BF16 R152, gdesc[UR16], R152, gsb0 ;  /* 0x01e00000109879f0 */ /* 0x000fe60008001898 */
[----:B------:R-:W-:Y:S01]  /*11750*/  UMOV UR14, UR6 ;  /* 0x00000006000e7c82 */ /* 0x000fe20008000000 */
[----:B------:R-:W-:Y:S02]  /*11760*/  IADD3 R2, R0, 0x1804, RZ ;  /* 0x0000180400027810 */ /* 0x000fe40007ffe0ff */
[----:B----4-:R-:W-:Y:S02]  /*11770*/  R2UR UR8, R14 ;  /* 0x000000000e0872ca */ /* 0x010fe400000e0000 */
[----:B------:R-:W-:Y:S02]  /*11780*/  R2UR UR6, R2 ;  /* 0x00000000020672ca */ /* 0x000fe400000e0000 */
[----:B------:R-:W-:Y:S01]  /*11790*/  R2UR UR9, R15 ;  /* 0x000000000f0972ca */ /* 0x000fe200000e0000 */
[----:B------:R-:W-:Y:S01]  /*117a0*/  UMOV UR11, 0x40000040 ;  /* 0x40000040000b7882 */ /* 0x000fe20000000000 */
[----:B------:R-:W-:-:S02]  /*117b0*/  WARPGROUP.DEPBAR.LE gsb0, 0x0 ;  /* 0x00008000000079c5 */ /* 0x000fc40000010000 */
[----:B------:R-:W-:-:S06]  /*117c0*/  WARPGROUP.ARRIVE ;  /* 0x00000000000079c5 */ /* 0x000fcc0000000000 */
[----:B------:R-:W-:Y:S01]  /*117d0*/  HGMMA.64x128x16.F32.BF16 R152, gdesc[UR12], R152, gsb0 ;  /* 0x01e000000c9879f0 */ /* 0x000fe20008001898 */
[----:B------:R-:W-:Y:S01]  /*117e0*/  UMOV UR10, UR6 ;  /* 0x00000006000a7c82 */ /* 0x000fe20008000000 */
[----:B------:R-:W-:-:S05]  /*117f0*/  VIADD R2, R0, 0x1806 ;  /* 0x0000180600027836 */ /* 0x000fca0000000000 */
[----:B------:R-:W-:Y:S01]  /*11800*/  R2UR UR6, R2 ;  /* 0x00000000020672ca */ /* 0x000fe200000e0000 */
[----:B------:R-:W-:Y:S01]  /*11810*/  UMOV UR59, 0x40000040 ;  /* 0x40000040003b7882 */ /* 0x000fe20000000000 */
[----:B------:R-:W-:Y:S02]  /*11820*/  WARPGROUP.DEPBAR.LE gsb0, 0x0 ;  /* 0x00008000000079c5 */ /* 0x000fe40000010000 */
[----:B------:R-:W-:-:S06]  /*11830*/  WARPGROUP.ARRIVE ;  /* 0x00000000000079c5 */ /* 0x000fcc0000000000 */
[----:B------:R-:W-:Y:S03]  /*11840*/  HGMMA.64x128x16.F32.BF16 R152, gdesc[UR8], R152, gsb0 ;  /* 0x01e00000089879f0 */ /* 0x000fe60008001898 */
[----:B------:R-:W-:Y:S01]  /*11850*/  UMOV UR58, UR6 ;  /* 0x00000006003a7c82 */ /* 0x000fe20008000000 */
[----:B------:R-:W-:-:S04]  /*11860*/  IADD3 R2, R0, 0x1c00, RZ ;  /* 0x00001c0000027810 */ /* 0x000fc80007ffe0ff */
[----:B------:R-:W-:Y:S01]  /*11870*/  R2UR UR6, R2 ;  /* 0x00000000020672ca */ /* 0x000fe200000e0000 */
[----:B------:R-:W-:Y:S01]  /*11880*/  UMOV UR55, 0x40000040 ;  /* 0x4000004000377882 */ /* 0x000fe20000000000 */
[----:B------:R-:W-:Y:S02]  /*11890*/  WARPGROUP.DEPBAR.LE gsb0, 0x0 ;  /* 0x00008000000079c5 */ /* 0x000fe40000010000 */
[----:B------:R-:W-:-:S06]  /*118a0*/  WARPGROUP.ARRIVE ;  /* 0x00000000000079c5 */ /* 0x000fcc0000000000 */
[----:B------:R-:W-:Y:S03]  /*118b0*/  HGMMA.64x128x16.F32.BF16 R152, gdesc[UR56], R152, gsb0 ;  /* 0x01e00000389879f0 */ /* 0x000fe60008001898 */
        /* <DEDUP_REMOVED lines=20> */
[----:B------:R-:W-:Y:S01]  /*11a00*/  HGMMA.64x128x16.F32.BF16 R152, gdesc[UR44], R152, gsb0 ;  /* 0x01e000002c9879f0 */ /* 0x000fe20008001898 */
[----:B------:R-:W-:Y:S02]  /*11a10*/  ISETP.NE.AND P2, PT, R5, RZ, PT ;  /* 0x000000ff0500720c */ /* 0x000fe40003f45270 */
[----:B------:R-:W-:Y:S02]  /*11a20*/  WARPGROUP.DEPBAR.LE gsb0, 0x0 ;  /* 0x00008000000079c5 */ /* 0x000fe40000010000 */
[----:B------:R-:W-:-:S07]  /*11a30*/  WARPGROUP.ARRIVE ;  /* 0x00000000000079c5 */ /* 0x000fce0000000000 */
[----:B------:R-:W-:Y:S03]  /*11a40*/  HGMMA.64x128x16.F32.BF16 R152, gdesc[UR4], R152, gsb0 ;  /* 0x01e00000049879f0 */ /* 0x000fe60008001898 */
[----:B------:R-:W-:Y:S02]  /*11a50*/  WARPGROUP.DEPBAR.LE gsb0, 0x0 ;  /* 0x00008000000079c5 */ /* 0x000fe40000010000 */
[----:B------:R-:W-:Y:S05]  /*11a60*/  @P2 BRA `(.L_x_26) ;  /* 0x0000000400342947 */ /* 0x000fea0003800000 */
[----:B------:R-:W-:-:S13]  /*11a70*/  ISETP.LT.OR P3, PT, R216, 0x1, !P0 ;  /* 0x00000001d800780c */ /* 0x000fda0004761670 */
[----:B------:R-:W-:Y:S05]  /*11a80*/  @P3 BRA `(.L_x_27) ;  /* 0x0000000400283947 */ /* 0x000fea0003800000 */
[----:B------:R-:W1:Y:S01]  /*11a90*/  S2R R12, SR_CgaCtaId ;  /* 0x00000000000c7919 */ /* 0x000e620000008800 */
[----:B------:R-:W-:Y:S02]  /*11aa0*/  MOV R5, 0x400 ;  /* 0x0000040000057802 */ /* 0x000fe40000000f00 */
[----:B------:R-:W-:Y:S02]  /*11ab0*/  ISETP.NE.AND P4, PT, R243, RZ, PT ;  /* 0x000000fff300720c */ /* 0x000fe40003f85270 */
[----:B------:R-:W-:Y:S02]  /*11ac0*/  SHF.L.U32 R2, R217, 0x1f, RZ ;  /* 0x0000001fd9027819 */ /* 0x000fe400000006ff */
[----:B-1----:R-:W-:-:S04]  /*11ad0*/  LEA R5, R12, R5, 0x18 ;  /* 0x000000050c057211 */ /* 0x002fc800078ec0ff */
[----:B------:R-:W-:-:S07]  /*11ae0*/  LEA R0, R9, R5, 0x3 ;  /* 0x0000000509007211 */ /* 0x000fce00078e18ff */
.L_x_28:
[----:B-1----:R1:W2:Y:S02]  /*11af0*/  SYNCS.PHASECHK.TRANS64.TRYWAIT P3, [R0+URZ+0x90020], R2 ;  /* 0x09002002000075a7 */ /* 0x0022a4000806017f */
[----:B--2---:R-:W-:Y:S05]  /*11b00*/  @!P3 NANOSLEEP.SYNCS 0x989680 ;  /* 0x009896800000b95d */ /* 0x004fea0003900000 */
[----:B------:R-:W2:Y:S02]  /*11b10*/  @!P3 SYNCS.PHASECHK.TRANS64 P3, [R0+URZ+0x90020], R2 ;  /* 0x090020020000b5a7 */ /* 0x000ea4000806007f */
[----:B--2---:R-:W-:Y:S05]  /*11b20*/  @!P3 BRA `(.L_x_28) ;  /* 0xfffffffc00f0b947 */ /* 0x004fea000383ffff */
[----:B------:R-:W-:Y:S05]  /*11b30*/  @P4 BRA `(.L_x_29) ;  /* 0x0000000000184947 */ /* 0x000fea0003800000 */
[----:B------:R-:W2:Y:S01]  /*11b40*/  S2R R5, SR_TID.X ;  /* 0x0000000000057919 */ /* 0x000ea20000002100 */
[----:B-1----:R-:W-:-:S04]  /*11b50*/  IMAD.MOV.U32 R2, RZ, RZ, 0x20000 ;  /* 0x00020000ff027424 */ /* 0x002fc800078e00ff */
[----:B------:R3:W-:Y:S01]  /*11b60*/  SYNCS.ARRIVE.TRANS64 RZ, [R0+URZ+0x90000], R2 ;  /* 0x0900000200ff79a7 */ /* 0x0007e2000800003f */
[----:B--2---:R-:W-:-:S13]  /*11b70*/  LOP3.LUT P3, RZ, R5, 0x1f, RZ, 0xc0, !PT ;  /* 0x0000001f05ff7812 */ /* 0x004fda000786c0ff */
[----:B---3--:R-:W-:Y:S05]  /*11b80*/  @!P3 BRA `(.L_x_29) ;  /* 0x000000000004b947 */ /* 0x008fea0003800000 */
[----:B------:R-:W-:Y:S01]  /*11b90*/  BPT.TRAP 0x1 ;  /* 0x000000040000795c */ /* 0x000fe20000300000 */
.L_x_29:
[----:B------:R-:W2:Y:S01]  /*11ba0*/  S2R R5, SR_CgaCtaId ;  /* 0x0000000000057919 */ /* 0x000ea20000008800 */
[----:B-1----:R-:W-:Y:S01]  /*11bb0*/  MOV R2, 0x400 ;  /* 0x0000040000027802 */ /* 0x002fe20000000f00 */
[----:B------:R-:W-:Y:S01]  /*11bc0*/  UMOV UR34, URZ ;  /* 0x0000003f00227c82 */ /* 0x000fe20008000000 */
[----:B------:R-:W-:Y:S01]  /*11bd0*/  R2UR UR6, R229 ;  /* 0x00000000e50672ca */ /* 0x000fe200000e0000 */
[----:B------:R-:W-:Y:S01]  /*11be0*/  UMOV UR22, 0x0 ;  /* 0x0000000000167882 */ /* 0x000fe20000000000 */
[----:B------:R-:W-:Y:S01]  /*11bf0*/  R2UR UR7, R0 ;  /* 0x00000000000772ca */ /* 0x000fe200000e0000 */
[----:B------:R-:W-:Y:S01]  /*11c00*/  UMOV UR23, 0x10000000 ;  /* 0x1000000000177882 */ /* 0x000fe20000000000 */
[----:B------:R-:W-:Y:S01]  /*11c10*/  UMOV UR10, 0x40 ;  /* 0x00000040000a7882 */ /* 0x000fe20000000000 */
[----:B------:R-:W-:Y:S01]  /*11c20*/  UMOV UR12, UR36 ;  /* 0x00000024000c7c82 */ /* 0x000fe20008000000 */
[----:B------:R-:W-:Y:S01]  /*11c30*/  UMOV UR13, UR37 ;  /* 0x00000025000d7c82 */ /* 0x000fe20008000000 */
[----:B------:R-:W-:Y:S01]  /*11c40*/  UMOV UR26, 0x80 ;  /* 0x00000080001a7882 */ /* 0x000fe20000000000 */
[----:B------:R-:W-:Y:S01]  /*11c50*/  UMOV UR28, UR36 ;  /* 0x00000024001c7c82 */ /* 0x000fe20008000000 */
[----:B------:R-:W-:Y:S01]  /*11c60*/  UMOV UR29, UR37 ;  /* 0x00000025001d7c82 */ /* 0x000fe20008000000 */
[----:B------:R-:W-:Y:S01]  /*11c70*/  UMOV UR18, 0xc0 ;  /* 0x000000c000127882 */ /* 0x000fe20000000000 */
[----:B------:R-:W-:Y:S01]  /*11c80*/  UMOV UR20, UR36 ;  /* 0x0000002400147c82 */ /* 0x000fe20008000000 */
[----:B------:R-:W-:Y:S01]  /*11c90*/  UMOV UR21, UR37 ;  /* 0x0000002500157c82 */ /* 0x000fe20008000000 */
[----:B------:R-:W-:-:S02]  /*11ca0*/  USHF.L.U32 UR35, UR6, 0x7, URZ ;  /* 0x0000000706237899 */ /* 0x000fc4000800063f */
[----:B------:R-:W-:-:S05]  /*11cb0*/  UIADD3 UR33, UR7, 0x90000, URZ ;  /* 0x0009000007217890 */ /* 0x000fca000fffe03f */
[----:B------:R-:W-:Y:S01]  /*11cc0*/  UMOV UR11, UR35 ;  /* 0x00000023000b7c82 */ /* 0x000fe20008000000 */
[----:B------:R-:W-:Y:S01]  /*11cd0*/  UMOV UR27, UR35 ;  /* 0x00000023001b7c82 */ /* 0x000fe20008000000 */
[----:B------:R-:W-:Y:S01]  /*11ce0*/  UMOV UR9, UR33 ;  /* 0x0000002100097c82 */ /* 0x000fe20008000000 */
[----:B------:R-:W-:Y:S01]  /*11cf0*/  UMOV UR25, UR33 ;  /* 0x0000002100197c82 */ /* 0x000fe20008000000 */
[----:B------:R-:W-:Y:S01]  /*11d00*/  UMOV UR17, UR33 ;  /* 0x0000002100117c82 */ /* 0x000fe20008000000 */
[----:B------:R-:W-:Y:S01]  /*11d10*/  UMOV UR19, UR35 ;  /* 0x0000002300137c82 */ /* 0x000fe20008000000 */
[----:B--2---:R-:W-:-:S04]  /*11d20*/  LEA R2, R5, R2, 0x18 ;  /* 0x0000000205027211 */ /* 0x004fc800078ec0ff */
[C---:B------:R-:W-:Y:S02]  /*11d30*/  LEA R0, R9.reuse, R2, 0x11 ;  /* 0x0000000209007211 */ /* 0x040fe400078e88ff */
[----:B------:R-:W-:Y:S02]  /*11d40*/  IADD3 R9, R9, 0x1, RZ ;  /* 0x0000000109097810 */ /* 0x000fe40007ffe0ff */
[----:B------:R-:W-:Y:S02]  /*11d50*/  R2UR UR14, R0 ;  /* 0x00000000000e72ca */ /* 0x000fe400000e0000 */
[----:B------:R-:W-:-:S04]  /*11d60*/  IADD3 R0, P3, R234, 0x1f0, RZ ;  /* 0x000001f0ea007810 */ /* 0x000fc80007f7e0ff */
[----:B------:R-:W-:Y:S01]  /*11d70*/  R2UR UR6, R0 ;  /* 0x00000000000672ca */ /* 0x000fe200000e0000 */
[----:B------:R-:W-:Y:S01]  /*11d80*/  IMAD.X R0, RZ, RZ, R235, P3 ;  /* 0x000000ffff007224 */ /* 0x000fe200018e06eb */
[----:B------:R-:W-:-:S04]  /*11d90*/  ISETP.NE.AND P3, PT, R9, 0x4, PT ;  /* 0x000000040900780c */ /* 0x000fc80003f65270 */
[----:B------:R-:W-:Y:S01]  /*11da0*/  R2UR UR7, R0 ;  /* 0x00000000000772ca */ /* 0x000fe200000e0000 */
[----:B------:R-:W-:Y:S01]  /*11db0*/  UIADD3 UR32, UR14, 0x10000, URZ ;  /* 0x000100000e207890 */ /* 0x000fe2000fffe03f */
[----:B------:R-:W-:Y:S01]  /*11dc0*/  SEL R0, RZ, 0x1, P3 ;  /* 0x00000001ff007807 */ /* 0x000fe20001800000 */
[----:B------:R-:W-:Y:S01]  /*11dd0*/  UIADD3 UR8, UR14, 0x14000, URZ ;  /* 0x000140000e087890 */ /* 0x000fe2000fffe03f */
[----:B------:R-:W-:Y:S01]  /*11de0*/  SEL R9, R9, RZ, P3 ;  /* 0x000000ff09097207 */ /* 0x000fe20001800000 */
[----:B------:R-:W-:Y:S01]  /*11df0*/  UIADD3 UR24, UR14, 0x18000, URZ ;  /* 0x000180000e187890 */ /* 0x000fe2000fffe03f */
[----:B------:R-:W-:Y:S01]  /*11e00*/  LOP3.LUT R217, R217, R0, RZ, 0x3c, !PT ;  /* 0x00000000d9d97212 */ /* 0x000fe200078e3cff */
[----:B------:R-:W-:-:S06]  /*11e10*/  UIADD3 UR16, UR14, 0x1c000, URZ ;  /* 0x0001c0000e107890 */ /* 0x000fcc000fffe03f */
[----:B------:R-:W-:Y:S01]  /*11e20*/  UTMALDG.4D [UR32], [UR6], desc[UR22] ;  /* 0x00001620060075b4 */ /* 0x000fe20008019000 */
[----:B------:R1:W-:Y:S01]  /*11e30*/  UTMALDG.4D [UR8], [UR6], desc[UR22] ;  /* 0x00001608060075b4 */ /* 0x0003e20008019000 */
[----:B------:R2:W-:Y:S01]  /*11e40*/  UTMALDG.4D [UR24], [UR6], desc[UR22] ;  /* 0x00001618060075b4 */ /* 0x0005e20008019000 */
[----:B------:R3:W-:Y:S01]  /*11e50*/  UTMALDG.4D [UR16], [UR6], desc[UR22] ;  /* 0x00001610060075b4 */ /* 0x0007e20008019000 */
[----:B-1----:R-:W-:Y:S01]  /*11e60*/  UIADD3 UR8, UR14, 0x20000, URZ ;  /* 0x000200000e087890 */ /* 0x002fe2000fffe03f */
[----:B------:R-:W-:Y:S01]  /*11e70*/  UMOV UR10, 0x100 ;  /* 0x00000100000a7882 */ /* 0x000fe20000000000 */
[----:B--2---:R-:W-:-:S07]  /*11e80*/  UIADD3 UR24, UR14, 0x24000, URZ ;  /* 0x000240000e187890 */ /* 0x004fce000fffe03f */
[----:B------:R1:W-:Y:S01]  /*11e90*/  UTMALDG.4D [UR8], [UR6], desc[UR22] ;  /* 0x00001608060075b4 */ /* 0x0003e20008019000 */
[----:B------:R-:W-:Y:S01]  /*11ea0*/  UMOV UR26, 0x140 ;  /* 0x00000140001a7882 */ /* 0x000fe20000000000 */
[----:B---3--:R-:W-:Y:S01]  /*11eb0*/  UIADD3 UR16, UR14, 0x28000, URZ ;  /* 0x000280000e107890 */ /* 0x008fe2000fffe03f */
[----:B------:R2:W-:Y:S01]  /*11ec0*/  UTMALDG.4D [UR24], [UR6], desc[UR22] ;  /* 0x00001618060075b4 */ /* 0x0005e20008019000 */
[----:B------:R-:W-:-:S07]  /*11ed0*/  UMOV UR18, 0x180 ;  /* 0x0000018000127882 */ /* 0x000fce0000000000 */
[----:B------:R2:W-:Y:S01]  /*11ee0*/  UTMALDG.4D [UR16], [UR6], desc[UR22] ;  /* 0x00001610060075b4 */ /* 0x0005e20008019000 */
[----:B-1----:R-:W-:Y:S01]  /*11ef0*/  UIADD3 UR8, UR14, 0x2c000, URZ ;  /* 0x0002c0000e087890 */ /* 0x002fe2000fffe03f */
[----:B------:R-:W-:-:S08]  /*11f00*/  UMOV UR10, 0x1c0 ;  /* 0x000001c0000a7882 */ /* 0x000fd00000000000 */
[----:B------:R2:W-:Y:S02]  /*11f10*/  UTMALDG.4D [UR8], [UR6], desc[UR22] ;  /* 0x00001608060075b4 */ /* 0x0005e40008019000 */
[----:B--2---:R-:W-:Y:S01]  /*11f20*/  NOP ;  /* 0x0000000000007918 */ /* 0x004fe20000000000 */
.L_x_27:
[----:B------:R-:W-:-:S07]  /*11f30*/  VIADD R216, R216, 0xffffffff ;  /* 0xffffffffd8d87836 */ /* 0x000fce0000000000 */
.L_x_26:
[----:B------:R-:W-:Y:S01]  /*11f40*/  IADD3 R10, R10, 0x1, RZ ;  /* 0x000000010a0a7810 */ /* 0x000fe20007ffe0ff */
[----:B------:R-:W-:Y:S05]  /*11f50*/  WARPSYNC.ALL ;  /* 0x0000000000007948 */ /* 0x000fea0003800000 */
[----:B------:R-:W-:-:S04]  /*11f60*/  ISETP.NE.AND P3, PT, R10, 0x4, PT ;  /* 0x000000040a00780c */ /* 0x000fc80003f65270 */
[----:B------:R-:W-:Y:S02]  /*11f70*/  SEL R0, RZ, 0x1, P3 ;  /* 0x00000001ff007807 */ /* 0x000fe40001800000 */
[----:B------:R-:W-:Y:S02]  /*11f80*/  SEL R228, R10, RZ, P3 ;  /* 0x000000ff0ae47207 */ /* 0x000fe40001800000 */
[----:B------:R-:W-:Y:S01]  /*11f90*/  LOP3.LUT R232, R13, R0, RZ, 0x3c, !PT ;  /* 0x000000000de87212 */ /* 0x000fe200078e3cff */
[----:B------:R1:W-:Y:S01]  /*11fa0*/  STL [R1+0x448], R132 ;  /* 0x0004488401007387 */ /* 0x0003e20000100800 */
[----:B------:R-:W-:Y:S01]  /*11fb0*/  FMNMX R0, R152, R4, !PT ;  /* 0x0000000498007209 */ /* 0x000fe20007800000 */
[----:B------:R-:W2:Y:S01]  /*11fc0*/  LDC R10, c[0x0][0x604] ;  /* 0x00018100ff0a7b82 */ /* 0x000ea20000000800 */
[----:B------:R-:W-:Y:S01]  /*11fd0*/  MOV R12, 0x400 ;  /* 0x00000400000c7802 */ /* 0x000fe20000000f00 */
[----:B------:R3:W-:Y:S01]  /*11fe0*/  STL [R1+0x444], R133 ;  /* 0x0004448501007387 */ /* 0x0007e20000100800 */
[----:B------:R-:W-:-:S03]  /*11ff0*/  FMNMX R0, R153, R0, !PT ;  /* 0x0000000099007209 */ /* 0x000fc60007800000 */
[----:B------:R4:W-:Y:S01]  /*12000*/  STL [R1+0x440], R136 ;  /* 0x0004408801007387 */ /* 0x0009e20000100800 */
[----:B------:R-:W-:-:S03]  /*12010*/  FMNMX R0, R156, R0, !PT ;  /* 0x000000009c007209 */ /* 0x000fc60007800000 */
[----:B------:R4:W-:Y:S01]  /*12020*/  STL [R1+0x43c], R137 ;  /* 0x00043c8901007387 */ /* 0x0009e20000100800 */
[----:B------:R-:W-:Y:S02]  /*12030*/  FMNMX R218, R157, R0, !PT ;  /* 0x000000009dda7209 */ /* 0x000fe40007800000 */
[----:B------:R-:W-:Y:S01]  /*12040*/  FMNMX R0, R154, R3, !PT ;  /* 0x000000039a007209 */ /* 0x000fe20007800000 */
[----:B------:R4:W-:Y:S01]  /*12050*/  STL [R1+0x438], R140 ;  /* 0x0004388c01007387 */ /* 0x0009e20000100800 */
[----:B------:R-:W-:Y:S02]  /*12060*/  FMNMX R218, R160, R218, !PT ;  /* 0x000000daa0da7209 */ /* 0x000fe40007800000 */
[----:B------:R-:W-:Y:S01]  /*12070*/  FMNMX R0, R155, R0, !PT ;  /* 0x000000009b007209 */ /* 0x000fe20007800000 */
[----:B------:R4:W-:Y:S01]  /*12080*/  STL [R1+0x434], R141 ;  /* 0x0004348d01007387 */ /* 0x0009e20000100800 */
[----:B------:R-:W-:Y:S02]  /*12090*/  FMNMX R218, R161, R218, !PT ;  /* 0x000000daa1da7209 */ /* 0x000fe40007800000 */
[----:B------:R-:W-:Y:S01]  /*120a0*/  FMNMX R0, R158, R0, !PT ;  /* 0x000000009e007209 */ /* 0x000fe20007800000 */
[----:B------:R2:W-:Y:S01]  /*120b0*/  STL [R1+0x430], R144 ;  /* 0x0004309001007387 */ /* 0x0005e20000100800 */
[----:B------:R-:W-:-:S02]  /*120c0*/  FMNMX R218, R164, R218, !PT ;  /* 0x000000daa4da7209 */ /* 0x000fc40007800000 */
        /* <DEDUP_REMOVED lines=76> */
[----:B------:R2:W-:Y:S03]  /*12590*/  STL [R1+0x3c8], R70 ;  /* 0x0003c84601007387 */ /* 0x0005e60000100800 */
[----:B------:R-:W-:Y:S01]  /*125a0*/  FMNMX R219, R211, R0, !PT ;  /* 0x00000000d3db7209 */ /* 0x000fe20007800000 */
[----:B------:R2:W-:Y:S03]  /*125b0*/  STL [R1+0x3c4], R71 ;  /* 0x0003c44701007387 */ /* 0x0005e60000100800 */
[----:B------:R-:W-:Y:S01]  /*125c0*/  FMNMX R219, R214, R219, !PT ;  /* 0x000000dbd6db7209 */ /* 0x000fe20007800000 */
[----:B------:R2:W-:Y:S03]  /*125d0*/  STL [R1+0x3c0], R74 ;  /* 0x0003c04a01007387 */ /* 0x0005e60000100800 */
[----:B------:R-:W-:Y:S01]  /*125e0*/  FMNMX R219, R215, R219, !PT ;  /* 0x000000dbd7db7209 */ /* 0x000fe20007800000 */
        /* <DEDUP_REMOVED lines=60> */
[----:B-1----:R-:W2:Y:S04]  /*129b0*/  LDL.LU R132, [R1] ;  /* 0x0000000001847983 */ /* 0x002ea80000300800 */
[----:B---3--:R-:W3:Y:S04]  /*129c0*/  LDL.LU R133, [R1+0x4] ;  /* 0x0000040001857983 */ /* 0x008ee80000300800 */
[----:B----4-:R-:W4:Y:S04]  /*129d0*/  LDL.LU R136, [R1+0x10] ;  /* 0x0000100001887983 */ /* 0x010f280000300800 */
[----:B------:R-:W4:Y:S04]  /*129e0*/  LDL.LU R137, [R1+0x14] ;  /* 0x0000140001897983 */ /* 0x000f280000300800 */
[----:B------:R-:W4:Y:S04]  /*129f0*/  LDL.LU R140, [R1+0x20] ;  /* 0x00002000018c7983 */ /* 0x000f280000300800 */
[----:B------:R-:W4:Y:S04]  /*12a00*/  LDL.LU R141, [R1+0x24] ;  /* 0x00002400018d7983 */ /* 0x000f280000300800 */
[----:B--2---:R-:W2:Y:S04]  /*12a10*/  LDL.LU R144, [R1+0x30] ;  /* 0x0000300001907983 */ /* 0x004ea80000300800 */
        /* <DEDUP_REMOVED lines=57> */
[----:B------:R-:W1:Y:S04]  /*12db0*/  SHFL.BFLY PT, R2, R218, 0x1, 0x1f ;  /* 0x0c201f00da027f89 */ /* 0x000e6800000e0000 */
[----:B------:R-:W1:Y:S04]  /*12dc0*/  SHFL.BFLY PT, R0, R219, 0x1, 0x1f ;  /* 0x0c201f00db007f89 */ /* 0x000e6800000e0000 */
[----:B------:R-:W2:Y:S04]  /*12dd0*/  LDL.LU R134, [R1+0xc] ;  /* 0x00000c0001867983 */ /* 0x000ea80000300800 */
[----:B------:R-:W2:Y:S04]  /*12de0*/  LDL.LU R135, [R1+0x18] ;  /* 0x0000180001877983 */ /* 0x000ea80000300800 */
[----:B------:R-:W2:Y:S04]  /*12df0*/  LDL.LU R138, [R1+0x1c] ;  /* 0x00001c00018a7983 */ /* 0x000ea80000300800 */
[----:B------:R-:W2:Y:S01]  /*12e00*/  LDL.LU R139, [R1+0x28] ;  /* 0x00002800018b7983 */ /* 0x000ea20000300800 */
[----:B-1----:R-:W-:-:S03]  /*12e10*/  FMNMX R218, R218, R2, !PT ;  /* 0x00000002dada7209 */ /* 0x002fc60007800000 */
[----:B------:R-:W2:Y:S01]  /*12e20*/  LDL.LU R142, [R1+0x2c] ;  /* 0x00002c00018e7983 */ /* 0x000ea20000300800 */
[----:B------:R-:W-:-:S03]  /*12e30*/  FMNMX R219, R219, R0, !PT ;  /* 0x00000000dbdb7209 */ /* 0x000fc60007800000 */
[----:B------:R-:W1:Y:S04]  /*12e40*/  SHFL.BFLY PT, R2, R218, 0x2, 0x1f ;  /* 0x0c401f00da027f89 */ /* 0x000e6800000e0000 */
[----:B------:R-:W2:Y:S04]  /*12e50*/  LDL.LU R143, [R1+0x38] ;  /* 0x00003800018f7983 */ /* 0x000ea80000300800 */
[----:B------:R-:W2:Y:S04]  /*12e60*/  LDL.LU R146, [R1+0x3c] ;  /* 0x00003c0001927983 */ /* 0x000ea80000300800 */
[----:B------:R-:W2:Y:S04]  /*12e70*/  LDL.LU R147, [R1+0x48] ;  /* 0x0000480001937983 */ /* 0x000ea80000300800 */
[----:B------:R-:W2:Y:S01]  /*12e80*/  LDL.LU R150, [R1+0x4c] ;  /* 0x00004c0001967983 */ /* 0x000ea20000300800 */
[----:B------:R-:W3:Y:S01]  /*12e90*/  S2R R14, SR_CgaCtaId ;  /* 0x00000000000e7919 */ /* 0x000ee20000008800 */
[----:B-1----:R-:W-:-:S02]  /*12ea0*/  FMNMX R218, R218, R2, !PT ;  /* 0x00000002dada7209 */ /* 0x002fc40007800000 */
[----:B------:R-:W2:Y:S02]  /*12eb0*/  LDL.LU R151, [R1+0x58] ;  /* 0x0000580001977983 */ /* 0x000ea40000300800 */
[C---:B------:R-:W-:Y:S02]  /*12ec0*/  FSETP.NEU.AND P3, PT, R218.reuse, -INF , PT ;  /* 0xff800000da00780b */ /* 0x040fe40003f6d000 */
[----:B------:R-:W2:Y:S02]  /*12ed0*/  LDL.LU R228, [R1+0x5c] ;  /* 0x00005c0001e47983 */ /* 0x000ea40000300800 */
[----:B------:R-:W-:Y:S02]  /*12ee0*/  FSEL R5, R218, RZ, P3 ;  /* 0x000000ffda057208 */ /* 0x000fe40001800000 */
[----:B------:R-:W2:Y:S03]  /*12ef0*/  LDL.LU R232, [R1+0x68] ;  /* 0x0000680001e87983 */ /* 0x000ea60000300800 */
[----:B------:R-:W-:Y:S01]  /*12f00*/  FADD R2, -R5, R4 ;  /* 0x0000000405027221 */ /* 0x000fe20000000100 */
[----:B------:R-:W2:Y:S03]  /*12f10*/  LDL.LU R252, [R1+0x6c] ;  /* 0x00006c0001fc7983 */ /* 0x000ea60000300800 */
[----:B------:R-:W-:Y:S01]  /*12f20*/  FMUL R2, R2, R10 ;  /* 0x0000000a02027220 */ /* 0x000fe20000400000 */
[----:B------:R-:W1:Y:S04]  /*12f30*/  SHFL.BFLY PT, R0, R219, 0x2, 0x1f ;  /* 0x0c401f00db007f89 */ /* 0x000e6800000e0000 */
[----:B------:R-:W2:Y:S01]  /*12f40*/  LDL.LU R251, [R1+0x78] ;  /* 0x0000780001fb7983 */ /* 0x000ea20000300800 */
[----:B------:R-:W-:-:S03]  /*12f50*/  FSETP.GEU.AND P3, PT, R2, -126, PT ;  /* 0xc2fc00000200780b */ /* 0x000fc60003f6e000 */
[----:B------:R-:W2:Y:S01]  /*12f60*/  LDL.LU R250, [R1+0x7c] ;  /* 0x00007c0001fa7983 */ /* 0x000ea20000300800 */
[----:B---3--:R-:W-:-:S03]  /*12f70*/  LEA R12, R14, R12, 0x18 ;  /* 0x0000000c0e0c7211 */ /* 0x008fc600078ec0ff */
[----:B------:R-:W3:Y:S02]  /*12f80*/  LDL.LU R249, [R1+0x88] ;  /* 0x0000880001f97983 */ /* 0x000ee40000300800 */
[----:B------:R-:W-:Y:S02]  /*12f90*/  VIADD R12, R12, 0x90020 ;  /* 0x000900200c0c7836 */ /* 0x000fe40000000000 */
[----:B------:R-:W3:Y:S02]  /*12fa0*/  LDL.LU R248, [R1+0x8c] ;  /* 0x00008c0001f87983 */ /* 0x000ee40000300800 */
[----:B------:R-:W-:Y:S02]  /*12fb0*/  @!P3 FMUL R2, R2, 0.5 ;  /* 0x3f0000000202b820 */ /* 0x000fe40000400000 */
[----:B------:R-:W3:Y:S04]  /*12fc0*/  LDL.LU R247, [R1+0x98] ;  /* 0x0000980001f77983 */ /* 0x000ee80000300800 */
[----:B------:R-:W3:Y:S01]  /*12fd0*/  LDL.LU R246, [R1+0x9c] ;  /* 0x00009c0001f67983 */ /* 0x000ee20000300800 */
[----:B-1----:R-:W-:Y:S01]  /*12fe0*/  FMNMX R219, R219, R0, !PT ;  /* 0x00000000dbdb7209 */ /* 0x002fe20007800000 */
[----:B------:R-:W1:Y:S02]  /*12ff0*/  MUFU.EX2 R2, R2 ;  /* 0x0000000200027308 */ /* 0x000e640000000800 */
[----:B------:R-:W3:Y:S01]  /*13000*/  LDL.LU R245, [R1+0xa8] ;  /* 0x0000a80001f57983 */ /* 0x000ee20000300800 */
[----:B------:R-:W-:-:S03]  /*13010*/  FSETP.NEU.AND P4, PT, R219, -INF , PT ;  /* 0xff800000db00780b */ /* 0x000fc60003f8d000 */
[----:B------:R-:W3:Y:S01]  /*13020*/  LDL.LU R243, [R1+0xac] ;  /* 0x0000ac0001f37983 */ /* 0x000ee20000300800 */
[----:B------:R-:W-:-:S03]  /*13030*/  FSEL R16, R219, RZ, P4 ;  /* 0x000000ffdb107208 */ /* 0x000fc60002000000 */
[----:B------:R-:W3:Y:S02]  /*13040*/  LDL.LU R235, [R1+0xb8] ;  /* 0x0000b80001eb7983 */ /* 0x000ee40000300800 */
[----:B------:R-:W-:Y:S01]  /*13050*/  FADD R0, -R16, R3 ;  /* 0x0000000310007221 */ /* 0x000fe20000000100 */
[----:B------:R-:W-:Y:S01]  /*13060*/  LEA R3, R11, R12, 0x3 ;  /* 0x0000000c0b037211 */ /* 0x000fe200078e18ff */
[----:B------:R-:W3:Y:S02]  /*13070*/  LDL.LU R234, [R1+0xbc] ;  /* 0x0000bc0001ea7983 */ /* 0x000ee40000300800 */
[----:B------:R-:W-:Y:S02]  /*13080*/  FMUL R0, R0, R10 ;  /* 0x0000000a00007220 */ /* 0x000fe40000400000 */
[----:B------:R-:W3:Y:S01]  /*13090*/  LDL.LU R233, [R1+0xc8] ;  /* 0x0000c80001e97983 */ /* 0x000ee20000300800 */
[----:B-1----:R-:W-:Y:S01]  /*130a0*/  @!P3 FMUL R2, R2, R2 ;  /* 0x000000020202b220 */ /* 0x002fe20000400000 */
[----:B------:R-:W-:-:S02]  /*130b0*/  PRMT R3, RZ, 0x654, R3 ;  /* 0x00000654ff037816 */ /* 0x000fc40000000003 */
[----:B------:R-:W3:Y:S01]  /*130c0*/  LDL.LU R229, [R1+0xcc] ;  /* 0x0000cc0001e57983 */ /* 0x000ee20000300800 */
[----:B------:R-:W-:Y:S01]  /*130d0*/  FMUL R132, R132, R2 ;  /* 0x0000000284847220 */ /* 0x000fe20000400000 */
[----:B------:R1:W-:Y:S01]  /*130e0*/  SYNCS.ARRIVE.TRANS64.RED.A1T0 RZ, [R3+URZ], RZ ;  /* 0x000000ff03ff79a7 */ /* 0x0003e2000810043f */
[----:B------:R-:W-:Y:S01]  /*130f0*/  VIADD R231, R11, 0x1 ;  /* 0x000000010be77836 */ /* 0x000fe20000000000 */
[----:B------:R-:W3:Y:S01]  /*13100*/  LDL.LU R217, [R1+0xd8] ;  /* 0x0000d80001d97983 */ /* 0x000ee20000300800 */
[----:B------:R-:W-:-:S03]  /*13110*/  FSETP.GEU.AND P4, PT, R0, -126, PT ;  /* 0xc2fc00000000780b */ /* 0x000fc60003f8e000 */
[----:B------:R-:W3:Y:S04]  /*13120*/  LDL.LU R216, [R1+0xdc] ;  /* 0x0000dc0001d87983 */ /* 0x000ee80000300800 */
[----:B------:R-:W3:Y:S04]  /*13130*/  LDL.LU R9, [R1+0xe8] ;  /* 0x0000e80001097983 */ /* 0x000ee80000300800 */
[----:B------:R-:W3:Y:S01]  /*13140*/  LDL.LU R8, [R1+0xec] ;  /* 0x0000ec0001087983 */ /* 0x000ee20000300800 */
[-C--:B------:R-:W-:Y:S01]  /*13150*/  FMUL R133, R133, R2.reuse ;  /* 0x0000000285857220 */ /* 0x080fe20000400000 */
[-C--:B----4-:R-:W-:Y:S01]  /*13160*/  FMUL R136, R136, R2.reuse ;  /* 0x0000000288887220 */ /* 0x090fe20000400000 */
[-C--:B------:R-:W-:Y:S01]  /*13170*/  FMUL R137, R137, R2.reuse ;  /* 0x0000000289897220 */ /* 0x080fe20000400000 */
[----:B------:R-:W4:Y:S01]  /*13180*/  LDL.LU R7, [R1+0xf8] ;  /* 0x0000f80001077983 */ /* 0x000f220000300800 */
[-C--:B------:R-:W-:Y:S01]  /*13190*/  FMUL R140, R140, R2.reuse ;  /* 0x000000028c8c7220 */ /* 0x080fe20000400000 */
[-C--:B------:R-:W-:Y:S01]  /*131a0*/  FMUL R141, R141, R2.reuse ;  /* 0x000000028d8d7220 */ /* 0x080fe20000400000 */
[-C--:B--2---:R-:W-:Y:S01]  /*131b0*/  FMUL R144, R144, R2.reuse ;  /* 0x0000000290907220 */ /* 0x084fe20000400000 */
[----:B------:R-:W2:Y:S01]  /*131c0*/  LDL.LU R6, [R1+0xfc] ;  /* 0x0000fc0001067983 */ /* 0x000ea20000300800 */
[-C--:B------:R-:W-:Y:S01]  /*131d0*/  FMUL R145, R145, R2.reuse ;  /* 0x0000000291917220 */ /* 0x080fe20000400000 */
[-C--:B------:R-:W-:Y:S01]  /*131e0*/  FMUL R148, R148, R2.reuse ;  /* 0x0000000294947220 */ /* 0x080fe20000400000 */
[-C--:B------:R-:W-:Y:S01]  /*131f0*/  FMUL R149, R149, R2.reuse ;  /* 0x0000000295957220 */ /* 0x080fe20000400000 */
        /* <DEDUP_REMOVED lines=33> */
[----:B------:R-:W-:Y:S01]  /*13410*/  FMUL R74, R74, R2 ;  /* 0x000000024a4a7220 */ /* 0x000fe20000400000 */
[----:B------:R-:W-:-:S02]  /*13420*/  @!P4 FMUL R0, R0, 0.5 ;  /* 0x3f0000000000c820 */ /* 0x000fc40000400000 */
[----:B------:R-:W2:Y:S04]  /*13430*/  LDL.LU R227, [R1+0x15c] ;  /* 0x00015c0001e37983 */ /* 0x000ea80000300800 */
[----:B------:R-:W2:Y:S01]  /*13440*/  LDL.LU R226, [R1+0x168] ;  /* 0x0001680001e27983 */ /* 0x000ea20000300800 */
[-C--:B------:R-:W-:Y:S01]  /*13450*/  FMUL R75, R75, R2.reuse ;  /* 0x000000024b4b7220 */ /* 0x080fe20000400000 */
[-C--:B------:R-:W-:Y:S01]  /*13460*/  FMUL R78, R78, R2.reuse ;  /* 0x000000024e4e7220 */ /* 0x080fe20000400000 */
[----:B------:R-:W3:Y:S01]  /*13470*/  MUFU.EX2 R0, R0 ;  /* 0x0000000000007308 */ /* 0x000ee20000000800 */
        /* <DEDUP_REMOVED lines=19> */
[----:B-1----:R-:W2:Y:S04]  /*135b0*/  LDL.LU R3, [R1+0x10c] ;  /* 0x00010c0001037983 */ /* 0x002ea80000300800 */
[----:B------:R-:W2:Y:S04]  /*135c0*/  LDL.LU R11, [R1+0x108] ;  /* 0x00010800010b7983 */ /* 0x000ea80000300800 */
[----:B------:R1:W-:Y:S04]  /*135d0*/  STL [R1], R132 ;  /* 0x0000008401007387 */ /* 0x0003e80000100800 */
[----:B-1----:R-:W2:Y:S04]  /*135e0*/  LDL.LU R132, [R1+0x448] ;  /* 0x0004480001847983 */ /* 0x002ea80000300800 */
[----:B------:R1:W-:Y:S04]  /*135f0*/  STL [R1+0x4], R133 ;  /* 0x0000048501007387 */ /* 0x0003e80000100800 */
        /* <DEDUP_REMOVED lines=57> */
[----:B------:R1:W-:Y:S01]  /*13990*/  STL [R1+0xf0], R66 ;  /* 0x0000f04201007387 */ /* 0x0003e20000100800 */
[----:B------:R-:W-:-:S03]  /*139a0*/  FMUL R79, R79, R2 ;  /* 0x000000024f4f7220 */ /* 0x000fc60000400000 */
        /* <DEDUP_REMOVED lines=92> */
[----:B-1----:R-:W2:Y:S01]  /*13f70*/  LDL.LU R131, [R1+0x8] ;  /* 0x0000080001837983 */ /* 0x002ea20000300800 */
[----:B---3--:R-:W-:-:S04]  /*13f80*/  @!P4 FMUL R0, R0, R0 ;  /* 0x000000000000c220 */ /* 0x008fc80000400000 */
[-C--:B------:R-:W-:Y:S01]  /*13f90*/  FMUL R134, R134, R0.reuse ;  /* 0x0000000086867220 */ /* 0x080fe20000400000 */
        /* <DEDUP_REMOVED lines=28> */
[-C--:B----4-:R-:W-:Y:S01]  /*14160*/  FMUL R7, R7, R0.reuse ;  /* 0x0000000007077220 */ /* 0x090fe20000400000 */
[-C--:B--2---:R-:W-:Y:S01]  /*14170*/  FMUL R6, R6, R0.reuse ;  /* 0x0000000006067220 */ /* 0x084fe20000400000 */
[-C--:B------:R-:W-:Y:S01]  /*14180*/  FMUL R11, R11, R0.reuse ;  /* 0x000000000b0b7220 */ /* 0x080fe20000400000 */
[-C--:B------:R-:W-:Y:S01]  /*14190*/  FMUL R3, R3, R0.reuse ;  /* 0x0000000003037220 */ /* 0x080fe20000400000 */
[----:B------:R-:W-:-:S05]  /*141a0*/  FMUL R131, R131, R0 ;  /* 0x0000000083837220 */ /* 0x000fca0000400000 */
[----:B------:R1:W-:Y:S04]  /*141b0*/  STL [R1+0x8], R131 ;  /* 0x0000088301007387 */ /* 0x0003e80000100800 */
[----:B-1----:R-:W2:Y:S04]  /*141c0*/  LDL.LU R131, [R1+0x34c] ;  /* 0x00034c0001837983 */ /* 0x002ea80000300800 */
[----:B------:R1:W-:Y:S04]  /*141d0*/  STL [R1+0xc], R134 ;  /* 0x00000c8601007387 */ /* 0x0003e80000100800 */
[----:B-1----:R-:W3:Y:S04]  /*141e0*/  LDL.LU R134, [R1+0x348] ;  /* 0x0003480001867983 */ /* 0x002ee80000300800 */
[----:B------:R1:W-:Y:S04]  /*141f0*/  STL [R1+0x18], R135 ;  /* 0x0000188701007387 */ /* 0x0003e80000100800 */
[----:B-1----:R-:W4:Y:S04]  /*14200*/  LDL.LU R135, [R1+0x344] ;  /* 0x0003440001877983 */ /* 0x002f280000300800 */
        /* <DEDUP_REMOVED lines=21> */
[----:B-1----:R1:W5:Y:S04]  /*14360*/  LDL.LU R252, [R1+0x318] ;  /* 0x0003180001fc7983 */ /* 0x0023680000300800 */
        /* <DEDUP_REMOVED lines=17> */
[----:B--2---:R1:W5:Y:S04]  /*14480*/  LDL.LU R235, [R1+0x2f4] ;  /* 0x0002f40001eb7983 */ /* 0x0043680000300800 */
[----:B------:R2:W-:Y:S04]  /*14490*/  STL [R1+0xbc], R234 ;  /* 0x0000bcea01007387 */ /* 0x0005e80000100800 */
[----:B--2---:R1:W5:Y:S04]  /*144a0*/  LDL.LU R234, [R1+0x2f0] ;  /* 0x0002f00001ea7983 */ /* 0x0043680000300800 */
[----:B------:R2:W-:Y:S04]  /*144b0*/  STL [R1+0xc8], R233 ;  /* 0x0000c8e901007387 */ /* 0x0005e80000100800 */
[----:B--2---:R1:W5:Y:S04]  /*144c0*/  LDL.LU R233, [R1+0x2ec] ;  /* 0x0002ec0001e97983 */ /* 0x0043680000300800 */
[----:B------:R2:W-:Y:S04]  /*144d0*/  STL [R1+0xcc], R229 ;  /* 0x0000cce501007387 */ /* 0x0005e80000100800 */
[----:B--2---:R1:W5:Y:S04]  /*144e0*/  LDL.LU R229, [R1+0x2e8] ;  /* 0x0002e80001e57983 */ /* 0x0043680000300800 */
[----:B------:R2:W-:Y:S01]  /*144f0*/  STL [R1+0xd8], R217 ;  /* 0x0000d8d901007387 */ /* 0x0005e20000100800 */
[----:B------:R-:W-:-:S03]  /*14500*/  FMUL R244, R244, R0 ;  /* 0x00000000f4f47220 */ /* 0x000fc60000400000 */
[----:B--2---:R1:W5:Y:S04]  /*14510*/  LDL.LU R217, [R1+0x2e4] ;  /* 0x0002e40001d97983 */ /* 0x0043680000300800 */
[----:B------:R2:W-:Y:S01]  /*14520*/  STL [R1+0xdc], R216 ;  /* 0x0000dcd801007387 */ /* 0x0005e20000100800 */
[-C--:B------:R-:W-:Y:S01]  /*14530*/  FMUL R242, R242, R0.reuse ;  /* 0x00000000f2f27220 */ /* 0x080fe20000400000 */
[-C--:B------:R-:W-:Y:S02]  /*14540*/  FMUL R241, R241, R0.reuse ;  /* 0x00000000f1f17220 */ /* 0x080fe40000400000 */
[----:B--2---:R1:W5:Y:S04]  /*14550*/  LDL.LU R216, [R1+0x2e0] ;  /* 0x0002e00001d87983 */ /* 0x0043680000300800 */
[----:B------:R2:W-:Y:S01]  /*14560*/  STL [R1+0xe8], R9 ;  /* 0x0000e80901007387 */ /* 0x0005e20000100800 */
[-C--:B------:R-:W-:Y:S01]  /*14570*/  FMUL R240, R240, R0.reuse ;  /* 0x00000000f0f07220 */ /* 0x080fe20000400000 */
[----:B------:R-:W-:-:S02]  /*14580*/  FMUL R239, R239, R0 ;  /* 0x00000000efef7220 */ /* 0x000fc40000400000 */
        /* <DEDUP_REMOVED lines=13> */
[----:B------:R-:W-:Y:S04]  /*14660*/  STL [R1+0x108], R11 ;  /* 0x0001080b01007387 */ /* 0x000fe80000100800 */
[----:B------:R-:W-:Y:S04]  /*14670*/  STL [R1+0x10c], R3 ;  /* 0x00010c0301007387 */ /* 0x000fe80000100800 */
[----:B------:R-:W-:Y:S04]  /*14680*/  STL [R1+0x118], R244 ;  /* 0x000118f401007387 */ /* 0x000fe80000100800 */
[----:B------:R-:W-:Y:S04]  /*14690*/  STL [R1+0x11c], R242 ;  /* 0x00011cf201007387 */ /* 0x000fe80000100800 */
[----:B------:R-:W-:Y:S01]  /*146a0*/  STL [R1+0x128], R241 ;  /* 0x000128f101007387 */ /* 0x000fe20000100800 */
[----:B------:R-:W-:-:S03]  /*146b0*/  FMUL R225, R225, R0 ;  /* 0x00000000e1e17220 */ /* 0x000fc60000400000 */
        /* <DEDUP_REMOVED lines=36> */
[----:B------:R2:W-:Y:S02]  /*14900*/  STL [R1+0x1dc], R14 ;  /* 0x0001dc0e01007387 */ /* 0x0005e40000100800 */
[----:B--2---:R-:W2:Y:S01]  /*14910*/  S2R R14, SR_CgaCtaId ;  /* 0x00000000000e7919 */ /* 0x004ea20000008800 */
[-C--:B------:R-:W-:Y:S01]  /*14920*/  FMUL R13, R13, R0.reuse ;  /* 0x000000000d0d7220 */ /* 0x080fe20000400000 */
[-C--:B------:R-:W-:Y:S01]  /*14930*/  FMUL R12, R12, R0.reuse ;  /* 0x000000000c0c7220 */ /* 0x080fe20000400000 */
[----:B------:R-:W-:-:S03]  /*14940*/  FMUL R10, R10, R0 ;  /* 0x000000000a0a7220 */ /* 0x000fc60000400000 */
[----:B------:R-:W-:Y:S01]  /*14950*/  STL [R1+0x1e8], R13 ;  /* 0x0001e80d01007387 */ /* 0x000fe20000100800 */
[----:B------:R-:W-:-:S03]  /*14960*/  FMUL R4, R4, R0 ;  /* 0x0000000004047220 */ /* 0x000fc60000400000 */
[----:B------:R3:W-:Y:S01]  /*14970*/  STL [R1+0x1ec], R12 ;  /* 0x0001ec0c01007387 */ /* 0x0007e20000100800 */
[----:B------:R-:W-:Y:S01]  /*14980*/  ISETP.NE.AND P3, PT, R231, 0x4, PT ;  /* 0x00000004e700780c */ /* 0x000fe20003f65270 */
[----:B------:R-:W-:Y:S02]  /*14990*/  FMUL R24, R24, R2 ;  /* 0x0000000218187220 */ /* 0x000fe40000400000 */
[----:B------:R-:W-:Y:S01]  /*149a0*/  STL [R1+0x1f8], R10 ;  /* 0x0001f80a01007387 */ /* 0x000fe20000100800 */
[----:B---3--:R-:W-:-:S03]  /*149b0*/  MOV R12, 0x400 ;  /* 0x00000400000c7802 */ /* 0x008fc60000000f00 */
[----:B------:R3:W-:Y:S01]  /*149c0*/  STL [R1+0x1fc], R4 ;  /* 0x0001fc0401007387 */ /* 0x0007e20000100800 */
[-C--:B------:R-:W-:Y:S01]  /*149d0*/  FMUL R25, R25, R2.reuse ;  /* 0x0000000219197220 */ /* 0x080fe20000400000 */
[-C--:B------:R-:W-:Y:S01]  /*149e0*/  FMUL R28, R28, R2.reuse ;  /* 0x000000021c1c7220 */ /* 0x080fe20000400000 */
[-C--:B------:R-:W-:Y:S01]  /*149f0*/  FMUL R29, R29, R2.reuse ;  /* 0x000000021d1d7220 */ /* 0x080fe20000400000 */
[-C--:B------:R-:W-:Y:S01]  /*14a00*/  FMUL R32, R32, R2.reuse ;  /* 0x0000000220207220 */ /* 0x080fe20000400000 */
[-C--:B------:R-:W-:Y:S01]  /*14a10*/  FMUL R33, R33, R2.reuse ;  /* 0x0000000221217220 */ /* 0x080fe20000400000 */
[-C--:B------:R-:W-:Y:S01]  /*14a20*/  FMUL R36, R36, R2.reuse ;  /* 0x0000000224247220 */ /* 0x080fe20000400000 */
[----:B------:R-:W-:Y:S01]  /*14a30*/  FMUL R37, R37, R2 ;  /* 0x0000000225257220 */ /* 0x000fe20000400000 */
[----:B--2---:R-:W-:Y:S01]  /*14a40*/  LEA R12, R14, R12, 0x18 ;  /* 0x0000000c0e0c7211 */ /* 0x004fe200078ec0ff */
        /* <DEDUP_REMOVED lines=55> */
[----:B------:R-:W-:Y:S01]  /*14dc0*/  FMUL R149, R149, R2 ;  /* 0x0000000295957220 */ /* 0x000fe20000400000 */
        /* <DEDUP_REMOVED lines=64> */
[----:B------:R-:W-:-:S02]  /*151d0*/  LEA R3, R228, R12, 0x3 ;  /* 0x0000000ce4037211 */ /* 0x000fc400078e18ff */
[----:B-1-3--:R-:W-:-:S07]  /*151e0*/  SHF.L.U32 R4, R232, 0x1f, RZ ;  /* 0x0000001fe8047819 */ /* 0x00afce00000006ff */
.L_x_30:
[----:B-1----:R1:W2:Y:S02]  /*151f0*/  SYNCS.PHASECHK.TRANS64.TRYWAIT P4, [R3+URZ+0x90000], R4 ;  /* 0x09000004030075a7 */ /* 0x0022a4000808017f */
[----:B--2---:R-:W-:Y:S05]  /*15200*/  @!P4 NANOSLEEP.SYNCS 0x989680 ;  /* 0x009896800000c95d */ /* 0x004fea0003900000 */
[----:B------:R-:W2:Y:S02]  /*15210*/  @!P4 SYNCS.PHASECHK.TRANS64 P4, [R3+URZ+0x90000], R4 ;  /* 0x090000040300c5a7 */ /* 0x000ea4000808007f */
[----:B--2---:R-:W-:Y:S05]  /*15220*/  @!P4 BRA `(.L_x_30) ;  /* 0xfffffffc00f0c947 */ /* 0x004fea000383ffff */
[----:B------:R-:W-:Y:S01]  /*15230*/  STL.64 [R1+0x1498], R150 ;  /* 0x0014989601007387 */ /* 0x000fe20000100a00 */
[----:B------:R-:W1:Y:S03]  /*15240*/  LDC R230, c[0x0][0x604] ;  /* 0x00018100ffe67b82 */ /* 0x000e660000000800 */
        /* <DEDUP_REMOVED lines=63> */
[----:B--2---:R-:W2:Y:S04]  /*15640*/  LDL.LU.64 R24, [R1] ;  /* 0x0000000001187983 */ /* 0x004ea80000300a00 */
        /* <DEDUP_REMOVED lines=63> */
[----:B-1----:R-:W-:Y:S01]  /*15a40*/  FMUL R3, R5, R230 ;  /* 0x000000e605037220 */ /* 0x002fe20000400000 */
[----:B------:R-:W-:-:S02]  /*15a50*/  UMOV UR19, 0x40000040 ;  /* 0x4000004000137882 */ /* 0x000fc40000000000 */
[----:B------:R1:W-:Y:S01]  /*15a60*/  STL [R1+0x52c], R2 ;  /* 0x00052c0201007387 */ /* 0x0003e20000100800 */
[-CC-:B------:R-:W-:Y:S01]  /*15a70*/  FFMA R152, R152, R230.reuse, -R3.reuse ;  /* 0x000000e698987223 */ /* 0x180fe20000000803 */
[-CC-:B------:R-:W-:Y:S01]  /*15a80*/  FFMA R153, R153, R230.reuse, -R3.reuse ;  /* 0x000000e699997223 */ /* 0x180fe20000000803 */
[-CC-:B------:R-:W-:Y:S01]  /*15a90*/  FFMA R11, R156, R230.reuse, -R3.reuse ;  /* 0x000000e69c0b7223 */ /* 0x180fe20000000803 */
[-CC-:B------:R-:W-:Y:S01]  /*15aa0*/  FFMA R5, R157, R230.reuse, -R3.reuse ;  /* 0x000000e69d057223 */ /* 0x180fe20000000803 */
[-CC-:B------:R-:W-:Y:S01]  /*15ab0*/  FFMA R160, R160, R230.reuse, -R3.reuse ;  /* 0x000000e6a0a07223 */ /* 0x180fe20000000803 */
[----:B------:R-:W-:Y:S01]  /*15ac0*/  FSETP.GEU.AND P5, PT, R152, -126, PT ;  /* 0xc2fc00009800780b */ /* 0x000fe20003fae000 */
[-CC-:B------:R-:W-:Y:S01]  /*15ad0*/  FFMA R161, R161, R230.reuse, -R3.reuse ;  /* 0x000000e6a1a17223 */ /* 0x180fe20000000803 */
[----:B------:R-:W-:Y:S01]  /*15ae0*/  FSETP.GEU.AND P4, PT, R153, -126, PT ;  /* 0xc2fc00009900780b */ /* 0x000fe20003f8e000 */
[-CC-:B------:R-:W-:Y:S01]  /*15af0*/  FFMA R10, R164, R230.reuse, -R3.reuse ;  /* 0x000000e6a40a7223 */ /* 0x180fe20000000803 */
        /* <DEDUP_REMOVED lines=24> */
[-C--:B------:R-:W-:Y:S01]  /*15c80*/  FFMA R213, R213, R230.reuse, -R3 ;  /* 0x000000e6d5d57223 */ /* 0x080fe20000000803 */
[-C--:B------:R-:W-:Y:S01]  /*15c90*/  FMUL R3, R16, R230.reuse ;  /* 0x000000e610037220 */ /* 0x080fe20000400000 */
[----:B------:R-:W-:Y:S01]  /*15ca0*/  @!P5 FMUL R152, R152, 0.5 ;  /* 0x3f0000009898d820 */ /* 0x000fe20000400000 */
[----:B------:R-:W-:Y:S01]  /*15cb0*/  @!P4 FMUL R153, R153, 0.5 ;  /* 0x3f0000009999c820 */ /* 0x000fe20000400000 */
[----:B------:R-:W-:Y:S01]  /*15cc0*/  FSETP.GEU.AND P6, PT, R11, -126, PT ;  /* 0xc2fc00000b00780b */ /* 0x000fe20003fce000 */
[-CC-:B------:R-:W-:Y:S01]  /*15cd0*/  FFMA R17, R206, R230.reuse, -R3.reuse ;  /* 0x000000e6ce117223 */ /* 0x180fe20000000803 */
[-CC-:B------:R-:W-:Y:S01]  /*15ce0*/  FFMA R16, R207, R230.reuse, -R3.reuse ;  /* 0x000000e6cf107223 */ /* 0x180fe20000000803 */
[----:B------:R-:W3:Y:S01]  /*15cf0*/  MUFU.EX2 R206, R153 ;  /* 0x0000009900ce7308 */ /* 0x000ee20000000800 */
[-CC-:B------:R-:W-:Y:S01]  /*15d00*/  FFMA R154, R154, R230.reuse, -R3.reuse ;  /* 0x000000e69a9a7223 */ /* 0x180fe20000000803 */
[-CC-:B------:R-:W-:Y:S01]  /*15d10*/  FFMA R18, R203, R230.reuse, -R3.reuse ;  /* 0x000000e6cb127223 */ /* 0x180fe20000000803 */
[-CC-:B------:R-:W-:Y:S01]  /*15d20*/  FFMA R155, R155, R230.reuse, -R3.reuse ;  /* 0x000000e69b9b7223 */ /* 0x180fe20000000803 */
[-CC-:B------:R-:W-:Y:S01]  /*15d30*/  FFMA R158, R158, R230.reuse, -R3.reuse ;  /* 0x000000e69e9e7223 */ /* 0x180fe20000000803 */
[-CC-:B------:R-:W-:Y:S01]  /*15d40*/  FFMA R159, R159, R230.reuse, -R3.reuse ;  /* 0x000000e69f9f7223 */ /* 0x180fe20000000803 */
[-CC-:B------:R-:W-:Y:S01]  /*15d50*/  FFMA R162, R162, R230.reuse, -R3.reuse ;  /* 0x000000e6a2a27223 */ /* 0x180fe20000000803 */
[-CC-:B------:R-:W-:Y:S01]  /*15d60*/  FFMA R163, R163, R230.reuse, -R3.reuse ;  /* 0x000000e6a3a37223 */ /* 0x180fe20000000803 */
[----:B------:R-:W4:Y:S01]  /*15d70*/  MUFU.EX2 R207, R152 ;  /* 0x0000009800cf7308 */ /* 0x000f220000000800 */
[-CC-:B------:R-:W-:Y:S01]  /*15d80*/  FFMA R166, R166, R230.reuse, -R3.reuse ;  /* 0x000000e6a6a67223 */ /* 0x180fe20000000803 */
[----:B------:R-:W-:Y:S01]  /*15d90*/  @!P6 FMUL R11, R11, 0.5 ;  /* 0x3f0000000b0be820 */ /* 0x000fe20000400000 */
[-CC-:B------:R-:W-:Y:S01]  /*15da0*/  FFMA R167, R167, R230.reuse, -R3.reuse ;  /* 0x000000e6a7a77223 */ /* 0x180fe20000000803 */
[-CC-:B------:R-:W-:Y:S01]  /*15db0*/  FFMA R170, R170, R230.reuse, -R3.reuse ;  /* 0x000000e6aaaa7223 */ /* 0x180fe20000000803 */
[-CC-:B------:R-:W-:Y:S01]  /*15dc0*/  FFMA R171, R171, R230.reuse, -R3.reuse ;  /* 0x000000e6abab7223 */ /* 0x180fe20000000803 */
[-CC-:B------:R-:W-:Y:S01]  /*15dd0*/  FFMA R174, R174, R230.reuse, -R3.reuse ;  /* 0x000000e6aeae7223 */ /* 0x180fe20000000803 */
[--C-:B------:R-:W-:Y:S01]  /*15de0*/  FFMA R175, R175, R230, -R3.reuse ;  /* 0x000000e6afaf7223 */ /* 0x100fe20000000803 */
[----:B------:R-:W1:Y:S01]  /*15df0*/  MUFU.EX2 R205, R11 ;  /* 0x0000000b00cd7308 */ /* 0x000e620000000800 */
[----:B---3--:R-:W-:Y:S01]  /*15e00*/  @!P4 FMUL R206, R206, R206 ;  /* 0x000000cececec220 */ /* 0x008fe20000400000 */
[----:B------:R-:W-:Y:S01]  /*15e10*/  FSETP.GEU.AND P4, PT, R154, -126, PT ;  /* 0xc2fc00009a00780b */ /* 0x000fe20003f8e000 */
[-CC-:B------:R-:W-:Y:S01]  /*15e20*/  FFMA R178, R178, R230.reuse, -R3.reuse ;  /* 0x000000e6b2b27223 */ /* 0x180fe20000000803 */
[-CC-:B------:R-:W-:Y:S01]  /*15e30*/  FFMA R179, R179, R230.reuse, -R3.reuse ;  /* 0x000000e6b3b37223 */ /* 0x180fe20000000803 */
[-CC-:B------:R-:W-:Y:S01]  /*15e40*/  FFMA R182, R182, R230.reuse, -R3.reuse ;  /* 0x000000e6b6b67223 */ /* 0x180fe20000000803 */
[-CC-:B------:R-:W-:Y:S01]  /*15e50*/  FFMA R183, R183, R230.reuse, -R3.reuse ;  /* 0x000000e6b7b77223 */ /* 0x180fe20000000803 */
[-CC-:B------:R-:W-:Y:S01]  /*15e60*/  FFMA R186, R186, R230.reuse, -R3.reuse ;  /* 0x000000e6baba7223 */ /* 0x180fe20000000803 */
[-CC-:B------:R-:W-:Y:S01]  /*15e70*/  FFMA R187, R187, R230.reuse, -R3.reuse ;  /* 0x000000e6bbbb7223 */ /* 0x180fe20000000803 */
[----:B----4-:R-:W-:Y:S01]  /*15e80*/  @!P5 FMUL R207, R207, R207 ;  /* 0x000000cfcfcfd220 */ /* 0x010fe20000400000 */
[----:B------:R-:W-:Y:S01]  /*15e90*/  FSETP.GEU.AND P5, PT, R5, -126, PT ;  /* 0xc2fc00000500780b */ /* 0x000fe20003fae000 */
[-CC-:B------:R-:W-:Y:S01]  /*15ea0*/  FFMA R165, R190, R230.reuse, -R3.reuse ;  /* 0x000000e6bea57223 */ /* 0x180fe20000000803 */
[-CC-:B------:R-:W-:Y:S01]  /*15eb0*/  FFMA R164, R191, R230.reuse, -R3.reuse ;  /* 0x000000e6bfa47223 */ /* 0x180fe20000000803 */
[-CC-:B------:R-:W-:Y:S01]  /*15ec0*/  FFMA R194, R194, R230.reuse, -R3.reuse ;  /* 0x000000e6c2c27223 */ /* 0x180fe20000000803 */
[-CC-:B------:R-:W-:Y:S01]  /*15ed0*/  FFMA R195, R195, R230.reuse, -R3.reuse ;  /* 0x000000e6c3c37223 */ /* 0x180fe20000000803 */
[----:B------:R-:W-:Y:S01]  /*15ee0*/  @!P4 FMUL R154, R154, 0.5 ;  /* 0x3f0000009a9ac820 */ /* 0x000fe20000400000 */
[-CC-:B------:R-:W-:Y:S01]  /*15ef0*/  FFMA R157, R198, R230.reuse, -R3.reuse ;  /* 0x000000e6c69d7223 */ /* 0x180fe20000000803 */
[-CC-:B------:R-:W-:Y:S01]  /*15f00*/  FFMA R156, R199, R230.reuse, -R3.reuse ;  /* 0x000000e6c79c7223 */ /* 0x180fe20000000803 */
[-CC-:B------:R-:W-:Y:S01]  /*15f10*/  FFMA R19, R202, R230.reuse, -R3.reuse ;  /* 0x000000e6ca137223 */ /* 0x180fe20000000803 */
[----:B------:R-:W3:Y:S01]  /*15f20*/  MUFU.EX2 R203, R154 ;  /* 0x0000009a00cb7308 */ /* 0x000ee20000000800 */
[-CC-:B------:R-:W-:Y:S01]  /*15f30*/  FFMA R210, R210, R230.reuse, -R3.reuse ;  /* 0x000000e6d2d27223 */ /* 0x180fe20000000803 */
[-CC-:B------:R-:W-:Y:S01]  /*15f40*/  FFMA R211, R211, R230.reuse, -R3.reuse ;  /* 0x000000e6d3d37223 */ /* 0x180fe20000000803 */
[-CC-:B------:R-:W-:Y:S01]  /*15f50*/  FFMA R214, R214, R230.reuse, -R3.reuse ;  /* 0x000000e6d6d67223 */ /* 0x180fe20000000803 */
[----:B------:R-:W-:Y:S01]  /*15f60*/  @!P5 FMUL R5, R5, 0.5 ;  /* 0x3f0000000505d820 */ /* 0x000fe20000400000 */
[----:B------:R-:W-:Y:S01]  /*15f70*/  FFMA R215, R215, R230, -R3 ;  /* 0x000000e6d7d77223 */ /* 0x000fe20000000803 */
[----:B-----5:R-:W-:-:S02]  /*15f80*/  IMAD R3, R228, 0x2000, R252 ;  /* 0x00002000e4037824 */ /* 0x020fc400078e02fc */
[----:B-1----:R-:W-:Y:S01]  /*15f90*/  @!P6 FMUL R205, R205, R205 ;  /* 0x000000cdcdcde220 */ /* 0x002fe20000400000 */
[----:B------:R1:W4:Y:S01]  /*15fa0*/  MUFU.EX2 R204, R5 ;  /* 0x0000000500cc7308 */ /* 0x0003220000000800 */
[----:B------:R-:W-:Y:S01]  /*15fb0*/  FSETP.GEU.AND P6, PT, R155, -126, PT ;  /* 0xc2fc00009b00780b */ /* 0x000fe20003fce000 */
[C---:B------:R-:W-:Y:S01]  /*15fc0*/  VIADD R152, R3.reuse, 0x1080 ;  /* 0x0000108003987836 */ /* 0x040fe20000000000 */
[C---:B------:R-:W-:Y:S01]  /*15fd0*/  R2UR UR18, R3.reuse ;  /* 0x00000000031272ca */ /* 0x040fe200000e0000 */
[----:B------:R-:W-:Y:S01]  /*15fe0*/  STL [R1+0x528], R245 ;  /* 0x000528f501007387 */ /* 0x000fe20000100800 */
[----:B------:R-:W-:Y:S02]  /*15ff0*/  IADD3 R11, R3, 0x280, RZ ;  /* 0x00000280030b7810 */ /* 0x000fe40007ffe0ff */
[----:B------:R-:W-:Y:S01]  /*16000*/  R2UR UR17, R152 ;  /* 0x00000000981172ca */ /* 0x000fe200000e0000 */
[----:B------:R2:W-:Y:S01]  /*16010*/  STL [R1+0x524], R0 ;  /* 0x0005240001007387 */ /* 0x0005e20000100800 */
[----:B---3--:R-:W-:Y:S01]  /*16020*/  @!P4 FMUL R203, R203, R203 ;  /* 0x000000cbcbcbc220 */ /* 0x008fe20000400000 */
[----:B------:R-:W-:-:S02]  /*16030*/  FSETP.GEU.AND P4, PT, R159, -126, PT ;  /* 0xc2fc00009f00780b */ /* 0x000fc40003f8e000 */
[----:B------:R-:W-:Y:S01]  /*16040*/  IADD3 R152, R3, 0x100, RZ ;  /* 0x0000010003987810 */ /* 0x000fe20007ffe0ff */
[----:B------:R-:W-:Y:S01]  /*16050*/  STL [R1+0x520], R246 ;  /* 0x000520f601007387 */ /* 0x000fe20000100800 */
[----:B------:R-:W-:Y:S01]  /*16060*/  @!P6 FMUL R155, R155, 0.5 ;  /* 0x3f0000009b9be820 */ /* 0x000fe20000400000 */
[C---:B-1----:R-:W-:Y:S01]  /*16070*/  IADD3 R5, R3.reuse, 0x300, RZ ;  /* 0x0000030003057810 */ /* 0x042fe20007ffe0ff */
[----:B----4-:R-:W-:Y:S01]  /*16080*/  @!P5 FMUL R204, R204, R204 ;  /* 0x000000ccccccd220 */ /* 0x010fe20000400000 */
[----:B------:R-:W-:Y:S01]  /*16090*/  FSETP.GEU.AND P5, PT, R158, -126, PT ;  /* 0xc2fc00009e00780b */ /* 0x000fe20003fae000 */
[----:B------:R-:W1:Y:S01]  /*160a0*/  MUFU.EX2 R202, R155 ;  /* 0x0000009b00ca7308 */ /* 0x000e620000000800 */
[----:B------:R-:W-:Y:S01]  /*160b0*/  R2UR UR16, R152 ;  /* 0x00000000981072ca */ /* 0x000fe200000e0000 */
[----:B------:R-:W-:Y:S01]  /*160c0*/  VIADD R152, R3, 0x1100 ;  /* 0x0000110003987836 */ /* 0x000fe20000000000 */
[----:B------:R-:W-:Y:S02]  /*160d0*/  F2FP.BF16.F32.PACK_AB R154, R204, R205 ;  /* 0x000000cdcc9a723e */ /* 0x000fe400000010ff */
[----:B------:R-:W-:Y:S01]  /*160e0*/  @!P4 FMUL R159, R159, 0.5 ;  /* 0x3f0000009f9fc820 */ /* 0x000fe20000400000 */
[----:B------:R-:W-:Y:S01]  /*160f0*/  STL [R1+0x51c], R231 ;  /* 0x00051ce701007387 */ /* 0x000fe20000100800 */
[----:B------:R-:W-:Y:S01]  /*16100*/  R2UR UR8, R5 ;  /* 0x00000000050872ca */ /* 0x000fe200000e0000 */
[C---:B------:R-:W-:Y:S01]  /*16110*/  VIADD R5, R3.reuse, 0x1300 ;  /* 0x0000130003057836 */ /* 0x040fe20000000000 */
[----:B------:R-:W-:Y:S01]  /*16120*/  R2UR UR15, R152 ;  /* 0x00000000980f72ca */ /* 0x000fe200000e0000 */
[----:B------:R-:W3:Y:S01]  /*16130*/  MUFU.EX2 R200, R159 ;  /* 0x0000009f00c87308 */ /* 0x000ee20000000800 */
[----:B------:R-:W-:Y:S01]  /*16140*/  IADD3 R152, R3, 0x180, RZ ;  /* 0x0000018003987810 */ /* 0x000fe20007ffe0ff */
[----:B------:R-:W-:Y:S01]  /*16150*/  STL [R1+0x518], R232 ;  /* 0x000518e801007387 */ /* 0x000fe20000100800 */
[----:B------:R-:W-:Y:S01]  /*16160*/  @!P5 FMUL R158, R158, 0.5 ;  /* 0x3f0000009e9ed820 */ /* 0x000fe20000400000 */
[----:B------:R-:W-:-:S02]  /*16170*/  R2UR UR7, R5 ;  /* 0x00000000050772ca */ /* 0x000fc400000e0000 */
[----:B------:R-:W-:Y:S01]  /*16180*/  R2UR UR14, R152 ;  /* 0x00000000980e72ca */ /* 0x000fe200000e0000 */
[C---:B------:R-:W-:Y:S01]  /*16190*/  VIADD R152, R3.reuse, 0x1180 ;  /* 0x0000118003987836 */ /* 0x040fe20000000000 */
[----:B------:R-:W4:Y:S01]  /*161a0*/  MUFU.EX2 R201, R158 ;  /* 0x0000009e00c97308 */ /* 0x000f220000000800 */
[----:B-1----:R-:W-:Y:S01]  /*161b0*/  @!P6 FMUL R202, R202, R202 ;  /* 0x000000cacacae220 */ /* 0x002fe20000400000 */
[----:B------:R-:W-:Y:S01]  /*161c0*/  STL [R1+0x514], R251 ;  /* 0x000514fb01007387 */ /* 0x000fe20000100800 */
[C---:B------:R-:W-:Y:S02]  /*161d0*/  IADD3 R5, R3.reuse, 0x380, RZ ;  /* 0x0000038003057810 */ /* 0x040fe40007ffe0ff */
[----:B------:R-:W-:Y:S01]  /*161e0*/  R2UR UR13, R152 ;  /* 0x00000000980d72ca */ /* 0x000fe200000e0000 */
[----:B------:R-:W-:Y:S01]  /*161f0*/  STL [R1+0x510], R250 ;  /* 0x000510fa01007387 */ /* 0x000fe20000100800 */
[C---:B------:R-:W-:Y:S01]  /*16200*/  IADD3 R152, R3.reuse, 0x200, RZ ;  /* 0x0000020003987810 */ /* 0x040fe20007ffe0ff */
[----:B---3--:R-:W-:Y:S01]  /*16210*/  @!P4 FMUL R200, R200, R200 ;  /* 0x000000c8c8c8c220 */ /* 0x008fe20000400000 */
[----:B------:R-:W-:Y:S01]  /*16220*/  F2FP.BF16.F32.PACK_AB R153, R202, R203 ;  /* 0x000000cbca99723e */ /* 0x000fe200000010ff */
[----:B------:R-:W-:Y:S01]  /*16230*/  STL [R1+0x50c], R249 ;  /* 0x00050cf901007387 */ /* 0x000fe20000100800 */
[----:B------:R-:W-:Y:S01]  /*16240*/  R2UR UR12, R152 ;  /* 0x00000000980c72ca */ /* 0x000fe200000e0000 */
[----:B------:R-:W-:Y:S01]  /*16250*/  VIADD R152, R3, 0x1200 ;  /* 0x0000120003987836 */ /* 0x000fe20000000000 */
[----:B------:R-:W-:Y:S01]  /*16260*/  R2UR UR6, R5 ;  /* 0x00000000050672ca */ /* 0x000fe200000e0000 */
[----:B------:R-:W-:Y:S01]  /*16270*/  STL [R1+0x508], R248 ;  /* 0x000508f801007387 */ /* 0x000fe20000100800 */
[----:B------:R-:W-:-:S02]  /*16280*/  VIADD R5, R3, 0x1000 ;  /* 0x0000100003057836 */ /* 0x000fc40000000000 */
[----:B----4-:R-:W-:Y:S01]  /*16290*/  @!P5 FMUL R201, R201, R201 ;  /* 0x000000c9c9c9d220 */ /* 0x010fe20000400000 */
[----:B------:R-:W-:Y:S01]  /*162a0*/  R2UR UR11, R152 ;  /* 0x00000000980b72ca */ /* 0x000fe200000e0000 */
[----:B------:R-:W-:Y:S01]  /*162b0*/  STL [R1+0x504], R247 ;  /* 0x000504f701007387 */ /* 0x000fe20000100800 */
[----:B------:R-:W-:Y:S02]  /*162c0*/  F2FP.BF16.F32.PACK_AB R152, R206, R207 ;  /* 0x000000cfce98723e */ /* 0x000fe400000010ff */
[----:B------:R-:W-:Y:S01]  /*162d0*/  F2FP.BF16.F32.PACK_AB R155, R200, R201 ;  /* 0x000000c9c89b723e */ /* 0x000fe200000010ff */
[----:B------:R-:W-:Y:S01]  /*162e0*/  STL [R1+0x500], R243 ;  /* 0x000500f301007387 */ /* 0x000fe20000100800 */
[----:B------:R-:W-:Y:S01]  /*162f0*/  R2UR UR10, R11 ;  /* 0x000000000b0a72ca */ /* 0x000fe200000e0000 */
[C---:B------:R-:W-:Y:S01]  /*16300*/  VIADD R11, R3.reuse, 0x1280 ;  /* 0x00001280030b7836 */ /* 0x040fe20000000000 */
[----:B------:R-:W-:Y:S01]  /*16310*/  IADD3 R176, R3, 0x80, RZ ;  /* 0x0000008003b07810 */ /* 0x000fe20007ffe0ff */
[----:B------:R-:W-:Y:S01]  /*16320*/  STL [R1+0x4fc], R235 ;  /* 0x0004fceb01007387 */ /* 0x000fe20000100800 */
[----:B------:R-:W-:-:S02]  /*16330*/  R2UR UR21, R5 ;  /* 0x00000000051572ca */ /* 0x000fc400000e0000 */
[----:B------:R-:W-:Y:S01]  /*16340*/  R2UR UR9, R11 ;  /* 0x000000000b0972ca */ /* 0x000fe200000e0000 */
[----:B------:R-:W-:Y:S01]  /*16350*/  STL [R1+0x4f8], R234 ;  /* 0x0004f8ea01007387 */ /* 0x000fe20000100800 */
[----:B------:R-:W-:-:S03]  /*16360*/  R2UR UR20, R176 ;  /* 0x00000000b01472ca */ /* 0x000fc600000e0000 */
        /* <DEDUP_REMOVED lines=35> */
[----:B------:R-:W-:Y:S01]  /*165a0*/  STL [R1+0xe94], R187 ;  /* 0x000e94bb01007387 */ /* 0x000fe20000100800 */
[----:B--2---:R-:W-:-:S03]  /*165b0*/  WARPGROUP.ARRIVE ;  /* 0x00000000000079c5 */ /* 0x004fc60000000000 */
[----:B------:R-:W-:Y:S03]  /*165c0*/  STL [R1+0xe98], R165 ;  /* 0x000e98a501007387 */ /* 0x000fe60000100800 */
[----:B------:R-:W-:Y:S01]  /*165d0*/  HGMMA.64x256x16.F32.BF16 R24, R152, gdesc[UR16].tnspB, R24, gsb0 ;  /* 0x43e0001098187df0 */ /* 0x000fe20008001818 */
        /* <DEDUP_REMOVED lines=23> */
[----:B------:R1:W-:Y:S01]  /*16750*/  STL [R1+0x578], R3 ;  /* 0x0005780301007387 */ /* 0x0003e20000100800 */
[----:B------:R-:W-:-:S03]  /*16760*/  WARPGROUP.DEPBAR.LE gsb0, 0x0 ;  /* 0x00008000000079c5 */ /* 0x000fc60000010000 */
[----:B------:R-:W-:Y:S01]  /*16770*/  STL.64 [R1], R24 ;  /* 0x0000001801007387 */ /* 0x000fe20000100a00 */
[----:B------:R-:W-:Y:S01]  /*16780*/  MOV R2, R150 ;  /* 0x0000009600027202 */ /* 0x000fe20000000f00 */
[----:B------:R-:W-:Y:S01]  /*16790*/  IMAD.MOV.U32 R0, RZ, RZ, R151 ;  /* 0x000000ffff007224 */ /* 0x000fe200078e0097 */
[----:B------:R-:W-:Y:S01]  /*167a0*/  MOV R5, R148 ;  /* 0x0000009400057202 */ /* 0x000fe20000000f00 */
[----:B------:R-:W-:Y:S01]  /*167b0*/  STL.64 [R1+0x8], R26 ;  /* 0x0000081a01007387 */ /* 0x000fe20000100a00 */
[----:B-1----:R-:W-:Y:S01]  /*167c0*/  IMAD.MOV.U32 R3, RZ, RZ, R149 ;  /* 0x000000ffff037224 */ /* 0x002fe200078e0095 */
        /* <DEDUP_REMOVED lines=132> */
[----:B------:R-:W-:-:S02]  /*17010*/  IMAD.MOV.U32 R251, RZ, RZ, R49 ;  /* 0x000000fffffb7224 */ /* 0x000fc400078e0031 */
        /* <DEDUP_REMOVED lines=41> */
[----:B------:R-:W-:Y:S01]  /*172b0*/  UMOV UR18, UR21 ;  /* 0x0000001500127c82 */ /* 0x000fe20008000000 */
        /* <DEDUP_REMOVED lines=92> */
[----:B------:R-:W-:-:S02]  /*17880*/  FSETP.GEU.AND P5, PT, R160, -126, PT ;  /* 0xc2fc0000a000780b */ /* 0x000fc40003fae000 */
[----:B------:R-:W-:Y:S01]  /*17890*/  FSETP.GEU.AND P4, PT, R161, -126, PT ;  /* 0xc2fc0000a100780b */ /* 0x000fe20003f8e000 */
[----:B------:R-:W-:Y:S01]  /*178a0*/  IMAD.MOV.U32 R101, RZ, RZ, R199 ;  /* 0x000000ffff657224 */ /* 0x000fe200078e00c7 */
[----:B------:R-:W-:-:S09]  /*178b0*/  MOV R102, R198 ;  /* 0x000000c600667202 */ /* 0x000fd20000000f00 */
[----:B------:R-:W-:Y:S02]  /*178c0*/  @!P5 FMUL R160, R160, 0.5 ;  /* 0x3f000000a0a0d820 */ /* 0x000fe40000400000 */
[----:B------:R-:W-:Y:S02]  /*178d0*/  @!P4 FMUL R161, R161, 0.5 ;  /* 0x3f000000a1a1c820 */ /* 0x000fe40000400000 */
[----:B------:R-:W1:Y:S08]  /*178e0*/  MUFU.EX2 R199, R160 ;  /* 0x000000a000c77308 */ /* 0x000e700000000800 */
[----:B------:R-:W3:Y:S01]  /*178f0*/  MUFU.EX2 R198, R161 ;  /* 0x000000a100c67308 */ /* 0x000ee20000000800 */
[----:B------:R-:W-:Y:S01]  /*17900*/  FSETP.GEU.AND P6, PT, R10, -126, PT ;  /* 0xc2fc00000a00780b */ /* 0x000fe20003fce000 */
[----:B-1----:R-:W-:Y:S01]  /*17910*/  @!P5 FMUL R199, R199, R199 ;  /* 0x000000c7c7c7d220 */ /* 0x002fe20000400000 */
[----:B------:R-:W-:Y:S01]  /*17920*/  FSETP.GEU.AND P5, PT, R4, -126, PT ;  /* 0xc2fc00000400780b */ /* 0x000fe20003fae000 */
[----:B---3--:R-:W-:Y:S01]  /*17930*/  @!P4 FMUL R198, R198, R198 ;  /* 0x000000c6c6c6c220 */ /* 0x008fe20000400000 */
[----:B------:R-:W-:-:S09]  /*17940*/  FSETP.GEU.AND P4, PT, R162, -126, PT ;  /* 0xc2fc0000a200780b */ /* 0x000fd20003f8e000 */
[----:B------:R-:W-:Y:S01]  /*17950*/  @!P6 FMUL R10, R10, 0.5 ;  /* 0x3f0000000a0ae820 */ /* 0x000fe20000400000 */
[----:B------:R-:W-:Y:S02]  /*17960*/  IMAD.MOV.U32 R103, RZ, RZ, R197 ;  /* 0x000000ffff677224 */ /* 0x000fe400078e00c5 */
[----:B------:R-:W-:Y:S01]  /*17970*/  @!P5 FMUL R4, R4, 0.5 ;  /* 0x3f0000000404d820 */ /* 0x000fe20000400000 */
[----:B------:R-:W-:Y:S01]  /*17980*/  MOV R104, R196 ;  /* 0x000000c400687202 */ /* 0x000fe20000000f00 */
[----:B------:R-:W-:Y:S01]  /*17990*/  IMAD.MOV.U32 R107, RZ, RZ, R193 ;  /* 0x000000ffff6b7224 */ /* 0x000fe200078e00c1 */
[----:B------:R-:W1:Y:S01]  /*179a0*/  MUFU.EX2 R197, R10 ;  /* 0x0000000a00c57308 */ /* 0x000e620000000800 */
[----:B------:R-:W-:-:S07]  /*179b0*/  @!P4 FMUL R162, R162, 0.5 ;  /* 0x3f000000a2a2c820 */ /* 0x000fce0000400000 */
[----:B------:R-:W3:Y:S08]  /*179c0*/  MUFU.EX2 R196, R4 ;  /* 0x0000000400c47308 */ /* 0x000ef00000000800 */
[----:B------:R-:W4:Y:S01]  /*179d0*/  MUFU.EX2 R193, R162 ;  /* 0x000000a200c17308 */ /* 0x000f220000000800 */
[----:B-1----:R-:W-:Y:S01]  /*179e0*/  @!P6 FMUL R197, R197, R197 ;  /* 0x000000c5c5c5e220 */ /* 0x002fe20000400000 */
[----:B------:R-:W-:Y:S01]  /*179f0*/  FSETP.GEU.AND P6, PT, R163, -126, PT ;  /* 0xc2fc0000a300780b */ /* 0x000fe20003fce000 */
[----:B---3--:R-:W-:Y:S01]  /*17a00*/  @!P5 FMUL R196, R196, R196 ;  /* 0x000000c4c4c4d220 */ /* 0x008fe20000400000 */
[----:B------:R-:W-:Y:S01]  /*17a10*/  FSETP.GEU.AND P5, PT, R166, -126, PT ;  /* 0xc2fc0000a600780b */ /* 0x000fe20003fae000 */
[----:B----4-:R-:W-:Y:S01]  /*17a20*/  @!P4 FMUL R193, R193, R193 ;  /* 0x000000c1c1c1c220 */ /* 0x010fe20000400000 */
[----:B------:R-:W-:-:S09]  /*17a30*/  FSETP.GEU.AND P4, PT, R167, -126, PT ;  /* 0xc2fc0000a700780b */ /* 0x000fd20003f8e000 */
[----:B------:R-:W-:Y:S01]  /*17a40*/  @!P6 FMUL R163, R163, 0.5 ;  /* 0x3f000000a3a3e820 */ /* 0x000fe20000400000 */
[----:B------:R-:W-:Y:S01]  /*17a50*/  MOV R108, R192 ;  /* 0x000000c0006c7202 */ /* 0x000fe20000000f00 */
[----:B------:R-:W-:Y:S01]  /*17a60*/  @!P5 FMUL R166, R166, 0.5 ;  /* 0x3f000000a6a6d820 */ /* 0x000fe20000400000 */
[----:B------:R-:W-:Y:S01]  /*17a70*/  IMAD.MOV.U32 R109, RZ, RZ, R191 ;  /* 0x000000ffff6d7224 */ /* 0x000fe200078e00bf */
[----:B------:R-:W-:Y:S01]  /*17a80*/  MOV R110, R190 ;  /* 0x000000be006e7202 */ /* 0x000fe20000000f00 */
[----:B------:R-:W1:Y:S01]  /*17a90*/  MUFU.EX2 R192, R163 ;  /* 0x000000a300c07308 */ /* 0x000e620000000800 */
[----:B------:R-:W-:-:S07]  /*17aa0*/  @!P4 FMUL R167, R167, 0.5 ;  /* 0x3f000000a7a7c820 */ /* 0x000fce0000400000 */
[----:B------:R-:W3:Y:S08]  /*17ab0*/  MUFU.EX2 R191, R166 ;  /* 0x000000a600bf7308 */ /* 0x000ef00000000800 */
[----:B------:R-:W4:Y:S01]  /*17ac0*/  MUFU.EX2 R190, R167 ;  /* 0x000000a700be7308 */ /* 0x000f220000000800 */
[----:B-1----:R-:W-:Y:S01]  /*17ad0*/  @!P6 FMUL R192, R192, R192 ;  /* 0x000000c0c0c0e220 */ /* 0x002fe20000400000 */
[----:B------:R-:W-:Y:S01]  /*17ae0*/  MOV R48, R252 ;  /* 0x000000fc00307202 */ /* 0x000fe20000000f00 */
[----:B------:R-:W-:Y:S01]  /*17af0*/  IMAD.MOV.U32 R49, RZ, RZ, R251 ;  /* 0x000000ffff317224 */ /* 0x000fe200078e00fb */
[----:B------:R-:W-:Y:S01]  /*17b00*/  MOV R50, R250 ;  /* 0x000000fa00327202 */ /* 0x000fe20000000f00 */
[----:B------:R-:W-:Y:S01]  /*17b10*/  IMAD.MOV.U32 R51, RZ, RZ, R249 ;  /* 0x000000ffff337224 */ /* 0x000fe200078e00f9 */
[----:B------:R-:W-:Y:S01]  /*17b20*/  MOV R52, R248 ;  /* 0x000000f800347202 */ /* 0x000fe20000000f00 */
[----:B---3--:R-:W-:Y:S01]  /*17b30*/  @!P5 FMUL R191, R191, R191 ;  /* 0x000000bfbfbfd220 */ /* 0x008fe20000400000 */
[----:B------:R-:W-:Y:S01]  /*17b40*/  IMAD.MOV.U32 R53, RZ, RZ, R247 ;  /* 0x000000ffff357224 */ /* 0x000fe200078e00f7 */
[----:B------:R-:W-:Y:S01]  /*17b50*/  MOV R54, R246 ;  /* 0x000000f600367202 */ /* 0x000fe20000000f00 */
[----:B------:R-:W-:Y:S01]  /*17b60*/  IMAD.MOV.U32 R55, RZ, RZ, R245 ;  /* 0x000000ffff377224 */ /* 0x000fe200078e00f5 */
[----:B------:R-:W-:Y:S01]  /*17b70*/  MOV R56, R244 ;  /* 0x000000f400387202 */ /* 0x000fe20000000f00 */
[----:B------:R-:W-:-:S02]  /*17b80*/  IMAD.MOV.U32 R57, RZ, RZ, R243 ;  /* 0x000000ffff397224 */ /* 0x000fc400078e00f3 */
[----:B----4-:R-:W-:Y:S01]  /*17b90*/  @!P4 FMUL R190, R190, R190 ;  /* 0x000000bebebec220 */ /* 0x010fe20000400000 */
        /* <DEDUP_REMOVED lines=86> */
[----:B------:R-:W-:-:S02]  /*18100*/  F2FP.BF16.F32.PACK_AB R152, R198, R199 ;  /* 0x000000c7c698723e */ /* 0x000fc400000010ff */
[----:B------:R-:W-:Y:S02]  /*18110*/  F2FP.BF16.F32.PACK_AB R154, R196, R197 ;  /* 0x000000c5c49a723e */ /* 0x000fe400000010ff */
[----:B------:R-:W-:Y:S02]  /*18120*/  F2FP.BF16.F32.PACK_AB R153, R192, R193 ;  /* 0x000000c1c099723e */ /* 0x000fe400000010ff */
[----:B------:R-:W-:Y:S01]  /*18130*/  F2FP.BF16.F32.PACK_AB R155, R190, R191 ;  /* 0x000000bfbe9b723e */ /* 0x000fe200000010ff */
[----:B------:R-:W-:Y:S01]  /*18140*/  UMOV UR18, UR20 ;  /* 0x0000001400127c82 */ /* 0x000fe20008000000 */
[----:B------:R-:W-:Y:S02]  /*18150*/  UMOV UR19, 0x40000040 ;  /* 0x4000004000137882 */ /* 0x000fe40000000000 */
[----:B--2---:R-:W-:-:S06]  /*18160*/  WARPGROUP.ARRIVE ;  /* 0x00000000000079c5 */ /* 0x004fcc0000000000 */
        /* <DEDUP_REMOVED lines=9> */
[----:B------:R-:W-:-:S03]  /*18200*/  WARPGROUP.DEPBAR.LE gsb0, 0x0 ;  /* 0x00008000000079c5 */ /* 0x000fc60000010000 */
        /* <DEDUP_REMOVED lines=261> */
[----:B------:R-:W-:-:S02]  /*19260*/  FSETP.GEU.AND P5, PT, R168, -126, PT ;  /* 0xc2fc0000a800780b */ /* 0x000fc40003fae000 */
[----:B------:R-:W-:-:S11]  /*19270*/  FSETP.GEU.AND P4, PT, R169, -126, PT ;  /* 0xc2fc0000a900780b */ /* 0x000fd60003f8e000 */
        /* <DEDUP_REMOVED lines=9> */
[----:B------:R-:W-:Y:S02]  /*19310*/  @!P6 FMUL R172, R172, 0.5 ;  /* 0x3f000000acace820 */ /* 0x000fe40000400000 */
[----:B------:R-:W-:Y:S02]  /*19320*/  @!P5 FMUL R173, R173, 0.5 ;  /* 0x3f000000adadd820 */ /* 0x000fe40000400000 */
        /* <DEDUP_REMOVED lines=17> */
[----:B------:R-:W-:-:S02]  /*19440*/  F2FP.BF16.F32.PACK_AB R152, R188, R189 ;  /* 0x000000bdbc98723e */ /* 0x000fc400000010ff */
[----:B------:R-:W-:Y:S01]  /*19450*/  F2FP.BF16.F32.PACK_AB R154, R184, R185 ;  /* 0x000000b9b89a723e */ /* 0x000fe200000010ff */
[----:B---3--:R-:W-:Y:S01]  /*19460*/  @!P5 FMUL R177, R177, R177 ;  /* 0x000000b1b1b1d220 */ /* 0x008fe20000400000 */
[----:B------:R-:W-:Y:S01]  /*19470*/  F2FP.BF16.F32.PACK_AB R153, R180, R181 ;  /* 0x000000b5b499723e */ /* 0x000fe200000010ff */
[----:B----4-:R-:W-:-:S05]  /*19480*/  @!P4 FMUL R176, R176, R176 ;  /* 0x000000b0b0b0c220 */ /* 0x010fca0000400000 */
[----:B------:R-:W-:Y:S01]  /*19490*/  F2FP.BF16.F32.PACK_AB R155, R176, R177 ;  /* 0x000000b1b09b723e */ /* 0x000fe200000010ff */
[----:B------:R-:W-:Y:S01]  /*194a0*/  UMOV UR18, UR16 ;  /* 0x0000001000127c82 */ /* 0x000fe20008000000 */
[----:B------:R-:W-:Y:S01]  /*194b0*/  UMOV UR19, 0x40000040 ;  /* 0x4000004000137882 */ /* 0x000fe20000000000 */
[----:B------:R-:W-:Y:S04]  /*194c0*/  STL [R1+0x5a0], R189 ;  /* 0x0005a0bd01007387 */ /* 0x000fe80000100800 */
[----:B------:R-:W-:Y:S01]  /*194d0*/  STL [R1+0x59c], R188 ;  /* 0x00059cbc01007387 */ /* 0x000fe20000100800 */
[----:B--2---:R-:W-:-:S06]  /*194e0*/  WARPGROUP.ARRIVE ;  /* 0x00000000000079c5 */ /* 0x004fcc0000000000 */
[----:B------:R-:W-:Y:S01]  /*194f0*/  HGMMA.64x256x16.F32.BF16 R24, R152, gdesc[UR16].tnspB, R24, gsb0 ;  /* 0x43e0001098187df0 */ /* 0x000fe20008001818 */
        /* <DEDUP_REMOVED lines=9> */
[----:B------:R-:W-:Y:S02]  /*19590*/  IMAD.MOV.U32 R0, RZ, RZ, R151 ;  /* 0x000000ffff007224 */ /* 0x000fe400078e0097 */
[----:B------:R-:W-:Y:S01]  /*195a0*/  STL.64 [R1+0x8], R26 ;  /* 0x0000081a01007387 */ /* 0x000fe20000100a00 */
[----:B------:R-:W-:Y:S01]  /*195b0*/  MOV R4, R148 ;  /* 0x0000009400047202 */ /* 0x000fe20000000f00 */
[----:B------:R-:W-:Y:S02]  /*195c0*/  IMAD.MOV.U32 R3, RZ, RZ, R149 ;  /* 0x000000ffff037224 */ /* 0x000fe400078e0095 */
[----:B------:R-:W-:Y:S01]  /*195d0*/  STL.64 [R1+0x10], R28 ;  /* 0x0000101c01007387 */ /* 0x000fe20000100a00 */
[----:B------:R-:W-:Y:S01]  /*195e0*/  MOV R6, R146 ;  /* 0x0000009200067202 */ /* 0x000fe20000000f00 */
[----:B------:R-:W-:-:S02]  /*195f0*/  IMAD.MOV.U32 R5, RZ, RZ, R147 ;  /* 0x000000ffff057224 */ /* 0x000fc400078e0093 */
[----:B------:R2:W-:Y:S01]  /*19600*/  STL.64 [R1+0x18], R30 ;  /* 0x0000181e01007387 */ /* 0x0005e20000100a00 */
[----:B------:R-:W-:Y:S01]  /*19610*/  MOV R8, R144 ;  /* 0x0000009000087202 */ /* 0x000fe20000000f00 */
[----:B------:R-:W-:Y:S02]  /*19620*/  IMAD.MOV.U32 R7, RZ, RZ, R145 ;  /* 0x000000ffff077224 */ /* 0x000fe400078e0091 */
[----:B------:R-:W3:Y:S01]  /*19630*/  LDL.LU.64 R150, [R1+0x1098] ;  /* 0x0010980001967983 */ /* 0x000ee20000300a00 */
[----:B------:R-:W-:Y:S01]  /*19640*/  MOV R10, R142 ;  /* 0x0000008e000a7202 */ /* 0x000fe20000000f00 */
[----:B------:R-:W-:Y:S02]  /*19650*/  IMAD.MOV.U32 R9, RZ, RZ, R143 ;  /* 0x000000ffff097224 */ /* 0x000fe400078e008f */
[----:B------:R-:W3:Y:S01]  /*19660*/  LDL.LU.64 R148, [R1+0x1090] ;  /* 0x0010900001947983 */ /* 0x000ee20000300a00 */
[----:B------:R-:W-:Y:S01]  /*19670*/  MOV R16, R140 ;  /* 0x0000008c00107202 */ /* 0x000fe20000000f00 */
[----:B------:R-:W-:-:S02]  /*19680*/  IMAD.MOV.U32 R11, RZ, RZ, R141 ;  /* 0x000000ffff0b7224 */ /* 0x000fc400078e008d */
[----:B------:R-:W3:Y:S01]  /*19690*/  LDL.LU.64 R146, [R1+0x1088] ;  /* 0x0010880001927983 */ /* 0x000ee20000300a00 */
        /* <DEDUP_REMOVED lines=30> */
[----:B-1----:R-:W-:Y:S01]  /*19880*/  MOV R176, R118 ;  /* 0x0000007600b07202 */ /* 0x002fe20000000f00 */
        /* <DEDUP_REMOVED lines=130> */
[----:B------:R-:W3:Y:S04]  /*1a0b0*/  LDL.LU.64 R38, [R1+0xed8] ;  /* 0x000ed80001267983 */ /* 0x000ee80000300a00 */
[----:B------:R-:W3:Y:S04]  /*1a0c0*/  LDL.LU.64 R36, [R1+0xed0] ;  /* 0x000ed00001247983 */ /* 0x000ee80000300a00 */
[----:B------:R-:W3:Y:S04]  /*1a0d0*/  LDL.LU.64 R34, [R1+0xec8] ;  /* 0x000ec80001227983 */ /* 0x000ee80000300a00 */
[----:B------:R-:W3:Y:S04]  /*1a0e0*/  LDL.LU.64 R32, [R1+0xec0] ;  /* 0x000ec00001207983 */ /* 0x000ee80000300a00 */
[----:B--2---:R-:W3:Y:S04]  /*1a0f0*/  LDL.LU.64 R30, [R1+0xeb8] ;  /* 0x000eb800011e7983 */ /* 0x004ee80000300a00 */
[----:B------:R-:W3:Y:S04]  /*1a100*/  LDL.LU.64 R28, [R1+0xeb0] ;  /* 0x000eb000011c7983 */ /* 0x000ee80000300a00 */
[----:B------:R-:W3:Y:S04]  /*1a110*/  LDL.LU.64 R26, [R1+0xea8] ;  /* 0x000ea800011a7983 */ /* 0x000ee80000300a00 */
[----:B------:R-:W3:Y:S01]  /*1a120*/  LDL.LU.64 R24, [R1+0xea0] ;  /* 0x000ea00001187983 */ /* 0x000ee20000300a00 */
[----:B------:R-:W-:Y:S01]  /*1a130*/  UMOV UR18, UR15 ;  /* 0x0000000f00127c82 */ /* 0x000fe20008000000 */
[----:B------:R-:W-:Y:S01]  /*1a140*/  UMOV UR19, 0x40000040 ;  /* 0x4000004000137882 */ /* 0x000fe20000000000 */
[----:B---3--:R-:W-:-:S06]  /*1a150*/  WARPGROUP.ARRIVE ;  /* 0x00000000000079c5 */ /* 0x008fcc0000000000 */
        /* <DEDUP_REMOVED lines=65> */
[----:B------:R2:W-:Y:S01]  /*1a570*/  STL.64 [R1+0xc60], R24 ;  /* 0x000c601801007387 */ /* 0x0005e20000100a00 */
[----:B-1----:R-:W-:Y:S01]  /*1a580*/  MOV R32, R164 ;  /* 0x000000a400207202 */ /* 0x002fe20000000f00 */
[----:B------:R-:W-:Y:S01]  /*1a590*/  IMAD.MOV.U32 R33, RZ, RZ, R165 ;  /* 0x000000ffff217224 */ /* 0x000fe200078e00a5 */
[----:B------:R-:W-:Y:S01]  /*1a5a0*/  MOV R34, R187 ;  /* 0x000000bb00227202 */ /* 0x000fe20000000f00 */
[----:B--2---:R-:W2:Y:S04]  /*1a5b0*/  LDL.LU R24, [R1] ;  /* 0x0000000001187983 */ /* 0x004ea80000300800 */
[----:B------:R-:W2:Y:S04]  /*1a5c0*/  LDL.LU R25, [R1+0x4] ;  /* 0x0000040001197983 */ /* 0x000ea80000300800 */
[----:B------:R-:W2:Y:S04]  /*1a5d0*/  LDL.LU R26, [R1+0x8] ;  /* 0x00000800011a7983 */ /* 0x000ea80000300800 */
[----:B------:R-:W2:Y:S04]  /*1a5e0*/  LDL.LU R27, [R1+0xc] ;  /* 0x00000c00011b7983 */ /* 0x000ea80000300800 */
[----:B------:R-:W2:Y:S04]  /*1a5f0*/  LDL.LU R28, [R1+0x10] ;  /* 0x00001000011c7983 */ /* 0x000ea80000300800 */
[----:B------:R-:W2:Y:S04]  /*1a600*/  LDL.LU R29, [R1+0x14] ;  /* 0x00001400011d7983 */ /* 0x000ea80000300800 */
[----:B------:R-:W2:Y:S01]  /*1a610*/  LDL.LU R30, [R1+0x18] ;  /* 0x00001800011e7983 */ /* 0x000ea20000300800 */
[----:B------:R-:W-:-:S03]  /*1a620*/  IMAD.MOV.U32 R35, RZ, RZ, R186 ;  /* 0x000000ffff237224 */ /* 0x000fc600078e00ba */
[----:B------:R-:W2:Y:S01]  /*1a630*/  LDL.LU R31, [R1+0x1c] ;  /* 0x00001c00011f7983 */ /* 0x000ea20000300800 */
[----:B------:R-:W-:-:S03]  /*1a640*/  MOV R36, R183 ;  /* 0x000000b700247202 */ /* 0x000fc60000000f00 */
[----:B------:R-:W3:Y:S01]  /*1a650*/  LDL.LU R164, [R1+0xe9c] ;  /* 0x000e9c0001a47983 */ /* 0x000ee20000300800 */
[----:B------:R-:W-:-:S03]  /*1a660*/  IMAD.MOV.U32 R37, RZ, RZ, R182 ;  /* 0x000000ffff257224 */ /* 0x000fc600078e00b6 */
[----:B------:R-:W4:Y:S01]  /*1a670*/  LDL.LU R165, [R1+0xe98] ;  /* 0x000e980001a57983 */ /* 0x000f220000300800 */
[----:B------:R-:W-:-:S03]  /*1a680*/  MOV R38, R179 ;  /* 0x000000b300267202 */ /* 0x000fc60000000f00 */
[----:B------:R-:W3:Y:S01]  /*1a690*/  LDL.LU R187, [R1+0xe94] ;  /* 0x000e940001bb7983 */ /* 0x000ee20000300800 */
[----:B------:R-:W-:-:S03]  /*1a6a0*/  IMAD.MOV.U32 R39, RZ, RZ, R178 ;  /* 0x000000ffff277224 */ /* 0x000fc600078e00b2 */
[----:B------:R-:W4:Y:S01]  /*1a6b0*/  LDL.LU R186, [R1+0xe90] ;  /* 0x000e900001ba7983 */ /* 0x000f220000300800 */
[----:B------:R-:W-:-:S03]  /*1a6c0*/  MOV R40, R20 ;  /* 0x0000001400287202 */ /* 0x000fc60000000f00 */
[----:B------:R-:W2:Y:S01]  /*1a6d0*/  LDL.LU R183, [R1+0xe8c] ;  /* 0x000e8c0001b77983 */ /* 0x000ea20000300800 */
[----:B------:R-:W-:-:S03]  /*1a6e0*/  IMAD.MOV.U32 R41, RZ, RZ, R21 ;  /* 0x000000ffff297224 */ /* 0x000fc600078e0015 */
[----:B------:R-:W3:Y:S01]  /*1a6f0*/  LDL.LU R182, [R1+0xe88] ;  /* 0x000e880001b67983 */ /* 0x000ee20000300800 */
[----:B------:R-:W-:-:S03]  /*1a700*/  MOV R42, R22 ;  /* 0x00000016002a7202 */ /* 0x000fc60000000f00 */
[----:B------:R-:W4:Y:S01]  /*1a710*/  LDL.LU R179, [R1+0xe84] ;  /* 0x000e840001b37983 */ /* 0x000f220000300800 */
[----:B------:R-:W-:-:S03]  /*1a720*/  IMAD.MOV.U32 R43, RZ, RZ, R23 ;  /* 0x000000ffff2b7224 */ /* 0x000fc600078e0017 */
[----:B------:R-:W2:Y:S01]  /*1a730*/  LDL.LU R178, [R1+0xe80] ;  /* 0x000e800001b27983 */ /* 0x000ea20000300800 */
[----:B------:R-:W-:-:S03]  /*1a740*/  MOV R44, R12 ;  /* 0x0000000c002c7202 */ /* 0x000fc60000000f00 */
[----:B------:R-:W3:Y:S01]  /*1a750*/  LDL.LU R20, [R1+0xe7c] ;  /* 0x000e7c0001147983 */ /* 0x000ee20000300800 */
[----:B------:R-:W-:-:S03]  /*1a760*/  IMAD.MOV.U32 R45, RZ, RZ, R13 ;  /* 0x000000ffff2d7224 */ /* 0x000fc600078e000d */
[----:B------:R-:W3:Y:S01]  /*1a770*/  LDL.LU R21, [R1+0xe78] ;  /* 0x000e780001157983 */ /* 0x000ee20000300800 */
[----:B------:R-:W-:-:S03]  /*1a780*/  MOV R46, R14 ;  /* 0x0000000e002e7202 */ /* 0x000fc60000000f00 */
[----:B------:R-:W3:Y:S04]  /*1a790*/  LDL.LU R22, [R1+0xe74] ;  /* 0x000e740001167983 */ /* 0x000ee80000300800 */
[----:B------:R-:W3:Y:S01]  /*1a7a0*/  LDL.LU R23, [R1+0xe70] ;  /* 0x000e700001177983 */ /* 0x000ee20000300800 */
[----:B------:R-:W-:-:S03]  /*1a7b0*/  IMAD.MOV.U32 R47, RZ, RZ, R15 ;  /* 0x000000ffff2f7224 */ /* 0x000fc600078e000f */
[----:B------:R-:W4:Y:S04]  /*1a7c0*/  LDL.LU R12, [R1+0xe6c] ;  /* 0x000e6c00010c7983 */ /* 0x000f280000300800 */
[----:B------:R-:W2:Y:S04]  /*1a7d0*/  LDL.LU R13, [R1+0xe68] ;  /* 0x000e6800010d7983 */ /* 0x000ea80000300800 */
[----:B------:R-:W3:Y:S04]  /*1a7e0*/  LDL.LU R14, [R1+0xe64] ;  /* 0x000e6400010e7983 */ /* 0x000ee80000300800 */
        /* <DEDUP_REMOVED lines=105> */
[----:B------:R-:W-:Y:S01]  /*1ae80*/  UMOV UR15, 0x40000040 ;  /* 0x40000040000f7882 */ /* 0x000fe20000000000 */
[----:B---3--:R-:W-:-:S02]  /*1ae90*/  FSETP.GEU.AND P4, PT, R14, -126, PT ;  /* 0xc2fc00000e00780b */ /* 0x008fc40003f8e000 */
[----:B----4-:R-:W-:-:S11]  /*1aea0*/  FSETP.GEU.AND P5, PT, R15, -126, PT ;  /* 0xc2fc00000f00780b */ /* 0x010fd60003fae000 */
[----:B------:R-:W-:Y:S02]  /*1aeb0*/  @!P4 FMUL R14, R14, 0.5 ;  /* 0x3f0000000e0ec820 */ /* 0x000fe40000400000 */
[----:B------:R-:W-:Y:S02]  /*1aec0*/  @!P5 FMUL R15, R15, 0.5 ;  /* 0x3f0000000f0fd820 */ /* 0x000fe40000400000 */
[----:B------:R-:W1:Y:S08]  /*1aed0*/  MUFU.EX2 R174, R14 ;  /* 0x0000000e00ae7308 */ /* 0x000e700000000800 */
[----:B------:R-:W3:Y:S01]  /*1aee0*/  MUFU.EX2 R175, R15 ;  /* 0x0000000f00af7308 */ /* 0x000ee20000000800 */
[----:B--2---:R-:W-:Y:S01]  /*1aef0*/  FSETP.GEU.AND P6, PT, R13, -126, PT ;  /* 0xc2fc00000d00780b */ /* 0x004fe20003fce000 */
        /* <DEDUP_REMOVED lines=8> */
[----:B------:R-:W2:Y:S08]  /*1af80*/  MUFU.EX2 R178, R178 ;  /* 0x000000b200b27308 */ /* 0x000eb00000000800 */
[----:B------:R-:W3:Y:S01]  /*1af90*/  MUFU.EX2 R172, R12 ;  /* 0x0000000c00ac7308 */ /* 0x000ee20000000800 */
[----:B-1----:R-:W-:Y:S01]  /*1afa0*/  @!P6 FMUL R173, R173, R173 ;  /* 0x000000adadade220 */ /* 0x002fe20000400000 */
[----:B------:R-:W-:Y:S01]  /*1afb0*/  FSETP.GEU.AND P6, PT, R179, -126, PT ;  /* 0xc2fc0000b300780b */ /* 0x000fe20003fce000 */
[----:B--2---:R-:W-:Y:S01]  /*1afc0*/  @!P4 FMUL R178, R178, R178 ;  /* 0x000000b2b2b2c220 */ /* 0x004fe20000400000 */
[----:B------:R-:W-:Y:S01]  /*1afd0*/  FSETP.GEU.AND P4, PT, R183, -126, PT ;  /* 0xc2fc0000b700780b */ /* 0x000fe20003f8e000 */
[----:B---3--:R-:W-:Y:S01]  /*1afe0*/  @!P5 FMUL R172, R172, R172 ;  /* 0x000000acacacd220 */ /* 0x008fe20000400000 */
[----:B------:R-:W-:-:S09]  /*1aff0*/  FSETP.GEU.AND P5, PT, R182, -126, PT ;  /* 0xc2fc0000b600780b */ /* 0x000fd20003fae000 */
[----:B------:R-:W-:Y:S02]  /*1b000*/  @!P6 FMUL R179, R179, 0.5 ;  /* 0x3f000000b3b3e820 */ /* 0x000fe40000400000 */
[----:B------:R-:W-:-:S04]  /*1b010*/  @!P4 FMUL R183, R183, 0.5 ;  /* 0x3f000000b7b7c820 */ /* 0x000fc80000400000 */
[----:B------:R-:W1:Y:S01]  /*1b020*/  MUFU.EX2 R179, R179 ;  /* 0x000000b300b37308 */ /* 0x000e620000000800 */
[----:B------:R-:W-:-:S07]  /*1b030*/  @!P5 FMUL R182, R182, 0.5 ;  /* 0x3f000000b6b6d820 */ /* 0x000fce0000400000 */
[----:B------:R-:W2:Y:S08]  /*1b040*/  MUFU.EX2 R183, R183 ;  /* 0x000000b700b77308 */ /* 0x000eb00000000800 */
[----:B------:R-:W3:Y:S01]  /*1b050*/  MUFU.EX2 R182, R182 ;  /* 0x000000b600b67308 */ /* 0x000ee20000000800 */
[----:B-1----:R-:W-:Y:S01]  /*1b060*/  @!P6 FMUL R179, R179, R179 ;  /* 0x000000b3b3b3e220 */ /* 0x002fe20000400000 */
[----:B------:R-:W-:-:S02]  /*1b070*/  F2FP.BF16.F32.PACK_AB R152, R174, R175 ;  /* 0x000000afae98723e */ /* 0x000fc400000010ff */
[----:B------:R-:W-:Y:S01]  /*1b080*/  F2FP.BF16.F32.PACK_AB R154, R172, R173 ;  /* 0x000000adac9a723e */ /* 0x000fe200000010ff */
[----:B--2---:R-:W-:Y:S01]  /*1b090*/  @!P4 FMUL R183, R183, R183 ;  /* 0x000000b7b7b7c220 */ /* 0x004fe20000400000 */
[----:B------:R-:W-:Y:S01]  /*1b0a0*/  F2FP.BF16.F32.PACK_AB R153, R179, R178 ;  /* 0x000000b2b399723e */ /* 0x000fe200000010ff */
[----:B---3--:R-:W-:-:S05]  /*1b0b0*/  @!P5 FMUL R182, R182, R182 ;  /* 0x000000b6b6b6d220 */ /* 0x008fca0000400000 */
[----:B------:R-:W-:-:S04]  /*1b0c0*/  F2FP.BF16.F32.PACK_AB R155, R183, R182 ;  /* 0x000000b6b79b723e */ /* 0x000fc800000010ff */
[----:B------:R-:W-:-:S06]  /*1b0d0*/  WARPGROUP.ARRIVE ;  /* 0x00000000000079c5 */ /* 0x000fcc0000000000 */
        /* <DEDUP_REMOVED lines=357> */
[----:B-1----:R-:W-:Y:S01]  /*1c730*/  MOV R164, R126 ;  /* 0x0000007e00a47202 */ /* 0x002fe20000000f00 */
        /* <DEDUP_REMOVED lines=252> */
[----:B------:R-:W3:Y:S01]  /*1d700*/  LDL.LU R226, [R1+0xa34] ;  /* 0x000a340001e27983 */ /* 0x000ee20000300800 */
[----:B------:R-:W-:-:S03]  /*1d710*/  IMAD.MOV.U32 R47, RZ, RZ, R223 ;  /* 0x000000ffff2f7224 */ /* 0x000fc600078e00df */
[----:B------:R-:W3:Y:S04]  /*1d720*/  LDL.LU R227, [R1+0xa30] ;  /* 0x000a300001e37983 */ /* 0x000ee80000300800 */
[----:B------:R-:W4:Y:S04]  /*1d730*/  LDL.LU R220, [R1+0xa2c] ;  /* 0x000a2c0001dc7983 */ /* 0x000f280000300800 */
[----:B------:R-:W2:Y:S04]  /*1d740*/  LDL.LU R221, [R1+0xa28] ;  /* 0x000a280001dd7983 */ /* 0x000ea80000300800 */
[----:B------:R-:W3:Y:S04]  /*1d750*/  LDL.LU R222, [R1+0xa24] ;  /* 0x000a240001de7983 */ /* 0x000ee80000300800 */
[----:B------:R-:W4:Y:S01]  /*1d760*/  LDL.LU R223, [R1+0xa20] ;  /* 0x000a200001df7983 */ /* 0x000f220000300800 */
        /* <DEDUP_REMOVED lines=437> */
[----:B------:R-:W-:-:S04]  /*1f2c0*/  @!P4 FMUL R16, R16, 0.5 ;  /* 0x3f0000001010c820 */ /* 0x000fc80000400000 */
        /* <DEDUP_REMOVED lines=12> */
[----:B------:R-:W-:Y:S02]  /*1f390*/  UMOV UR11, 0x40000040 ;  /* 0x40000040000b7882 */ /* 0x000fe40000000000 */
[----:B--2---:R-:W-:-:S06]  /*1f3a0*/  WARPGROUP.ARRIVE ;  /* 0x00000000000079c5 */ /* 0x004fcc0000000000 */
[----:B------:R-:W-:Y:S03]  /*1f3b0*/  HGMMA.64x256x16.F32.BF16 R24, R152, gdesc[UR8].tnspB, R24, gsb0 ;  /* 0x43e0000898187df0 */ /* 0x000fe60008001818 */
[----:B------:R-:W-:Y:S02]  /*1f3c0*/  WARPGROUP.DEPBAR.LE gsb0, 0x0 ;  /* 0x00008000000079c5 */ /* 0x000fe40000010000 */
[----:B------:R-:W-:Y:S04]  /*1f3d0*/  STL.64 [R1], R24 ;  /* 0x0000001801007387 */ /* 0x000fe80000100a00 */
[----:B------:R-:W-:Y:S04]  /*1f3e0*/  STL.64 [R1+0x8], R26 ;  /* 0x0000081a01007387 */ /* 0x000fe80000100a00 */
[----:B------:R-:W-:Y:S04]  /*1f3f0*/  STL.64 [R1+0x10], R28 ;  /* 0x0000101c01007387 */ /* 0x000fe80000100a00 */
[----:B------:R-:W-:Y:S01]  /*1f400*/  STL.64 [R1+0x18], R30 ;  /* 0x0000181e01007387 */ /* 0x000fe20000100a00 */
[----:B------:R-:W-:-:S03]  /*1f410*/  MOV R5, R150 ;  /* 0x0000009600057202 */ /* 0x000fc60000000f00 */
[----:B------:R-:W-:Y:S01]  /*1f420*/  STL.64 [R1+0x20], R32 ;  /* 0x0000202001007387 */ /* 0x000fe20000100a00 */
[----:B------:R-:W-:-:S03]  /*1f430*/  IMAD.MOV.U32 R4, RZ, RZ, R151 ;  /* 0x000000ffff047224 */ /* 0x000fc600078e0097 */
[----:B------:R-:W-:Y:S01]  /*1f440*/  STL.64 [R1+0x28], R34 ;  /* 0x0000282201007387 */ /* 0x000fe20000100a00 */
[----:B------:R-:W-:Y:S01]  /*1f450*/  MOV R11, R148 ;  /* 0x00000094000b7202 */ /* 0x000fe20000000f00 */
[----:B------:R-:W-:Y:S02]  /*1f460*/  IMAD.MOV.U32 R10, RZ, RZ, R149 ;  /* 0x000000ffff0a7224 */ /* 0x000fe400078e0095 */
[----:B------:R-:W-:Y:S01]  /*1f470*/  STL.64 [R1+0x30], R36 ;  /* 0x0000302401007387 */ /* 0x000fe20000100a00 */
[----:B------:R-:W-:Y:S01]  /*1f480*/  MOV R13, R146 ;  /* 0x00000092000d7202 */ /* 0x000fe20000000f00 */
[----:B------:R-:W-:Y:S02]  /*1f490*/  IMAD.MOV.U32 R12, RZ, RZ, R147 ;  /* 0x000000ffff0c7224 */ /* 0x000fe400078e0093 */
[----:B------:R1:W-:Y:S01]  /*1f4a0*/  STL.64 [R1+0x38], R38 ;  /* 0x0000382601007387 */ /* 0x0003e20000100a00 */
[----:B------:R-:W-:Y:S01]  /*1f4b0*/  MOV R15, R144 ;  /* 0x00000090000f7202 */ /* 0x000fe20000000f00 */
[----:B------:R-:W-:-:S02]  /*1f4c0*/  IMAD.MOV.U32 R14, RZ, RZ, R145 ;  /* 0x000000ffff0e7224 */ /* 0x000fc400078e0091 */
[----:B------:R-:W2:Y:S01]  /*1f4d0*/  LDL.LU.64 R150, [R1+0x818] ;  /* 0x0008180001967983 */ /* 0x000ea20000300a00 */
[----:B------:R-:W-:Y:S01]  /*1f4e0*/  MOV R187, R142 ;  /* 0x0000008e00bb7202 */ /* 0x000fe20000000f00 */
[----:B------:R-:W-:Y:S02]  /*1f4f0*/  IMAD.MOV.U32 R186, RZ, RZ, R143 ;  /* 0x000000ffffba7224 */ /* 0x000fe400078e008f */
[----:B------:R-:W2:Y:S01]  /*1f500*/  LDL.LU.64 R148, [R1+0x810] ;  /* 0x0008100001947983 */ /* 0x000ea20000300a00 */
[----:B------:R-:W-:Y:S01]  /*1f510*/  MOV R195, R140 ;  /* 0x0000008c00c37202 */ /* 0x000fe20000000f00 */
[----:B------:R-:W-:Y:S02]  /*1f520*/  IMAD.MOV.U32 R194, RZ, RZ, R141 ;  /* 0x000000ffffc27224 */ /* 0x000fe400078e008d */
[----:B------:R-:W2:Y:S01]  /*1f530*/  LDL.LU.64 R146, [R1+0x808] ;  /* 0x0008080001927983 */ /* 0x000ea20000300a00 */
        /* <DEDUP_REMOVED lines=259> */
[----:B------:R-:W4:Y:S01]  /*20570*/  LDL.LU R161, [R1+0x608] ;  /* 0x0006080001a17983 */ /* 0x000f220000300800 */
[----:B------:R-:W-:-:S03]  /*20580*/  IMAD.MOV.U32 R49, RZ, RZ, R164 ;  /* 0x000000ffff317224 */ /* 0x000fc600078e00a4 */
[----:B------:R-:W4:Y:S01]  /*20590*/  LDL.LU R160, [R1+0x604] ;  /* 0x0006040001a07983 */ /* 0x000f220000300800 */
        /* <DEDUP_REMOVED lines=89> */
[----:B------:R1:W5:Y:S01]  /*20b30*/  LDL.LU R252, [R1+0x550] ;  /* 0x0005500001fc7983 */ /* 0x0003620000300800 */
[----:B------:R-:W-:-:S03]  /*20b40*/  IMAD.MOV.U32 R95, RZ, RZ, R213 ;  /* 0x000000ffff5f7224 */ /* 0x000fc600078e00d5 */
[----:B------:R-:W2:Y:S01]  /*20b50*/  LDL.LU R215, [R1+0x54c] ;  /* 0x00054c0001d77983 */ /* 0x000ea20000300800 */
[----:B------:R-:W-:-:S03]  /*20b60*/  MOV R96, R212 ;  /* 0x000000d400607202 */ /* 0x000fc60000000f00 */
[----:B------:R-:W3:Y:S01]  /*20b70*/  LDL.LU R214, [R1+0x548] ;  /* 0x0005480001d67983 */ /* 0x000ee20000300800 */
[----:B------:R-:W-:-:S03]  /*20b80*/  IMAD.MOV.U32 R97, RZ, RZ, R209 ;  /* 0x000000ffff617224 */ /* 0x000fc600078e00d1 */
[----:B------:R-:W4:Y:S01]  /*20b90*/  LDL.LU R211, [R1+0x544] ;  /* 0x0005440001d37983 */ /* 0x000f220000300800 */
[----:B------:R-:W-:-:S03]  /*20ba0*/  MOV R98, R208 ;  /* 0x000000d000627202 */ /* 0x000fc60000000f00 */
[----:B------:R-:W2:Y:S04]  /*20bb0*/  LDL.LU R210, [R1+0x540] ;  /* 0x0005400001d27983 */ /* 0x000ea80000300800 */
[----:B------:R-:W3:Y:S04]  /*20bc0*/  LDL.LU R213, [R1+0x53c] ;  /* 0x00053c0001d57983 */ /* 0x000ee80000300800 */
[----:B------:R-:W4:Y:S04]  /*20bd0*/  LDL.LU R212, [R1+0x538] ;  /* 0x0005380001d47983 */ /* 0x000f280000300800 */
[----:B------:R-:W2:Y:S04]  /*20be0*/  LDL.LU R209, [R1+0x534] ;  /* 0x0005340001d17983 */ /* 0x000ea80000300800 */
[----:B------:R-:W3:Y:S01]  /*20bf0*/  LDL.LU R208, [R1+0x530] ;  /* 0x0005300001d07983 */ /* 0x000ee20000300800 */
        /* <DEDUP_REMOVED lines=54> */
[----:B------:R-:W-:Y:S01]  /*20f60*/  UMOV UR11, 0x40000040 ;  /* 0x40000040000b7882 */ /* 0x000fe20000000000 */
[----:B------:R-:W4:Y:S04]  /*20f70*/  LDL.LU R2, [R1+0x52c] ;  /* 0x00052c0001027983 */ /* 0x000f280000300800 */
[----:B------:R-:W4:Y:S04]  /*20f80*/  LDL.LU R245, [R1+0x528] ;  /* 0x0005280001f57983 */ /* 0x000f280000300800 */
[----:B------:R-:W4:Y:S04]  /*20f90*/  LDL.LU R0, [R1+0x524] ;  /* 0x0005240001007983 */ /* 0x000f280000300800 */
[----:B------:R-:W4:Y:S04]  /*20fa0*/  LDL.LU R246, [R1+0x520] ;  /* 0x0005200001f67983 */ /* 0x000f280000300800 */
        /* <DEDUP_REMOVED lines=20> */
[----:B--2---:R-:W-:-:S02]  /*210f0*/  FSETP.GEU.AND P4, PT, R209, -126, PT ;  /* 0xc2fc0000d100780b */ /* 0x004fc40003f8e000 */
[----:B---3--:R-:W-:-:S11]  /*21100*/  FSETP.GEU.AND P5, PT, R208, -126, PT ;  /* 0xc2fc0000d000780b */ /* 0x008fd60003fae000 */
[----:B------:R-:W-:Y:S02]  /*21110*/  @!P4 FMUL R209, R209, 0.5 ;  /* 0x3f000000d1d1c820 */ /* 0x000fe40000400000 */
[----:B------:R-:W-:Y:S02]  /*21120*/  @!P5 FMUL R208, R208, 0.5 ;  /* 0x3f000000d0d0d820 */ /* 0x000fe40000400000 */
[----:B------:R-:W2:Y:S08]  /*21130*/  MUFU.EX2 R14, R209 ;  /* 0x000000d1000e7308 */ /* 0x000eb00000000800 */
[----:B------:R-:W3:Y:S01]  /*21140*/  MUFU.EX2 R15, R208 ;  /* 0x000000d0000f7308 */ /* 0x000ee20000000800 */
[----:B------:R-:W-:Y:S01]  /*21150*/  FSETP.GEU.AND P6, PT, R213, -126, PT ;  /* 0xc2fc0000d500780b */ /* 0x000fe20003fce000 */
[----:B--2---:R-:W-:Y:S01]  /*21160*/  @!P4 FMUL R14, R14, R14 ;  /* 0x0000000e0e0ec220 */ /* 0x004fe20000400000 */
[----:B------:R-:W-:Y:S01]  /*21170*/  FSETP.GEU.AND P4, PT, R210, -126, PT ;  /* 0xc2fc0000d200780b */ /* 0x000fe20003f8e000 */
[----:B---3--:R-:W-:Y:S01]  /*21180*/  @!P5 FMUL R15, R15, R15 ;  /* 0x0000000f0f0fd220 */ /* 0x008fe20000400000 */
[----:B----4-:R-:W-:-:S09]  /*21190*/  FSETP.GEU.AND P5, PT, R212, -126, PT ;  /* 0xc2fc0000d400780b */ /* 0x010fd20003fae000 */
[----:B------:R-:W-:Y:S02]  /*211a0*/  @!P6 FMUL R213, R213, 0.5 ;  /* 0x3f000000d5d5e820 */ /* 0x000fe40000400000 */
[----:B------:R-:W-:Y:S02]  /*211b0*/  @!P4 FMUL R210, R210, 0.5 ;  /* 0x3f000000d2d2c820 */ /* 0x000fe40000400000 */
[----:B------:R-:W2:Y:S01]  /*211c0*/  MUFU.EX2 R12, R213 ;  /* 0x000000d5000c7308 */ /* 0x000ea20000000800 */
[----:B------:R-:W-:-:S07]  /*211d0*/  @!P5 FMUL R212, R212, 0.5 ;  /* 0x3f000000d4d4d820 */ /* 0x000fce0000400000 */
[----:B------:R-:W3:Y:S08]  /*211e0*/  MUFU.EX2 R11, R210 ;  /* 0x000000d2000b7308 */ /* 0x000ef00000000800 */
[----:B------:R-:W4:Y:S01]  /*211f0*/  MUFU.EX2 R13, R212 ;  /* 0x000000d4000d7308 */ /* 0x000f220000000800 */
[----:B--2---:R-:W-:Y:S01]  /*21200*/  @!P6 FMUL R12, R12, R12 ;  /* 0x0000000c0c0ce220 */ /* 0x004fe20000400000 */
[----:B------:R-:W-:Y:S01]  /*21210*/  FSETP.GEU.AND P6, PT, R211, -126, PT ;  /* 0xc2fc0000d300780b */ /* 0x000fe20003fce000 */
[----:B---3--:R-:W-:Y:S01]  /*21220*/  @!P4 FMUL R11, R11, R11 ;  /* 0x0000000b0b0bc220 */ /* 0x008fe20000400000 */
[----:B------:R-:W-:Y:S01]  /*21230*/  FSETP.GEU.AND P4, PT, R214, -126, PT ;  /* 0xc2fc0000d600780b */ /* 0x000fe20003f8e000 */
[----:B----4-:R-:W-:Y:S01]  /*21240*/  @!P5 FMUL R13, R13, R13 ;  /* 0x0000000d0d0dd220 */ /* 0x010fe20000400000 */
[----:B------:R-:W-:-:S09]  /*21250*/  FSETP.GEU.AND P5, PT, R215, -126, PT ;  /* 0xc2fc0000d700780b */ /* 0x000fd20003fae000 */
[----:B------:R-:W-:Y:S02]  /*21260*/  @!P6 FMUL R211, R211, 0.5 ;  /* 0x3f000000d3d3e820 */ /* 0x000fe40000400000 */
[----:B------:R-:W-:Y:S02]  /*21270*/  @!P4 FMUL R214, R214, 0.5 ;  /* 0x3f000000d6d6c820 */ /* 0x000fe40000400000 */
[----:B------:R-:W2:Y:S01]  /*21280*/  MUFU.EX2 R10, R211 ;  /* 0x000000d3000a7308 */ /* 0x000ea20000000800 */
[----:B------:R-:W-:-:S07]  /*21290*/  @!P5 FMUL R215, R215, 0.5 ;  /* 0x3f000000d7d7d820 */ /* 0x000fce0000400000 */
[----:B------:R-:W3:Y:S08]  /*212a0*/  MUFU.EX2 R5, R214 ;  /* 0x000000d600057308 */ /* 0x000ef00000000800 */
[----:B------:R-:W4:Y:S01]  /*212b0*/  MUFU.EX2 R4, R215 ;  /* 0x000000d700047308 */ /* 0x000f220000000800 */
[----:B--2---:R-:W-:Y:S01]  /*212c0*/  @!P6 FMUL R10, R10, R10 ;  /* 0x0000000a0a0ae220 */ /* 0x004fe20000400000 */
[----:B------:R-:W-:-:S02]  /*212d0*/  F2FP.BF16.F32.PACK_AB R152, R14, R15 ;  /* 0x0000000f0e98723e */ /* 0x000fc400000010ff */
[----:B------:R-:W-:Y:S01]  /*212e0*/  F2FP.BF16.F32.PACK_AB R154, R12, R13 ;  /* 0x0000000d0c9a723e */ /* 0x000fe200000010ff */
[----:B---3--:R-:W-:Y:S01]  /*212f0*/  @!P4 FMUL R5, R5, R5 ;  /* 0x000000050505c220 */ /* 0x008fe20000400000 */
[----:B------:R-:W-:Y:S01]  /*21300*/  F2FP.BF16.F32.PACK_AB R153, R10, R11 ;  /* 0x0000000b0a99723e */ /* 0x000fe200000010ff */
[----:B----4-:R-:W-:-:S05]  /*21310*/  @!P5 FMUL R4, R4, R4 ;  /* 0x000000040404d220 */ /* 0x010fca0000400000 */
[----:B------:R-:W-:-:S04]  /*21320*/  F2FP.BF16.F32.PACK_AB R155, R4, R5 ;  /* 0x00000005049b723e */ /* 0x000fc800000010ff */
        /* <DEDUP_REMOVED lines=132> */
[----:B------:R-:W-:-:S13]  /*21b70*/  R2UR UR7, R3 ;  /* 0x00000000030772ca */ /* 0x000fda00000e0000 */
[----:B------:R-:W-:Y:S01]  /*21b80*/  UMOV UR6, UR7 ;  /* 0x0000000700067c82 */ /* 0x000fe20008000000 */
[----:B------:R-:W-:Y:S01]  /*21b90*/  UMOV UR7, 0x40000040 ;  /* 0x4000004000077882 */ /* 0x000fe20000000000 */
[----:B------:R-:W-:Y:S01]  /*21ba0*/  FFMA R2, R2, R245, R207 ;  /* 0x000000f502027223 */ /* 0x000fe200000000cf */
[----:B------:R-:W-:-:S03]  /*21bb0*/  FFMA R0, R0, R246, R203 ;  /* 0x000000f600007223 */ /* 0x000fc600000000cb */
[----:B------:R-:W-:Y:S01]  /*21bc0*/  FADD R2, R2, R206 ;  /* 0x000000ce02027221 */ /* 0x000fe20000000000 */
[----:B------:R-:W-:-:S03]  /*21bd0*/  FADD R202, R0, R202 ;  /* 0x000000ca00ca7221 */ /* 0x000fc60000000000 */
        /* <DEDUP_REMOVED lines=25> */
[----:B------:R-:W-:Y:S01]  /*21d70*/  FADD R182, R179, R182 ;  /* 0x000000b6b3b67221 */ /* 0x000fe20000000000 */
[----:B------:R-:W3:Y:S02]  /*21d80*/  S2R R186, SR_CgaCtaId ;  /* 0x0000000000ba7919 */ /* 0x000ee40000008800 */
        /* <DEDUP_REMOVED lines=14> */
[----:B------:R-:W-:Y:S02]  /*21e70*/  MOV R3, 0x400 ;  /* 0x0000040000037802 */ /* 0x000fe40000000f00 */
[----:B------:R-:W-:Y:S01]  /*21e80*/  FADD R161, R162, R161 ;  /* 0x000000a1a2a17221 */ /* 0x000fe20000000000 */
[----:B------:R-:W-:Y:S01]  /*21e90*/  FADD R157, R158, R157 ;  /* 0x0000009d9e9d7221 */ /* 0x000fe20000000000 */
[----:B---3--:R-:W-:Y:S02]  /*21ea0*/  LEA R3, R186, R3, 0x18 ;  /* 0x00000003ba037211 */ /* 0x008fe400078ec0ff */
[----:B------:R-:W-:Y:S01]  /*21eb0*/  FADD R160, R161, R160 ;  /* 0x000000a0a1a07221 */ /* 0x000fe20000000000 */
[----:B------:R-:W-:-:S03]  /*21ec0*/  FADD R156, R157, R156 ;  /* 0x0000009c9d9c7221 */ /* 0x000fc60000000000 */
[----:B------:R-:W-:Y:S01]  /*21ed0*/  FADD R23, R160, R23 ;  /* 0x00000017a0177221 */ /* 0x000fe20000000000 */
[----:B------:R-:W-:Y:S01]  /*21ee0*/  FADD R19, R156, R19 ;  /* 0x000000139c137221 */ /* 0x000fe20000000000 */
[----:B------:R-:W-:Y:S01]  /*21ef0*/  VIADD R3, R3, 0x90020 ;  /* 0x0009002003037836 */ /* 0x000fe20000000000 */
[----:B------:R-:W-:Y:S01]  /*21f00*/  SEL R2, R231, RZ, P3 ;  /* 0x000000ffe7027207 */ /* 0x000fe20001800000 */
[----:B------:R-:W-:Y:S01]  /*21f10*/  FADD R22, R23, R22 ;  /* 0x0000001617167221 */ /* 0x000fe20000000000 */
[----:B------:R-:W-:Y:S02]  /*21f20*/  FADD R18, R19, R18 ;  /* 0x0000001213127221 */ /* 0x000fe40000000000 */
[----:B------:R-:W-:Y:S01]  /*21f30*/  LEA R0, R2, R3, 0x3 ;  /* 0x0000000302007211 */ /* 0x000fe200078e18ff */
[----:B------:R-:W-:Y:S01]  /*21f40*/  FADD R21, R22, R21 ;  /* 0x0000001516157221 */ /* 0x000fe20000000000 */
[----:B------:R-:W-:Y:S02]  /*21f50*/  FADD R17, R18, R17 ;  /* 0x0000001112117221 */ /* 0x000fe40000000000 */
[----:B------:R-:W-:Y:S01]  /*21f60*/  PRMT R0, RZ, 0x654, R0 ;  /* 0x00000654ff007816 */ /* 0x000fe20000000000 */
[----:B------:R-:W-:Y:S01]  /*21f70*/  FADD R20, R21, R20 ;  /* 0x0000001415147221 */ /* 0x000fe20000000000 */
[----:B------:R-:W-:Y:S01]  /*21f80*/  FADD R16, R17, R16 ;  /* 0x0000001011107221 */ /* 0x000fe20000000000 */
[----:B--2---:R-:W-:-:S06]  /*21f90*/  WARPGROUP.ARRIVE ;  /* 0x00000000000079c5 */ /* 0x004fcc0000000000 */
[----:B------:R-:W-:Y:S01]  /*21fa0*/  HGMMA.64x256x16.F32.BF16 R24, R152, gdesc[UR4].tnspB, R24, gsb0 ;  /* 0x43e0000498187df0 */ /* 0x000fe20008001818 */
[----:B------:R-:W-:Y:S01]  /*21fb0*/  FADD R15, R20, R15 ;  /* 0x0000000f140f7221 */ /* 0x000fe20000000000 */
[----:B------:R-:W-:-:S03]  /*21fc0*/  FADD R11, R16, R11 ;  /* 0x0000000b100b7221 */ /* 0x000fc60000000000 */
[----:B------:R-:W-:Y:S01]  /*21fd0*/  FADD R14, R15, R14 ;  /* 0x0000000e0f0e7221 */ /* 0x000fe20000000000 */
[----:B------:R-:W-:Y:S01]  /*21fe0*/  FADD R10, R11, R10 ;  /* 0x0000000a0b0a7221 */ /* 0x000fe20000000000 */
[----:B------:R-:W-:Y:S02]  /*21ff0*/  IADD3 R11, R2, 0x1, RZ ;  /* 0x00000001020b7810 */ /* 0x000fe40007ffe0ff */
[----:B------:R-:W-:Y:S01]  /*22000*/  FADD R2, R14, R13 ;  /* 0x0000000d0e027221 */ /* 0x000fe20000000000 */
[----:B------:R-:W-:Y:S01]  /*22010*/  FADD R5, R10, R5 ;  /* 0x000000050a057221 */ /* 0x000fe20000000000 */
[----:B------:R-:W-:Y:S02]  /*22020*/  ISETP.NE.AND P3, PT, R11, 0x4, PT ;  /* 0x000000040b00780c */ /* 0x000fe40003f65270 */
[----:B------:R-:W-:Y:S01]  /*22030*/  FADD R245, R2, R12 ;  /* 0x0000000c02f57221 */ /* 0x000fe20000000000 */
[----:B------:R-:W-:Y:S01]  /*22040*/  FADD R246, R5, R4 ;  /* 0x0000000405f67221 */ /* 0x000fe20000000000 */
[----:B------:R-:W-:Y:S01]  /*22050*/  SEL R11, R11, RZ, P3 ;  /* 0x000000ff0b0b7207 */ /* 0x000fe20001800000 */
[----:B------:R-:W-:-:S02]  /*22060*/  WARPGROUP.DEPBAR.LE gsb0, 0x0 ;  /* 0x00008000000079c5 */ /* 0x000fc40000010000 */
[----:B------:R2:W-:Y:S02]  /*22070*/  SYNCS.ARRIVE.TRANS64.RED.A1T0 RZ, [R0+URZ], RZ ;  /* 0x000000ff00ff79a7 */ /* 0x0005e4000810043f */
[----:B--2---:R-:W-:-:S05]  /*22080*/  VIADD R0, R228, 0x1 ;  /* 0x00000001e4007836 */ /* 0x004fca0000000000 */
[----:B------:R-:W-:-:S04]  /*22090*/  ISETP.NE.AND P4, PT, R0, 0x4, PT ;  /* 0x000000040000780c */ /* 0x000fc80003f85270 */
[----:B------:R-:W-:Y:S02]  /*220a0*/  SEL R13, RZ, 0x1, P4 ;  /* 0x00000001ff0d7807 */ /* 0x000fe40002000000 */
[----:B------:R-:W-:Y:S02]  /*220b0*/  SEL R10, R0, RZ, P4 ;  /* 0x000000ff000a7207 */ /* 0x000fe40002000000 */
[----:B------:R-:W-:Y:S01]  /*220c0*/  LOP3.LUT R13, R232, R13, RZ, 0x3c, !PT ;  /* 0x0000000de80d7212 */ /* 0x000fe200078e3cff */
[----:B-1----:R-:W-:Y:S06]  /*220d0*/  @P2 BRA `(.L_x_31) ;  /* 0x0000000400382947 */ /* 0x002fec0003800000 */
[----:B-----5:R-:W-:Y:S01]  /*220e0*/  ISETP.LT.OR P2, PT, R216, 0x1, !P0 ;  /* 0x00000001d800780c */ /* 0x020fe20004741670 */
[----:B------:R-:W-:-:S12]  /*220f0*/  BSSY B0, `(.L_x_32) ;  /* 0x000004b000007945 */ /* 0x000fd80003800000 */
[----:B------:R-:W-:Y:S05]  /*22100*/  @P2 BRA `(.L_x_33) ;  /* 0x0000000400242947 */ /* 0x000fea0003800000 */
[----:B------:R-:W1:Y:S01]  /*22110*/  S2R R186, SR_CgaCtaId ;  /* 0x0000000000ba7919 */ /* 0x000e620000008800 */
[----:B------:R-:W-:Y:S02]  /*22120*/  MOV R3, 0x400 ;  /* 0x0000040000037802 */ /* 0x000fe40000000f00 */
[----:B------:R-:W-:Y:S02]  /*22130*/  ISETP.NE.AND P3, PT, R243, RZ, PT ;  /* 0x000000fff300720c */ /* 0x000fe40003f65270 */
[----:B------:R-:W-:Y:S02]  /*22140*/  SHF.L.U32 R2, R217, 0x1f, RZ ;  /* 0x0000001fd9027819 */ /* 0x000fe400000006ff */
[----:B-1----:R-:W-:-:S05]  /*22150*/  LEA R3, R186, R3, 0x18 ;  /* 0x00000003ba037211 */ /* 0x002fca00078ec0ff */
[----:B------:R-:W-:-:S07]  /*22160*/  IMAD R0, R9, 0x8, R3 ;  /* 0x0000000809007824 */ /* 0x000fce00078e0203 */
.L_x_34:
        /* <DEDUP_REMOVED lines=11> */
.L_x_35:
[----:B------:R-:W2:Y:S01]  /*22220*/  S2R R3, SR_CgaCtaId ;  /* 0x0000000000037919 */ /* 0x000ea20000008800 */
[----:B-1----:R-:W-:Y:S01]  /*22230*/  MOV R2, 0x400 ;  /* 0x0000040000027802 */ /* 0x002fe20000000f00 */
[----:B------:R-:W-:Y:S01]  /*22240*/  UMOV UR18, URZ ;  /* 0x0000003f00127c82 */ /* 0x000fe20008000000 */
[C---:B------:R-:W-:Y:S01]  /*22250*/  R2UR UR6, R229.reuse ;  /* 0x00000000e50672ca */ /* 0x040fe200000e0000 */
[----:B------:R-:W-:Y:S01]  /*22260*/  UMOV UR20, UR36 ;  /* 0x0000002400147c82 */ /* 0x000fe20008000000 */
[----:B------:R-:W-:Y:S01]  /*22270*/  R2UR UR7, R0 ;  /* 0x00000000000772ca */ /* 0x000fe200000e0000 */
[----:B------:R-:W-:Y:S01]  /*22280*/  UMOV UR21, UR37 ;  /* 0x0000002500157c82 */ /* 0x000fe20008000000 */
[----:B------:R-:W-:Y:S01]  /*22290*/  UMOV UR22, 0x0 ;  /* 0x0000000000167882 */ /* 0x000fe20000000000 */
[----:B------:R-:W-:Y:S01]  /*222a0*/  UMOV UR23, 0x10000000 ;  /* 0x1000000000177882 */ /* 0x000fe20000000000 */
[----:B------:R-:W-:Y:S01]  /*222b0*/  UMOV UR10, 0x40 ;  /* 0x00000040000a7882 */ /* 0x000fe20000000000 */
[----:B------:R-:W-:Y:S01]  /*222c0*/  UMOV UR12, UR36 ;  /* 0x00000024000c7c82 */ /* 0x000fe20008000000 */
[----:B------:R-:W-:Y:S01]  /*222d0*/  UMOV UR13, UR37 ;  /* 0x00000025000d7c82 */ /* 0x000fe20008000000 */
[----:B------:R-:W-:Y:S01]  /*222e0*/  UMOV UR26, 0x80 ;  /* 0x00000080001a7882 */ /* 0x000fe20000000000 */
[----:B------:R-:W-:Y:S01]  /*222f0*/  UMOV UR28, UR36 ;  /* 0x00000024001c7c82 */ /* 0x000fe20008000000 */
[----:B------:R-:W-:Y:S01]  /*22300*/  UMOV UR29, UR37 ;  /* 0x00000025001d7c82 */ /* 0x000fe20008000000 */
[----:B------:R-:W-:Y:S01]  /*22310*/  IADD3 R229, R229, 0x1, RZ ;  /* 0x00000001e5e57810 */ /* 0x000fe20007ffe0ff */
[----:B------:R-:W-:-:S02]  /*22320*/  USHF.L.U32 UR19, UR6, 0x7, URZ ;  /* 0x0000000706137899 */ /* 0x000fc4000800063f */
[----:B------:R-:W-:-:S05]  /*22330*/  UIADD3 UR17, UR7, 0x90000, URZ ;  /* 0x0009000007117890 */ /* 0x000fca000fffe03f */
[----:B------:R-:W-:Y:S01]  /*22340*/  UMOV UR11, UR19 ;  /* 0x00000013000b7c82 */ /* 0x000fe20008000000 */
[----:B------:R-:W-:Y:S01]  /*22350*/  UMOV UR27, UR19 ;  /* 0x00000013001b7c82 */ /* 0x000fe20008000000 */
[----:B------:R-:W-:Y:S01]  /*22360*/  UMOV UR9, UR17 ;  /* 0x0000001100097c82 */ /* 0x000fe20008000000 */
[----:B------:R-:W-:Y:S01]  /*22370*/  UMOV UR25, UR17 ;  /* 0x0000001100197c82 */ /* 0x000fe20008000000 */
[----:B--2---:R-:W-:-:S05]  /*22380*/  LEA R2, R3, R2, 0x18 ;  /* 0x0000000203027211 */ /* 0x004fca00078ec0ff */
[C---:B------:R-:W-:Y:S02]  /*22390*/  IMAD R0, R9.reuse, 0x20000, R2 ;  /* 0x0002000009007824 */ /* 0x040fe400078e0202 */
[----:B------:R-:W-:-:S03]  /*223a0*/  VIADD R9, R9, 0x1 ;  /* 0x0000000109097836 */ /* 0x000fc60000000000 */
[----:B------:R-:W-:Y:S02]  /*223b0*/  R2UR UR14, R0 ;  /* 0x00000000000e72ca */ /* 0x000fe400000e0000 */
[----:B------:R-:W-:-:S04]  /*223c0*/  IADD3 R0, P2, R234, 0x2f0, RZ ;  /* 0x000002f0ea007810 */ /* 0x000fc80007f5e0ff */
[----:B------:R-:W-:Y:S02]  /*223d0*/  R2UR UR6, R0 ;  /* 0x00000000000672ca */ /* 0x000fe400000e0000 */
[----:B------:R-:W-:Y:S02]  /*223e0*/  IADD3.X R0, RZ, R235, RZ, P2, !PT ;  /* 0x000000ebff007210 */ /* 0x000fe400017fe4ff */
[C---:B------:R-:W-:Y:S02]  /*223f0*/  ISETP.NE.AND P2, PT, R9.reuse, 0x4, PT ;  /* 0x000000040900780c */ /* 0x040fe40003f45270 */
[----:B------:R-:W-:Y:S01]  /*22400*/  R2UR UR7, R0 ;  /* 0x00000000000772ca */ /* 0x000fe200000e0000 */
[----:B------:R-:W-:Y:S01]  /*22410*/  UIADD3 UR16, UR14, 0x10000, URZ ;  /* 0x000100000e107890 */ /* 0x000fe2000fffe03f */
[----:B------:R-:W-:Y:S01]  /*22420*/  SEL R0, RZ, 0x1, P2 ;  /* 0x00000001ff007807 */ /* 0x000fe20001000000 */
[----:B------:R-:W-:Y:S01]  /*22430*/  UIADD3 UR8, UR14, 0x14000, URZ ;  /* 0x000140000e087890 */ /* 0x000fe2000fffe03f */
[----:B------:R-:W-:Y:S01]  /*22440*/  SEL R9, R9, RZ, P2 ;  /* 0x000000ff09097207 */ /* 0x000fe20001000000 */
[----:B------:R-:W-:Y:S01]  /*22450*/  UIADD3 UR24, UR14, 0x18000, URZ ;  /* 0x000180000e187890 */ /* 0x000fe2000fffe03f */
[----:B------:R-:W-:-:S07]  /*22460*/  LOP3.LUT R217, R217, R0, RZ, 0x3c, !PT ;  /* 0x00000000d9d97212 */ /* 0x000fce00078e3cff */
        /* <DEDUP_REMOVED lines=13> */
[----:B------:R-:W-:Y:S01]  /*22540*/  UMOV UR18, 0x180 ;  /* 0x0000018000127882 */ /* 0x000fe20000000000 */
[----:B--2---:R-:W-:-:S07]  /*22550*/  UIADD3 UR8, UR14, 0x2c000, URZ ;  /* 0x0002c0000e087890 */ /* 0x004fce000fffe03f */
[----:B------:R3:W-:Y:S01]  /*22560*/  UTMALDG.4D [UR16], [UR6], desc[UR22] ;  /* 0x00001610060075b4 */ /* 0x0007e20008019000 */
[----:B------:R-:W-:Y:S02]  /*22570*/  UMOV UR10, 0x1c0 ;  /* 0x000001c0000a7882 */ /* 0x000fe40000000000 */
[----:B------:R3:W-:Y:S02]  /*22580*/  UTMALDG.4D [UR8], [UR6], desc[UR22] ;  /* 0x00001608060075b4 */ /* 0x0007e40008019000 */
[----:B---3--:R-:W-:Y:S01]  /*22590*/  NOP ;  /* 0x0000000000007918 */ /* 0x008fe20000000000 */
.L_x_33:
[----:B------:R-:W-:Y:S05]  /*225a0*/  BSYNC B0 ;  /* 0x0000000000007941 */ /* 0x000fea0003800000 */
.L_x_32:
[----:B------:R-:W-:-:S07]  /*225b0*/  VIADD R216, R216, 0xffffffff ;  /* 0xffffffffd8d87836 */ /* 0x000fce0000000000 */
.L_x_31:
[----:B-----5:R-:W-:Y:S01]  /*225c0*/  IADD3 R6, R6, 0x80, RZ ;  /* 0x0000008006067810 */ /* 0x020fe20007ffe0ff */
[----:B------:R-:W-:Y:S01]  /*225d0*/  IMAD.MOV.U32 R4, RZ, RZ, R218 ;  /* 0x000000ffff047224 */ /* 0x000fe200078e00da */
[----:B------:R-:W-:Y:S01]  /*225e0*/  MOV R3, R219 ;  /* 0x000000db00037202 */ /* 0x000fe20000000f00 */
[----:B------:R-:W-:Y:S06]  /*225f0*/  @P1 BRA `(.L_x_36) ;  /* 0xfffffee000241947 */ /* 0x000fec000383ffff */
[----:B------:R-:W-:-:S07]  /*22600*/  IMAD.MOV.U32 R244, RZ, RZ, R233 ;  /* 0x000000fffff47224 */ /* 0x000fce00078e00e9 */
.L_x_24:
[----:B------:R-:W-:-:S13]  /*22610*/  ISETP.GE.AND P1, PT, R244, 0x1, PT ;  /* 0x00000001f400780c */ /* 0x000fda0003f26270 */
[----:B------:R-:W-:Y:S05]  /*22620*/  @!P1 BRA `(.L_x_37) ;  /* 0x0000012800649947 */ /* 0x000fea0003800000 */
[----:B-----5:R-:W-:Y:S01]  /*22630*/  MOV R17, R218 ;  /* 0x000000da00117202 */ /* 0x020fe20000000f00 */
[----:B------:R-:W-:-:S07]  /*22640*/  IMAD.MOV.U32 R19, RZ, RZ, R219 ;  /* 0x000000ffff137224 */ /* 0x000fce00078e00db */
.L_x_51:
[----:B-1----:R-:W1:Y:S01]  /*22650*/  S2R R2, SR_CgaCtaId ;  /* 0x0000000000027919 */ /* 0x002e620000008800 */
[----:B------:R-:W-:-:S04]  /*22660*/  MOV R0, 0x400 ;  /* 0x0000040000007802 */ /* 0x000fc80000000f00 */
[----:B-1----:R-:W-:Y:S02]  /*22670*/  LEA R0, R2, R0, 0x18 ;  /* 0x0000000002007211 */ /* 0x002fe400078ec0ff */
[----:B------:R-:W-:Y:S02]  /*22680*/  SHF.L.U32 R2, R13, 0x1f, RZ ;  /* 0x0000001f0d027819 */ /* 0x000fe400000006ff */
[----:B------:R-:W-:-:S07]  /*22690*/  LEA R0, R10, R0, 0x3 ;  /* 0x000000000a007211 */ /* 0x000fce00078e18ff */
.L_x_38:
[----:B-1----:R1:W2:Y:S02]  /*226a0*/  SYNCS.PHASECHK.TRANS64.TRYWAIT P1, [R0+URZ+0x90000], R2 ;  /* 0x09000002000075a7 */ /* 0x0022a4000802017f */
[----:B--2---:R-:W-:Y:S05]  /*226b0*/  @!P1 NANOSLEEP.SYNCS 0x989680 ;  /* 0x009896800000995d */ /* 0x004fea0003900000 */
[----:B------:R-:W2:Y:S02]  /*226c0*/  @!P1 SYNCS.PHASECHK.TRANS64 P1, [R0+URZ+0x90000], R2 ;  /* 0x09000002000095a7 */ /* 0x000ea4000802007f */
[----:B--2---:R-:W-:Y:S05]  /*226d0*/  @!P1 BRA `(.L_x_38) ;  /* 0xfffffffc00f09947 */ /* 0x004fea000383ffff */
[----:B------:R-:W-:Y:S05]  /*226e0*/  WARPSYNC.ALL ;  /* 0x0000000000007948 */ /* 0x000fea0003800000 */
[----:B------:R-:W2:Y:S04]  /*226f0*/  LDL.64 R152, [R1+0x2c0] ;  /* 0x0002c00001987983 */ /* 0x000ea80000100a00 */
[----:B------:R-:W3:Y:S04]  /*22700*/  LDL.64 R218, [R1+0x2b8] ;  /* 0x0002b80001da7983 */ /* 0x000ee80000100a00 */
[----:B------:R-:W4:Y:S01]  /*22710*/  LDL.64 R22, [R1+0x2b0] ;  /* 0x0002b00001167983 */ /* 0x000f220000100a00 */
[----:B-1----:R-:W-:-:S02]  /*22720*/  IMAD R2, R10, 0x2000, R247 ;  /* 0x000020000a027824 */ /* 0x002fc400078e02f7 */
[----:B------:R-:W-:Y:S01]  /*22730*/  IMAD.MOV.U32 R3, RZ, RZ, 0x40000040 ;  /* 0x40000040ff037424 */ /* 0x000fe200078e00ff */
[----:B------:R-:W5:Y:S02]  /*22740*/  LDL.64 R20, [R1+0x2a8] ;  /* 0x0002a80001147983 */ /* 0x000f640000100a00 */
[C---:B------:R-:W-:Y:S02]  /*22750*/  R2UR UR10, R2.reuse ;  /* 0x00000000020a72ca */ /* 0x040fe400000e0000 */
[----:B------:R-:W-:Y:S01]  /*22760*/  R2UR UR11, R3 ;  /* 0x00000000030b72ca */ /* 0x000fe200000e0000 */
[----:B------:R-:W5:Y:S01]  /*22770*/  LDL.64 R14, [R1+0x2a0] ;  /* 0x0002a000010e7983 */ /* 0x000f620000100a00 */
[----:B------:R-:W-:Y:S02]  /*22780*/  IADD3 R4, R2, 0x2, RZ ;  /* 0x0000000202047810 */ /* 0x000fe40007ffe0ff */
[----:B------:R-:W-:Y:S01]  /*22790*/  MOV R5, 0x40000040 ;  /* 0x4000004000057802 */ /* 0x000fe20000000f00 */
[----:B------:R-:W5:Y:S01]  /*227a0*/  LDL.64 R220, [R1+0x298] ;  /* 0x0002980001dc7983 */ /* 0x000f620000100a00 */
[----:B------:R-:W-:-:S02]  /*227b0*/  R2UR UR14, R4 ;  /* 0x00000000040e72ca */ /* 0x000fc400000e0000 */
[----:B------:R-:W-:Y:S01]  /*227c0*/  R2UR UR15, R5 ;  /* 0x00000000050f72ca */ /* 0x000fe200000e0000 */
[----:B------:R-:W-:Y:S01]  /*227d0*/  VIADD R4, R2, 0x4 ;  /* 0x0000000402047836 */ /* 0x000fe20000000000 */
[----:B------:R-:W-:Y:S01]  /*227e0*/  MOV R5, 0x40000040 ;  /* 0x4000004000057802 */ /* 0x000fe20000000f00 */
[----:B------:R-:W5:Y:S01]  /*227f0*/  LDL R0, [R1+0x2c8] ;  /* 0x0002c80001007983 */ /* 0x000f620000100800 */
[----:B--2---:R-:W-:Y:S02]  /*22800*/  R2UR UR8, R152 ;  /* 0x00000000980872ca */ /* 0x004fe400000e0000 */
[----:B------:R-:W-:Y:S02]  /*22810*/  R2UR UR9, R153 ;  /* 0x00000000990972ca */ /* 0x000fe400000e0000 */
[----:B------:R-:W-:-:S11]  /*22820*/  WARPGROUP.ARRIVE ;  /* 0x00000000000079c5 */ /* 0x000fd60000000000 */
[----:B------:R-:W-:Y:S01]  /*22830*/  HGMMA.64x128x16.F32.BF16 R152, gdesc[UR8], RZ, !UPT, gsb0 ;  /* 0x01e00000089879f0 */ /* 0x000fe2000c0018ff */
[----:B---3--:R-:W-:Y:S02]  /*22840*/  R2UR UR12, R218 ;  /* 0x00000000da0c72ca */ /* 0x008fe400000e0000 */
[----:B------:R-:W-:Y:S02]  /*22850*/  R2UR UR13, R219 ;  /* 0x00000000db0d72ca */ /* 0x000fe400000e0000 */
[----:B------:R-:W-:Y:S02]  /*22860*/  R2UR UR10, R4 ;  /* 0x00000000040a72ca */ /* 0x000fe400000e0000 */
[----:B------:R-:W-:Y:S02]  /*22870*/  R2UR UR11, R5 ;  /* 0x00000000050b72ca */ /* 0x000fe400000e0000 */
[----:B----4-:R-:W-:Y:S02]  /*22880*/  R2UR UR8, R22 ;  /* 0x00000000160872ca */ /* 0x010fe400000e0000 */
[----:B------:R-:W-:Y:S01]  /*22890*/  R2UR UR9, R23 ;  /* 0x00000000170972ca */ /* 0x000fe200000e0000 */
[----:B------:R-:W-:-:S02]  /*228a0*/  WARPGROUP.DEPBAR.LE gsb0, 0x0 ;  /* 0x00008000000079c5 */ /* 0x000fc40000010000 */
[----:B------:R-:W-:Y:S01]  /*228b0*/  WARPGROUP.ARRIVE ;  /* 0x00000000000079c5 */ /* 0x000fe20000000000 */
[----:B------:R-:W-:Y:S01]  /*228c0*/  VIADD R4, R2, 0x6 ;  /* 0x0000000602047836 */ /* 0x000fe20000000000 */
[----:B------:R-:W-:Y:S01]  /*228d0*/  MOV R5, 0x40000040 ;  /* 0x4000004000057802 */ /* 0x000fe20000000f00 */
[----:B------:R-:W2:Y:S03]  /*228e0*/  LDL.64 R218, [R1+0x290] ;  /* 0x0002900001da7983 */ /* 0x000ea60000100a00 */
[----:B------:R-:W-:Y:S01]  /*228f0*/  HGMMA.64x128x16.F32.BF16 R152, gdesc[UR12], R152, gsb0 ;  /* 0x01e000000c9879f0 */ /* 0x000fe20008001898 */
[----:B------:R-:W3:Y:S02]  /*22900*/  LDL.64 R22, [R1+0x288] ;  /* 0x0002880001167983 */ /* 0x000ee40000100a00 */
[----:B------:R-:W-:Y:S02]  /*22910*/  WARPGROUP.DEPBAR.LE gsb0, 0x0 ;  /* 0x00008000000079c5 */ /* 0x000fe40000010000 */
[----:B------:R-:W-:-:S07]  /*22920*/  WARPGROUP.ARRIVE ;  /* 0x00000000000079c5 */ /* 0x000fce0000000000 */
[----:B------:R-:W-:Y:S01]  /*22930*/  HGMMA.64x128x16.F32.BF16 R152, gdesc[UR8], R152, gsb0 ;  /* 0x01e00000089879f0 */ /* 0x000fe20008001898 */
[----:B------:R-:W-:Y:S02]  /*22940*/  R2UR UR10, R4 ;  /* 0x00000000040a72ca */ /* 0x000fe400000e0000 */
[----:B------:R-:W-:Y:S02]  /*22950*/  R2UR UR11, R5 ;  /* 0x00000000050b72ca */ /* 0x000fe400000e0000 */
[----:B-----5:R-:W-:Y:S02]  /*22960*/  R2UR UR8, R20 ;  /* 0x00000000140872ca */ /* 0x020fe400000e0000 */
[----:B------:R-:W-:Y:S01]  /*22970*/  R2UR UR9, R21 ;  /* 0x00000000150972ca */ /* 0x000fe200000e0000 */
[----:B------:R-:W-:Y:S01]  /*22980*/  VIADD R4, R2, 0x400 ;  /* 0x0000040002047836 */ /* 0x000fe20000000000 */
[----:B------:R-:W-:Y:S01]  /*22990*/  MOV R5, 0x40000040 ;  /* 0x4000004000057802 */ /* 0x000fe20000000f00 */
[----:B------:R-:W4:Y:S01]  /*229a0*/  LDL.64 R20, [R1+0x280] ;  /* 0x0002800001147983 */ /* 0x000f220000100a00 */
[----:B------:R-:W-:-:S02]  /*229b0*/  WARPGROUP.DEPBAR.LE gsb0, 0x0 ;  /* 0x00008000000079c5 */ /* 0x000fc40000010000 */
[----:B------:R-:W-:-:S07]  /*229c0*/  WARPGROUP.ARRIVE ;  /* 0x00000000000079c5 */ /* 0x000fce0000000000 */
[----:B------:R-:W-:Y:S01]  /*229d0*/  HGMMA.64x128x16.F32.BF16 R152, gdesc[UR8], R152, gsb0 ;  /* 0x01e00000089879f0 */ /* 0x000fe20008001898 */
[----:B------:R-:W-:Y:S02]  /*229e0*/  R2UR UR10, R4 ;  /* 0x00000000040a72ca */ /* 0x000fe400000e0000 */
[----:B------:R-:W-:Y:S02]  /*229f0*/  R2UR UR11, R5 ;  /* 0x00000000050b72ca */ /* 0x000fe400000e0000 */
[----:B------:R-:W-:Y:S02]  /*22a00*/  R2UR UR8, R14 ;  /* 0x000000000e0872ca */ /* 0x000fe400000e0000 */
[----:B------:R-:W-:Y:S01]  /*22a10*/  R2UR UR9, R15 ;  /* 0x000000000f0972ca */ /* 0x000fe200000e0000 */
[----:B------:R-:W-:Y:S01]  /*22a20*/  VIADD R4, R2, 0x402 ;  /* 0x0000040202047836 */ /* 0x000fe20000000000 */
[----:B------:R-:W-:Y:S01]  /*22a30*/  MOV R5, 0x40000040 ;  /* 0x4000004000057802 */ /* 0x000fe20000000f00 */
[----:B------:R-:W5:Y:S01]  /*22a40*/  LDL.64 R14, [R1+0x278] ;  /* 0x00027800010e7983 */ /* 0x000f620000100a00 */
        /* <DEDUP_REMOVED lines=15> */
[----:B--2---:R-:W-:Y:S02]  /*22b40*/  R2UR UR8, R218 ;  /* 0x00000000da0872ca */ /* 0x004fe400000e0000 */
[----:B------:R-:W-:Y:S01]  /*22b50*/  R2UR UR9, R219 ;  /* 0x00000000db0972ca */ /* 0x000fe200000e0000 */
[----:B------:R-:W-:Y:S01]  /*22b60*/  VIADD R4, R2, 0x406 ;  /* 0x0000040602047836 */ /* 0x000fe20000000000 */
[----:B------:R-:W-:Y:S01]  /*22b70*/  MOV R5, 0x40000040 ;  /* 0x4000004000057802 */ /* 0x000fe20000000f00 */
[----:B------:R-:W2:Y:S01]  /*22b80*/  LDL.64 R218, [R1+0x268] ;  /* 0x0002680001da7983 */ /* 0x000ea20000100a00 */
[----:B------:R-:W-:-:S02]  /*22b90*/  WARPGROUP.DEPBAR.LE gsb0, 0x0 ;  /* 0x00008000000079c5 */ /* 0x000fc40000010000 */
[----:B------:R-:W-:-:S07]  /*22ba0*/  WARPGROUP.ARRIVE ;  /* 0x00000000000079c5 */ /* 0x000fce0000000000 */
[----:B------:R-:W-:Y:S01]  /*22bb0*/  HGMMA.64x128x16.F32.BF16 R152, gdesc[UR8], R152, gsb0 ;  /* 0x01e00000089879f0 */ /* 0x000fe20008001898 */
[----:B------:R-:W-:Y:S02]  /*22bc0*/  R2UR UR10, R4 ;  /* 0x00000000040a72ca */ /* 0x000fe400000e0000 */
[----:B------:R-:W-:Y:S02]  /*22bd0*/  R2UR UR11, R5 ;  /* 0x00000000050b72ca */ /* 0x000fe400000e0000 */
[----:B---3--:R-:W-:Y:S02]  /*22be0*/  R2UR UR8, R22 ;  /* 0x00000000160872ca */ /* 0x008fe400000e0000 */
[----:B------:R-:W-:Y:S01]  /*22bf0*/  R2UR UR9, R23 ;  /* 0x00000000170972ca */ /* 0x000fe200000e0000 */
[----:B------:R-:W-:Y:S01]  /*22c00*/  VIADD R4, R2, 0x800 ;  /* 0x0000080002047836 */ /* 0x000fe20000000000 */
[----:B------:R-:W-:Y:S01]  /*22c10*/  MOV R5, 0x40000040 ;  /* 0x4000004000057802 */ /* 0x000fe20000000f00 */
[----:B------:R-:W3:Y:S01]  /*22c20*/  LDL.64 R22, [R1+0x260] ;  /* 0x0002600001167983 */ /* 0x000ee20000100a00 */
[----:B------:R-:W-:-:S02]  /*22c30*/  WARPGROUP.DEPBAR.LE gsb0, 0x0 ;  /* 0x00008000000079c5 */ /* 0x000fc40000010000 */
[----:B------:R-:W-:-:S07]  /*22c40*/  WARPGROUP.ARRIVE ;  /* 0x00000000000079c5 */ /* 0x000fce0000000000 */
[----:B------:R-:W-:Y:S01]  /*22c50*/  HGMMA.64x128x16.F32.BF16 R152, gdesc[UR8], R152, gsb0 ;  /* 0x01e00000089879f0 */ /* 0x000fe20008001898 */
[----:B------:R-:W-:Y:S02]  /*22c60*/  R2UR UR10, R4 ;  /* 0x00000000040a72ca */ /* 0x000fe400000e0000 */
[----:B------:R-:W-:Y:S02]  /*22c70*/  R2UR UR11, R5 ;  /* 0x00000000050b72ca */ /* 0x000fe400000e0000 */
[----:B----4-:R-:W-:Y:S02]  /*22c80*/  R2UR UR8, R20 ;  /* 0x00000000140872ca */ /* 0x010fe400000e0000 */
        /* <DEDUP_REMOVED lines=123> */
[----:B------:R-:W-:-:S02]  /*23440*/  WARPGROUP.DEPBAR.LE gsb0, 0x0 ;  /* 0x00008000000079c5 */ /* 0x000fc40000010000 */
[----:B------:R-:W-:-:S08]  /*23450*/  WARPGROUP.ARRIVE ;  /* 0x00000000000079c5 */ /* 0x000fd00000000000 */
        /* <DEDUP_REMOVED lines=21> */
[----:B--2---:R-:W-:Y:S02]  /*235b0*/  R2UR UR8, R218 ;  /* 0x00000000da0872ca */ /* 0x004fe400000e0000 */
        /* <DEDUP_REMOVED lines=8> */
[----:B---3--:R-:W-:Y:S02]  /*23640*/  R2UR UR8, R22 ;  /* 0x00000000160872ca */ /* 0x008fe400000e0000 */
        /* <DEDUP_REMOVED lines=8> */
[----:B----4-:R-:W-:Y:S02]  /*236d0*/  R2UR UR8, R20 ;  /* 0x00000000140872ca */ /* 0x010fe400000e0000 */
        /* <DEDUP_REMOVED lines=8> */
[----:B-----5:R-:W-:Y:S02]  /*23760*/  R2UR UR8, R14 ;  /* 0x000000000e0872ca */ /* 0x020fe400000e0000 */
[----:B------:R-:W-:Y:S01]  /*23770*/  R2UR UR9, R15 ;  /* 0x000000000f0972ca */ /* 0x000fe200000e0000 */
[----:B------:R-:W-:Y:S01]  /*23780*/  VIADD R4, R2, 0x1806 ;  /* 0x0000180602047836 */ /* 0x000fe20000000000 */
[----:B------:R-:W-:Y:S01]  /*23790*/  MOV R5, 0x40000040 ;  /* 0x4000004000057802 */ /* 0x000fe20000000f00 */
[----:B------:R-:W-:-:S02]  /*237a0*/  WARPGROUP.DEPBAR.LE gsb0, 0x0 ;  /* 0x00008000000079c5 */ /* 0x000fc40000010000 */
[----:B------:R-:W-:-:S08]  /*237b0*/  WARPGROUP.ARRIVE ;  /* 0x00000000000079c5 */ /* 0x000fd00000000000 */
[----:B------:R-:W-:Y:S01]  /*237c0*/  HGMMA.64x128x16.F32.BF16 R152, gdesc[UR8], R152, gsb0 ;  /* 0x01e00000089879f0 */ /* 0x000fe20008001898 */
[----:B------:R-:W-:Y:S02]  /*237d0*/  R2UR UR10, R4 ;  /* 0x00000000040a72ca */ /* 0x000fe400000e0000 */
[----:B------:R-:W-:Y:S01]  /*237e0*/  R2UR UR11, R5 ;  /* 0x00000000050b72ca */ /* 0x000fe200000e0000 */
[----:B------:R-:W-:Y:S01]  /*237f0*/  UMOV UR8, UR56 ;  /* 0x0000003800087c82 */ /* 0x000fe20008000000 */
[----:B------:R-:W-:Y:S01]  /*23800*/  UMOV UR9, UR57 ;  /* 0x0000003900097c82 */ /* 0x000fe20008000000 */
[----:B------:R-:W-:Y:S01]  /*23810*/  VIADD R4, R2, 0x1c00 ;  /* 0x00001c0002047836 */ /* 0x000fe20000000000 */
[----:B------:R-:W-:Y:S01]  /*23820*/  MOV R5, 0x40000040 ;  /* 0x4000004000057802 */ /* 0x000fe20000000f00 */
[----:B------:R-:W-:Y:S02]  /*23830*/  WARPGROUP.DEPBAR.LE gsb0, 0x0 ;  /* 0x00008000000079c5 */ /* 0x000fe40000010000 */
[----:B------:R-:W-:-:S06]  /*23840*/  WARPGROUP.ARRIVE ;  /* 0x00000000000079c5 */ /* 0x000fcc0000000000 */
        /* <DEDUP_REMOVED lines=24> */
[----:B------:R-:W-:-:S04]  /*239d0*/  MOV R3, 0x40000040 ;  /* 0x4000004000037802 */ /* 0x000fc80000000f00 */
[----:B------:R-:W-:Y:S02]  /*239e0*/  R2UR UR6, R2 ;  /* 0x00000000020672ca */ /* 0x000fe400000e0000 */
[----:B------:R-:W-:Y:S01]  /*239f0*/  R2UR UR7, R3 ;  /* 0x00000000030772ca */ /* 0x000fe200000e0000 */
        /* <DEDUP_REMOVED lines=9> */
[----:B------:R-:W-:Y:S01]  /*23a90*/  ISETP.LT.OR P2, PT, R216, 0x1, !P0 ;  /* 0x00000001d800780c */ /* 0x000fe20004741670 */
        /* <DEDUP_REMOVED lines=8> */
.L_x_42:
        /* <DEDUP_REMOVED lines=8> */
[----:B--2---:R-:W-:-:S04]  /*23ba0*/  LOP3.LUT R3, R3, 0x1f, RZ, 0xc0, !PT ;  /* 0x0000001f03037812 */ /* 0x004fc800078ec0ff */
[----:B------:R-:W-:-:S13]  /*23bb0*/  ISETP.NE.AND P2, PT, R3, RZ, PT ;  /* 0x000000ff0300720c */ /* 0x000fda0003f45270 */
[----:B---3--:R-:W-:Y:S05]  /*23bc0*/  @!P2 BRA `(.L_x_43) ;  /* 0x000000000004a947 */ /* 0x008fea0003800000 */
[----:B------:R-:W-:Y:S01]  /*23bd0*/  BPT.TRAP 0x1 ;  /* 0x000000040000795c */ /* 0x000fe20000300000 */
.L_x_43:
[----:B------:R-:W2:Y:S01]  /*23be0*/  S2R R5, SR_CgaCtaId ;  /* 0x0000000000057919 */ /* 0x000ea20000008800 */
[----:B-1----:R-:W1:Y:S01]  /*23bf0*/  LDC.64 R2, c[0x0][0x198] ;  /* 0x00006600ff027b82 */ /* 0x002e620000000a00 */
[----:B------:R-:W-:Y:S01]  /*23c00*/  MOV R4, 0x400 ;  /* 0x0000040000047802 */ /* 0x000fe20000000f00 */
[----:B------:R-:W-:Y:S01]  /*23c10*/  UMOV UR18, URZ ;  /* 0x0000003f00127c82 */ /* 0x000fe20008000000 */
[----:B------:R-:W-:Y:S01]  /*23c20*/  R2UR UR6, R229 ;  /* 0x00000000e50672ca */ /* 0x000fe200000e0000 */
        /* <DEDUP_REMOVED lines=10> */
[----:B------:R-:W-:-:S02]  /*23cd0*/  UMOV UR29, UR37 ;  /* 0x00000025001d7c82 */ /* 0x000fc40008000000 */
[----:B------:R-:W-:Y:S02]  /*23ce0*/  USHF.L.U32 UR19, UR6, 0x7, URZ ;  /* 0x0000000706137899 */ /* 0x000fe4000800063f */
        /* <DEDUP_REMOVED lines=9> */
[----:B-1----:R-:W-:-:S04]  /*23d80*/  IADD3 R0, P2, R2, 0x1f0, RZ ;  /* 0x000001f002007810 */ /* 0x002fc80007f5e0ff */
        /* <DEDUP_REMOVED lines=29> */
.L_x_41:
[----:B------:R-:W-:Y:S05]  /*23f60*/  BSYNC B0 ;  /* 0x0000000000007941 */ /* 0x000fea0003800000 */
.L_x_40:
[----:B------:R-:W-:-:S07]  /*23f70*/  IADD3 R216, R216, -0x1, RZ ;  /* 0xffffffffd8d87810 */ /* 0x000fce0007ffe0ff */
.L_x_39:
[----:B------:R-:W1:Y:S01]  /*23f80*/  S2R R2, SR_CgaCtaId ;  /* 0x0000000000027919 */ /* 0x000e620000008800 */
[----:B------:R-:W-:Y:S01]  /*23f90*/  MOV R0, 0x400 ;  /* 0x0000040000007802 */ /* 0x000fe20000000f00 */
[----:B------:R2:W-:Y:S01]  /*23fa0*/  STL [R1+0x444], R120 ;  /* 0x0004447801007387 */ /* 0x0005e20000100800 */
[----:B------:R-:W-:Y:S05]  /*23fb0*/  WARPSYNC.ALL ;  /* 0x0000000000007948 */ /* 0x000fea0003800000 */
[----:B------:R-:W3:Y:S01]  /*23fc0*/  LDC R3, c[0x0][0x604] ;  /* 0x00018100ff037b82 */ /* 0x000ee20000000800 */
[----:B--2---:R-:W2:Y:S01]  /*23fd0*/  LDL R120, [R1+0x2cc] ;  /* 0x0002cc0001787983 */ /* 0x004ea20000100800 */
[----:B-1----:R-:W-:-:S05]  /*23fe0*/  LEA R0, R2, R0, 0x18 ;  /* 0x0000000002007211 */ /* 0x002fca00078ec0ff */
[----:B------:R-:W-:Y:S01]  /*23ff0*/  IMAD.MOV.U32 R4, RZ, RZ, R0 ;  /* 0x000000ffff047224 */ /* 0x000fe200078e0000 */
[----:B------:R-:W-:-:S04]  /*24000*/  IADD3 R0, R6, 0x1, RZ ;  /* 0x0000000106007810 */ /* 0x000fc80007ffe0ff */
[-C--:B------:R-:W-:Y:S02]  /*24010*/  ISETP.GE.AND P3, PT, R7, R0.reuse, PT ;  /* 0x000000000700720c */ /* 0x080fe40003f66270 */
[----:B------:R-:W-:Y:S01]  /*24020*/  ISETP.GE.AND P4, PT, R8, R0, PT ;  /* 0x000000000800720c */ /* 0x000fe20003f86270 */
[----:B------:R-:W-:Y:S01]  /*24030*/  VIADD R0, R6, 0x8 ;  /* 0x0000000806007836 */ /* 0x000fe20000000000 */
[----:B------:R-:W-:-:S04]  /*24040*/  FSEL R153, R153, -INF , P3 ;  /* 0xff80000099997808 */ /* 0x000fc80001800000 */
[-C--:B------:R-:W-:Y:S02]  /*24050*/  ISETP.GE.AND P2, PT, R7, R0.reuse, PT ;  /* 0x000000000700720c */ /* 0x080fe40003f46270 */
[----:B------:R-:W-:Y:S02]  /*24060*/  ISETP.GE.AND P6, PT, R8, R0, PT ;  /* 0x000000000800720c */ /* 0x000fe40003fc6270 */
[----:B------:R-:W-:-:S04]  /*24070*/  IADD3 R0, R6, 0x9, RZ ;  /* 0x0000000906007810 */ /* 0x000fc80007ffe0ff */
[-C--:B------:R-:W-:Y:S02]  /*24080*/  ISETP.GE.AND P5, PT, R7, R0.reuse, PT ;  /* 0x000000000700720c */ /* 0x080fe40003fa6270 */
[----:B------:R-:W-:Y:S01]  /*24090*/  ISETP.GE.AND P3, PT, R8, R0, PT ;  /* 0x000000000800720c */ /* 0x000fe20003f66270 */
[----:B------:R-:W-:Y:S01]  /*240a0*/  VIADD R0, R6, 0x10 ;  /* 0x0000001006007836 */ /* 0x000fe20000000000 */
[----:B------:R-:W-:Y:S02]  /*240b0*/  FSEL R155, R155, -INF , P4 ;  /* 0xff8000009b9b7808 */ /* 0x000fe40002000000 */
[----:B------:R-:W-:Y:S02]  /*240c0*/  FSEL R156, R156, -INF , P2 ;  /* 0xff8000009c9c7808 */ /* 0x000fe40001000000 */
[-C--:B------:R-:W-:Y:S02]  /*240d0*/  ISETP.GE.AND P4, PT, R7, R0.reuse, PT ;  /* 0x000000000700720c */ /* 0x080fe40003f86270 */
[----:B------:R-:W-:-:S02]  /*240e0*/  ISETP.GE.AND P2, PT, R8, R0, PT ;  /* 0x000000000800720c */ /* 0x000fc40003f46270 */
[----:B------:R-:W-:Y:S02]  /*240f0*/  IADD3 R0, R6, 0x11, RZ ;  /* 0x0000001106007810 */ /* 0x000fe40007ffe0ff */
[----:B------:R-:W-:Y:S02]  /*24100*/  FSEL R158, R158, -INF , P6 ;  /* 0xff8000009e9e7808 */ /* 0x000fe40003000000 */
[----:B------:R-:W-:Y:S02]  /*24110*/  FSEL R157, R157, -INF , P5 ;  /* 0xff8000009d9d7808 */ /* 0x000fe40002800000 */
[-C--:B------:R-:W-:Y:S02]  /*24120*/  ISETP.GE.AND P6, PT, R7, R0.reuse, PT ;  /* 0x000000000700720c */ /* 0x080fe40003fc6270 */
[----:B------:R-:W-:Y:S01]  /*24130*/  ISETP.GE.AND P5, PT, R8, R0, PT ;  /* 0x000000000800720c */ /* 0x000fe20003fa6270 */
[----:B------:R-:W-:Y:S01]  /*24140*/  VIADD R0, R6, 0x18 ;  /* 0x0000001806007836 */ /* 0x000fe20000000000 */
[----:B------:R-:W-:-:S02]  /*24150*/  FSEL R159, R159, -INF , P3 ;  /* 0xff8000009f9f7808 */ /* 0x000fc40001800000 */
[----:B------:R-:W-:Y:S02]  /*24160*/  FSEL R160, R160, -INF , P4 ;  /* 0xff800000a0a07808 */ /* 0x000fe40002000000 */
[-C--:B------:R-:W-:Y:S02]  /*24170*/  ISETP.GE.AND P3, PT, R7, R0.reuse, PT ;  /* 0x000000000700720c */ /* 0x080fe40003f66270 */
[----:B------:R-:W-:Y:S02]  /*24180*/  ISETP.GE.AND P4, PT, R8, R0, PT ;  /* 0x000000000800720c */ /* 0x000fe40003f86270 */
[----:B------:R-:W-:Y:S02]  /*24190*/  IADD3 R0, R6, 0x19, RZ ;  /* 0x0000001906007810 */ /* 0x000fe40007ffe0ff */
[----:B------:R-:W-:Y:S02]  /*241a0*/  FSEL R162, R162, -INF , P2 ;  /* 0xff800000a2a27808 */ /* 0x000fe40001000000 */
[----:B------:R-:W-:-:S02]  /*241b0*/  FSEL R161, R161, -INF , P6 ;  /* 0xff800000a1a17808 */ /* 0x000fc40003000000 */
        /* <DEDUP_REMOVED lines=103> */
[----:B------:R-:W-:-:S04]  /*24830*/  FSEL R233, R203, -INF , P5 ;  /* 0xff800000cbe97808 */ /* 0x000fc80002800000 */
[----:B------:R-:W-:Y:S02]  /*24840*/  ISETP.GE.AND P5, PT, R7, R0, PT ;  /* 0x000000000700720c */ /* 0x000fe40003fa6270 */
[----:B------:R-:W-:Y:S02]  /*24850*/  FSEL R235, R207, -INF , P6 ;  /* 0xff800000cfeb7808 */ /* 0x000fe40003000000 */
[----:B------:R-:W-:Y:S02]  /*24860*/  FSEL R241, R208, -INF , P5 ;  /* 0xff800000d0f17808 */ /* 0x000fe40002800000 */
[-C--:B------:R-:W-:Y:S02]  /*24870*/  ISETP.GE.AND P6, PT, R7, R6.reuse, PT ;  /* 0x000000060700720c */ /* 0x080fe40003fc6270 */
[----:B------:R-:W-:Y:S02]  /*24880*/  ISETP.GE.AND P5, PT, R8, R6, PT ;  /* 0x000000060800720c */ /* 0x000fe40003fa6270 */
[----:B------:R-:W-:-:S02]  /*24890*/  FSEL R152, R152, -INF , P6 ;  /* 0xff80000098987808 */ /* 0x000fc40003000000 */
[----:B------:R-:W-:Y:S02]  /*248a0*/  FSEL R154, R154, -INF , P5 ;  /* 0xff8000009a9a7808 */ /* 0x000fe40002800000 */
[----:B------:R-:W-:Y:S02]  /*248b0*/  FMNMX R218, R152, R17, !PT ;  /* 0x0000001198da7209 */ /* 0x000fe40007800000 */
[----:B------:R-:W-:Y:S02]  /*248c0*/  FMNMX R219, R154, R19, !PT ;  /* 0x000000139adb7209 */ /* 0x000fe40007800000 */
        /* <DEDUP_REMOVED lines=48> */
[----:B------:R-:W-:Y:S02]  /*24bd0*/  FSEL R239, R204, -INF , P3 ;  /* 0xff800000ccef7808 */ /* 0x000fe40001800000 */
[----:B------:R-:W-:Y:S02]  /*24be0*/  ISETP.GE.AND P3, PT, R8, R0, PT ;  /* 0x000000000800720c */ /* 0x000fe40003f66270 */
[----:B------:R-:W-:-:S02]  /*24bf0*/  FSEL R240, R206, -INF , P4 ;  /* 0xff800000cef07808 */ /* 0x000fc40002000000 */
[----:B------:R-:W-:Y:S02]  /*24c00*/  FMNMX R218, R234, R218, !PT ;  /* 0x000000daeada7209 */ /* 0x000fe40007800000 */
[----:B------:R-:W-:Y:S02]  /*24c10*/  FMNMX R219, R233, R219, !PT ;  /* 0x000000dbe9db7209 */ /* 0x000fe40007800000 */
[----:B------:R-:W-:Y:S02]  /*24c20*/  IADD3 R0, R6, 0x71, RZ ;  /* 0x0000007106007810 */ /* 0x000fe40007ffe0ff */
[----:B------:R-:W-:Y:S02]  /*24c30*/  FSEL R236, R205, -INF , P2 ;  /* 0xff800000cdec7808 */ /* 0x000fe40001000000 */
[----:B------:R-:W-:Y:S02]  /*24c40*/  FMNMX R218, R239, R218, !PT ;  /* 0x000000daefda7209 */ /* 0x000fe40007800000 */
[----:B------:R-:W-:-:S02]  /*24c50*/  FMNMX R219, R240, R219, !PT ;  /* 0x000000dbf0db7209 */ /* 0x000fc40007800000 */
[-C--:B------:R-:W-:Y:S02]  /*24c60*/  ISETP.GE.AND P4, PT, R7, R0.reuse, PT ;  /* 0x000000000700720c */ /* 0x080fe40003f86270 */
[----:B------:R-:W-:Y:S01]  /*24c70*/  ISETP.GE.AND P2, PT, R8, R0, PT ;  /* 0x000000000800720c */ /* 0x000fe20003f46270 */
[----:B------:R-:W-:Y:S01]  /*24c80*/  VIADD R0, R6, 0x78 ;  /* 0x0000007806007836 */ /* 0x000fe20000000000 */
[----:B------:R-:W-:Y:S01]  /*24c90*/  STL [R1+0x440], R121 ;  /* 0x0004407901007387 */ /* 0x000fe20000100800 */
[----:B------:R-:W-:Y:S02]  /*24ca0*/  FSEL R210, R210, -INF , P3 ;  /* 0xff800000d2d27808 */ /* 0x000fe40001800000 */
[----:B------:R-:W-:Y:S01]  /*24cb0*/  FMNMX R218, R236, R218, !PT ;  /* 0x000000daecda7209 */ /* 0x000fe20007800000 */
[----:B------:R-:W-:Y:S01]  /*24cc0*/  STL [R1+0x43c], R124 ;  /* 0x00043c7c01007387 */ /* 0x000fe20000100800 */
[----:B------:R-:W-:Y:S02]  /*24cd0*/  FMNMX R219, R235, R219, !PT ;  /* 0x000000dbebdb7209 */ /* 0x000fe40007800000 */
[-C--:B------:R-:W-:Y:S01]  /*24ce0*/  ISETP.GE.AND P3, PT, R7, R0.reuse, PT ;  /* 0x000000000700720c */ /* 0x080fe20003f66270 */
[----:B------:R-:W-:Y:S01]  /*24cf0*/  STL [R1+0x438], R125 ;  /* 0x0004387d01007387 */ /* 0x000fe20000100800 */
[----:B------:R-:W-:-:S02]  /*24d00*/  ISETP.GE.AND P6, PT, R8, R0, PT ;  /* 0x000000000800720c */ /* 0x000fc40003fc6270 */
[----:B------:R-:W-:Y:S01]  /*24d10*/  IADD3 R0, R6, 0x79, RZ ;  /* 0x0000007906007810 */ /* 0x000fe20007ffe0ff */
[----:B------:R-:W-:Y:S01]  /*24d20*/  STL [R1+0x434], R128 ;  /* 0x0004348001007387 */ /* 0x000fe20000100800 */
[----:B------:R-:W-:Y:S02]  /*24d30*/  FSEL R209, R209, -INF , P4 ;  /* 0xff800000d1d17808 */ /* 0x000fe40002000000 */
[----:B------:R-:W-:Y:S01]  /*24d40*/  FMNMX R218, R241, R218, !PT ;  /* 0x000000daf1da7209 */ /* 0x000fe20007800000 */
[----:B------:R-:W-:Y:S01]  /*24d50*/  STL [R1+0x430], R129 ;  /* 0x0004308101007387 */ /* 0x000fe20000100800 */
[----:B------:R-:W-:Y:S02]  /*24d60*/  FSEL R211, R211, -INF , P2 ;  /* 0xff800000d3d37808 */ /* 0x000fe40001000000 */
[----:B------:R-:W-:Y:S01]  /*24d70*/  FMNMX R219, R210, R219, !PT ;  /* 0x000000dbd2db7209 */ /* 0x000fe20007800000 */
[----:B------:R-:W-:Y:S01]  /*24d80*/  STL [R1+0x42c], R132 ;  /* 0x00042c8401007387 */ /* 0x000fe20000100800 */
[----:B------:R-:W-:-:S03]  /*24d90*/  ISETP.GE.AND P4, PT, R7, R0, PT ;  /* 0x000000000700720c */ /* 0x000fc60003f86270 */
[----:B------:R-:W-:Y:S01]  /*24da0*/  STL [R1+0x428], R133 ;  /* 0x0004288501007387 */ /* 0x000fe20000100800 */
[----:B------:R-:W-:Y:S02]  /*24db0*/  ISETP.GE.AND P5, PT, R8, R0, PT ;  /* 0x000000000800720c */ /* 0x000fe40003fa6270 */
[----:B------:R-:W-:Y:S01]  /*24dc0*/  FSEL R212, R212, -INF , P3 ;  /* 0xff800000d4d47808 */ /* 0x000fe20001800000 */
[----:B------:R-:W-:Y:S01]  /*24dd0*/  STL [R1+0x424], R136 ;  /* 0x0004248801007387 */ /* 0x000fe20000100800 */
[----:B------:R-:W-:Y:S02]  /*24de0*/  FMNMX R218, R209, R218, !PT ;  /* 0x000000dad1da7209 */ /* 0x000fe40007800000 */
[----:B------:R-:W-:Y:S01]  /*24df0*/  FSEL R214, R214, -INF , P6 ;  /* 0xff800000d6d67808 */ /* 0x000fe20003000000 */
[----:B------:R-:W-:Y:S01]  /*24e00*/  STL [R1+0x420], R137 ;  /* 0x0004208901007387 */ /* 0x000fe20000100800 */
[----:B------:R-:W-:-:S03]  /*24e10*/  FMNMX R219, R211, R219, !PT ;  /* 0x000000dbd3db7209 */ /* 0x000fc60007800000 */
[----:B------:R-:W-:Y:S01]  /*24e20*/  STL [R1+0x41c], R140 ;  /* 0x00041c8c01007387 */ /* 0x000fe20000100800 */
[----:B------:R-:W-:-:S03]  /*24e30*/  FSEL R213, R213, -INF , P4 ;  /* 0xff800000d5d57808 */ /* 0x000fc60002000000 */
[----:B------:R-:W-:Y:S01]  /*24e40*/  STL [R1+0x418], R141 ;  /* 0x0004188d01007387 */ /* 0x000fe20000100800 */
[----:B------:R-:W-:Y:S02]  /*24e50*/  FMNMX R218, R212, R218, !PT ;  /* 0x000000dad4da7209 */ /* 0x000fe40007800000 */
[----:B------:R-:W-:Y:S01]  /*24e60*/  FSEL R215, R215, -INF , P5 ;  /* 0xff800000d7d77808 */ /* 0x000fe20002800000 */
[----:B------:R-:W-:Y:S01]  /*24e70*/  STL [R1+0x414], R144 ;  /* 0x0004149001007387 */ /* 0x000fe20000100800 */
[----:B------:R-:W-:-:S03]  /*24e80*/  FMNMX R219, R214, R219, !PT ;  /* 0x000000dbd6db7209 */ /* 0x000fc60007800000 */
[----:B------:R-:W-:Y:S01]  /*24e90*/  STL [R1+0x410], R145 ;  /* 0x0004109101007387 */ /* 0x000fe20000100800 */
[----:B------:R-:W-:-:S03]  /*24ea0*/  FMNMX R218, R213, R218, !PT ;  /* 0x000000dad5da7209 */ /* 0x000fc60007800000 */
[----:B------:R-:W-:Y:S01]  /*24eb0*/  STL [R1+0x40c], R148 ;  /* 0x00040c9401007387 */ /* 0x000fe20000100800 */
[----:B------:R-:W-:-:S03]  /*24ec0*/  FMNMX R219, R215, R219, !PT ;  /* 0x000000dbd7db7209 */ /* 0x000fc60007800000 */
        /* <DEDUP_REMOVED lines=8> */
[----:B------:R-:W1:Y:S04]  /*24f50*/  SHFL.BFLY PT, R0, R218, 0x1, 0x1f ;  /* 0x0c201f00da007f89 */ /* 0x000e6800000e0000 */
[----:B------:R-:W4:Y:S04]  /*24f60*/  SHFL.BFLY PT, R2, R219, 0x1, 0x1f ;  /* 0x0c201f00db027f89 */ /* 0x000f2800000e0000 */
        /* <DEDUP_REMOVED lines=20> */
[----:B-1----:R-:W-:-:S03]  /*250b0*/  FMNMX R218, R218, R0, !PT ;  /* 0x00000000dada7209 */ /* 0x002fc60007800000 */
[----:B------:R-:W-:Y:S01]  /*250c0*/  STL [R1+0x398], R79 ;  /* 0x0003984f01007387 */ /* 0x000fe20000100800 */
[----:B----4-:R-:W-:-:S03]  /*250d0*/  FMNMX R219, R219, R2, !PT ;  /* 0x00000002dbdb7209 */ /* 0x010fc60007800000 */
        /* <DEDUP_REMOVED lines=28> */
[----:B------:R2:W-:Y:S01]  /*252a0*/  STL [R1+0x32c], R134 ;  /* 0x00032c8601007387 */ /* 0x0005e20000100800 */
[----:B------:R-:W-:-:S03]  /*252b0*/  VIADD R10, R10, 0x1 ;  /* 0x000000010a0a7836 */ /* 0x000fc60000000000 */
[----:B------:R2:W-:Y:S01]  /*252c0*/  STL [R1+0x328], R135 ;  /* 0x0003288701007387 */ /* 0x0005e20000100800 */
[----:B-1----:R-:W-:-:S03]  /*252d0*/  FMNMX R218, R218, R0, !PT ;  /* 0x00000000dada7209 */ /* 0x002fc60007800000 */
[----:B------:R1:W-:Y:S01]  /*252e0*/  STL [R1+0x324], R138 ;  /* 0x0003248a01007387 */ /* 0x0003e20000100800 */
[----:B----4-:R-:W-:-:S03]  /*252f0*/  FMNMX R219, R219, R2, !PT ;  /* 0x00000002dbdb7209 */ /* 0x010fc60007800000 */
[----:B------:R4:W-:Y:S04]  /*25300*/  STL [R1+0x320], R139 ;  /* 0x0003208b01007387 */ /* 0x0009e80000100800 */
[----:B------:R4:W-:Y:S04]  /*25310*/  STL [R1+0x31c], R142 ;  /* 0x00031c8e01007387 */ /* 0x0009e80000100800 */
[----:B------:R4:W-:Y:S01]  /*25320*/  STL [R1+0x318], R143 ;  /* 0x0003188f01007387 */ /* 0x0009e20000100800 */
[----:B------:R-:W-:-:S03]  /*25330*/  ISETP.NE.AND P3, PT, R10, 0x4, PT ;  /* 0x000000040a00780c */ /* 0x000fc60003f65270 */
[----:B------:R4:W-:Y:S01]  /*25340*/  STL [R1+0x314], R146 ;  /* 0x0003149201007387 */ /* 0x0009e20000100800 */
[----:B------:R-:W-:-:S03]  /*25350*/  FSETP.NEU.AND P2, PT, R218, -INF , PT ;  /* 0xff800000da00780b */ /* 0x000fc60003f4d000 */
[----:B------:R4:W-:Y:S01]  /*25360*/  STL [R1+0x310], R147 ;  /* 0x0003109301007387 */ /* 0x0009e20000100800 */
[----:B------:R-:W-:-:S03]  /*25370*/  FSETP.NEU.AND P4, PT, R219, -INF , PT ;  /* 0xff800000db00780b */ /* 0x000fc60003f8d000 */
[----:B------:R4:W-:Y:S04]  /*25380*/  STL [R1+0x30c], R150 ;  /* 0x00030c9601007387 */ /* 0x0009e80000100800 */
[----:B------:R4:W-:Y:S01]  /*25390*/  STL [R1+0x308], R151 ;  /* 0x0003089701007387 */ /* 0x0009e20000100800 */
[----:B------:R-:W-:-:S03]  /*253a0*/  SEL R0, RZ, 0x1, P3 ;  /* 0x00000001ff007807 */ /* 0x000fc60001800000 */
[----:B------:R4:W-:Y:S01]  /*253b0*/  STL [R1+0x304], R252 ;  /* 0x000304fc01007387 */ /* 0x0009e20000100800 */
[----:B------:R-:W-:-:S03]  /*253c0*/  FSEL R12, R218, RZ, P2 ;  /* 0x000000ffda0c7208 */ /* 0x000fc60001000000 */
[----:B------:R4:W-:Y:S01]  /*253d0*/  STL [R1+0x300], R251 ;  /* 0x000300fb01007387 */ /* 0x0009e20000100800 */
[----:B------:R-:W-:-:S03]  /*253e0*/  FSEL R5, R219, RZ, P4 ;  /* 0x000000ffdb057208 */ /* 0x000fc60002000000 */
[----:B------:R4:W-:Y:S04]  /*253f0*/  STL [R1+0x2fc], R250 ;  /* 0x0002fcfa01007387 */ /* 0x0009e80000100800 */
[----:B------:R4:W-:Y:S01]  /*25400*/  STL [R1+0x2f8], R249 ;  /* 0x0002f8f901007387 */ /* 0x0009e20000100800 */
[----:B------:R-:W-:-:S03]  /*25410*/  LOP3.LUT R242, R13, R0, RZ, 0x3c, !PT ;  /* 0x000000000df27212 */ /* 0x000fc600078e3cff */
[----:B------:R4:W-:Y:S01]  /*25420*/  STL [R1+0x2f4], R248 ;  /* 0x0002f4f801007387 */ /* 0x0009e20000100800 */
[----:B------:R-:W-:-:S03]  /*25430*/  FADD R2, -R12, R17 ;  /* 0x000000110c027221 */ /* 0x000fc60000000100 */
[----:B------:R4:W-:Y:S01]  /*25440*/  STL [R1+0x2f0], R247 ;  /* 0x0002f0f701007387 */ /* 0x0009e20000100800 */
[----:B------:R-:W-:-:S03]  /*25450*/  FADD R0, -R5, R19 ;  /* 0x0000001305007221 */ /* 0x000fc60000000100 */
[----:B------:R4:W-:Y:S04]  /*25460*/  STL [R1+0x2ec], R246 ;  /* 0x0002ecf601007387 */ /* 0x0009e80000100800 */
[----:B------:R4:W-:Y:S04]  /*25470*/  STL [R1+0x2e8], R245 ;  /* 0x0002e8f501007387 */ /* 0x0009e80000100800 */
[----:B------:R4:W-:Y:S01]  /*25480*/  STL [R1+0x2e4], R244 ;  /* 0x0002e4f401007387 */ /* 0x0009e20000100800 */
[----:B---3--:R-:W-:-:S03]  /*25490*/  FMUL R2, R2, R3 ;  /* 0x0000000302027220 */ /* 0x008fc60000400000 */
[----:B------:R3:W-:Y:S01]  /*254a0*/  STL [R1+0x2e0], R243 ;  /* 0x0002e0f301007387 */ /* 0x0007e20000100800 */
[----:B------:R-:W-:-:S03]  /*254b0*/  FMUL R0, R0, R3 ;  /* 0x0000000300007220 */ /* 0x000fc60000400000 */
[----:B------:R3:W-:Y:S01]  /*254c0*/  STL [R1+0x2dc], R229 ;  /* 0x0002dce501007387 */ /* 0x0007e20000100800 */
[----:B--2---:R-:W-:-:S03]  /*254d0*/  LEA R3, R11, R120, 0x3 ;  /* 0x000000780b037211 */ /* 0x004fc600078e18ff */
[----:B------:R2:W-:Y:S04]  /*254e0*/  STL [R1+0x2d8], R217 ;  /* 0x0002d8d901007387 */ /* 0x0005e80000100800 */
[----:B------:R2:W-:Y:S04]  /*254f0*/  STL [R1+0x2d4], R216 ;  /* 0x0002d4d801007387 */ /* 0x0005e80000100800 */
[----:B------:R2:W-:Y:S04]  /*25500*/  STL [R1+0x2d0], R9 ;  /* 0x0002d00901007387 */ /* 0x0005e80000100800 */
[----:B------:R-:W2:Y:S04]  /*25510*/  LDL.LU R120, [R1] ;  /* 0x0000000001787983 */ /* 0x000ea80000300800 */
        /* <DEDUP_REMOVED lines=72> */
[----:B----4-:R-:W4:Y:S04]  /*259a0*/  LDL.LU R139, [R1+0x58] ;  /* 0x00005800018b7983 */ /* 0x010f280000300800 */
[----:B------:R-:W4:Y:S04]  /*259b0*/  LDL.LU R142, [R1+0x5c] ;  /* 0x00005c00018e7983 */ /* 0x000f280000300800 */
[----:B------:R-:W4:Y:S04]  /*259c0*/  LDL.LU R143, [R1+0x68] ;  /* 0x00006800018f7983 */ /* 0x000f280000300800 */
[----:B------:R-:W4:Y:S04]  /*259d0*/  LDL.LU R146, [R1+0x6c] ;  /* 0x00006c0001927983 */ /* 0x000f280000300800 */
[----:B------:R-:W4:Y:S04]  /*259e0*/  LDL.LU R147, [R1+0x78] ;  /* 0x0000780001937983 */ /* 0x000f280000300800 */
[----:B------:R-:W4:Y:S01]  /*259f0*/  LDL.LU R150, [R1+0x7c] ;  /* 0x00007c0001967983 */ /* 0x000f220000300800 */
[----:B------:R-:W-:-:S03]  /*25a00*/  FSETP.GEU.AND P2, PT, R2, -126, PT ;  /* 0xc2fc00000200780b */ /* 0x000fc60003f4e000 */
        /* <DEDUP_REMOVED lines=10> */
[----:B---3--:R-:W3:Y:S04]  /*25ab0*/  LDL.LU R243, [R1+0xd8] ;  /* 0x0000d80001f37983 */ /* 0x008ee80000300800 */
[----:B------:R-:W3:Y:S04]  /*25ac0*/  LDL.LU R229, [R1+0xdc] ;  /* 0x0000dc0001e57983 */ /* 0x000ee80000300800 */
[----:B--2---:R-:W2:Y:S01]  /*25ad0*/  LDL.LU R217, [R1+0xe8] ;  /* 0x0000e80001d97983 */ /* 0x004ea20000300800 */
[----:B------:R-:W-:-:S03]  /*25ae0*/  @!P2 FMUL R2, R2, 0.5 ;  /* 0x3f0000000202a820 */ /* 0x000fc60000400000 */
[----:B------:R-:W2:Y:S04]  /*25af0*/  LDL.LU R216, [R1+0xec] ;  /* 0x0000ec0001d87983 */ /* 0x000ea80000300800 */
[----:B------:R-:W2:Y:S04]  /*25b00*/  LDL.LU R9, [R1+0xf8] ;  /* 0x0000f80001097983 */ /* 0x000ea80000300800 */
[----:B------:R-:W2:Y:S04]  /*25b10*/  LDL.LU R206, [R1+0x118] ;  /* 0x0001180001ce7983 */ /* 0x000ea80000300800 */
[----:B------:R-:W2:Y:S04]  /*25b20*/  LDL.LU R205, [R1+0x11c] ;  /* 0x00011c0001cd7983 */ /* 0x000ea80000300800 */
[----:B------:R-:W2:Y:S04]  /*25b30*/  LDL.LU R204, [R1+0x128] ;  /* 0x0001280001cc7983 */ /* 0x000ea80000300800 */
[----:B------:R-:W2:Y:S01]  /*25b40*/  LDL.LU R203, [R1+0x12c] ;  /* 0x00012c0001cb7983 */ /* 0x000ea20000300800 */
[----:B------:R-:W1:Y:S03]  /*25b50*/  MUFU.EX2 R2, R2 ;  /* 0x0000000200027308 */ /* 0x000e660000000800 */
        /* <DEDUP_REMOVED lines=17> */
[----:B------:R-:W-:-:S03]  /*25c70*/  PRMT R3, RZ, 0x654, R3 ;  /* 0x00000654ff037816 */ /* 0x000fc60000000003 */
[----:B------:R-:W2:Y:S01]  /*25c80*/  LDL.LU R185, [R1+0x1bc] ;  /* 0x0001bc0001b97983 */ /* 0x000ea20000300800 */
[----:B-1----:R-:W-:Y:S01]  /*25c90*/  @!P2 FMUL R2, R2, R2 ;  /* 0x000000020202a220 */ /* 0x002fe20000400000 */
[----:B------:R1:W-:Y:S02]  /*25ca0*/  SYNCS.ARRIVE.TRANS64.RED.A1T0 RZ, [R3+URZ], RZ ;  /* 0x000000ff03ff79a7 */ /* 0x0003e4000810043f */
[----:B------:R-:W2:Y:S04]  /*25cb0*/  LDL.LU R184, [R1+0x1c8] ;  /* 0x0001c80001b87983 */ /* 0x000ea80000300800 */
[----:B------:R-:W2:Y:S04]  /*25cc0*/  LDL.LU R183, [R1+0x1cc] ;  /* 0x0001cc0001b77983 */ /* 0x000ea80000300800 */
[----:B------:R-:W2:Y:S01]  /*25cd0*/  LDL.LU R182, [R1+0x1d8] ;  /* 0x0001d80001b67983 */ /* 0x000ea20000300800 */
[----:B------:R-:W-:-:S03]  /*25ce0*/  FMUL R120, R120, R2 ;  /* 0x0000000278787220 */ /* 0x000fc60000400000 */
[----:B------:R-:W2:Y:S04]  /*25cf0*/  LDL.LU R181, [R1+0x1dc] ;  /* 0x0001dc0001b57983 */ /* 0x000ea80000300800 */
[----:B------:R-:W2:Y:S01]  /*25d00*/  LDL.LU R180, [R1+0x1e8] ;  /* 0x0001e80001b47983 */ /* 0x000ea20000300800 */
[----:B------:R-:W-:-:S03]  /*25d10*/  VIADD R208, R11, 0x1 ;  /* 0x000000010bd07836 */ /* 0x000fc60000000000 */
[----:B------:R-:W2:Y:S01]  /*25d20*/  LDL.LU R19, [R1+0x1ec] ;  /* 0x0001ec0001137983 */ /* 0x000ea20000300800 */
[----:B------:R-:W-:-:S03]  /*25d30*/  FMUL R121, R121, R2 ;  /* 0x0000000279797220 */ /* 0x000fc60000400000 */
[----:B------:R-:W2:Y:S01]  /*25d40*/  LDL.LU R17, [R1+0x1f8] ;  /* 0x0001f80001117983 */ /* 0x000ea20000300800 */
[----:B------:R-:W-:-:S03]  /*25d50*/  SEL R207, R10, RZ, P3 ;  /* 0x000000ff0acf7207 */ /* 0x000fc60001800000 */
[----:B------:R-:W2:Y:S01]  /*25d60*/  LDL.LU R13, [R1+0x1fc] ;  /* 0x0001fc00010d7983 */ /* 0x000ea20000300800 */
[----:B------:R-:W-:-:S03]  /*25d70*/  FMUL R124, R124, R2 ;  /* 0x000000027c7c7220 */ /* 0x000fc60000400000 */
[----:B-1----:R-:W2:Y:S01]  /*25d80*/  LDL.LU R3, [R1+0x10c] ;  /* 0x00010c0001037983 */ /* 0x002ea20000300800 */
[----:B------:R-:W-:-:S03]  /*25d90*/  FMUL R125, R125, R2 ;  /* 0x000000027d7d7220 */ /* 0x000fc60000400000 */
[----:B------:R-:W2:Y:S04]  /*25da0*/  LDL.LU R11, [R1+0x108] ;  /* 0x00010800010b7983 */ /* 0x000ea80000300800 */
[----:B------:R-:W2:Y:S01]  /*25db0*/  LDL.LU R10, [R1+0xfc] ;  /* 0x0000fc00010a7983 */ /* 0x000ea20000300800 */
[----:B------:R-:W-:-:S03]  /*25dc0*/  FMUL R128, R128, R2 ;  /* 0x0000000280807220 */ /* 0x000fc60000400000 */
[----:B------:R1:W-:Y:S01]  /*25dd0*/  STL [R1], R120 ;  /* 0x0000007801007387 */ /* 0x0003e20000100800 */
[-C--:B------:R-:W-:Y:S01]  /*25de0*/  FMUL R129, R129, R2.reuse ;  /* 0x0000000281817220 */ /* 0x080fe20000400000 */
[-C--:B------:R-:W-:Y:S02]  /*25df0*/  FMUL R132, R132, R2.reuse ;  /* 0x0000000284847220 */ /* 0x080fe40000400000 */
[----:B-1----:R-:W2:Y:S04]  /*25e00*/  LDL.LU R120, [R1+0x444] ;  /* 0x0004440001787983 */ /* 0x002ea80000300800 */
[----:B------:R1:W-:Y:S01]  /*25e10*/  STL [R1+0x4], R121 ;  /* 0x0000047901007387 */ /* 0x0003e20000100800 */
[-C--:B------:R-:W-:Y:S01]  /*25e20*/  FMUL R133, R133, R2.reuse ;  /* 0x0000000285857220 */ /* 0x080fe20000400000 */
[----:B------:R-:W-:-:S02]  /*25e30*/  FMUL R136, R136, R2 ;  /* 0x0000000288887220 */ /* 0x000fc40000400000 */
        /* <DEDUP_REMOVED lines=179> */
[----:B-1----:R-:W3:Y:S01]  /*26970*/  LDL.LU R119, [R1+0x8] ;  /* 0x0000080001777983 */ /* 0x002ee20000300800 */
[----:B------:R-:W-:-:S13]  /*26980*/  FSETP.GEU.AND P4, PT, R0, -126, PT ;  /* 0xc2fc00000000780b */ /* 0x000fda0003f8e000 */
[----:B------:R-:W-:-:S06]  /*26990*/  @!P4 FMUL R0, R0, 0.5 ;  /* 0x3f0000000000c820 */ /* 0x000fcc0000400000 */
[----:B------:R-:W1:Y:S02]  /*269a0*/  MUFU.EX2 R0, R0 ;  /* 0x0000000000007308 */ /* 0x000e640000000800 */
[----:B-1----:R-:W-:-:S04]  /*269b0*/  @!P4 FMUL R0, R0, R0 ;  /* 0x000000000000c220 */ /* 0x002fc80000400000 */
        /* <DEDUP_REMOVED lines=16> */
[----:B---3--:R-:W-:-:S05]  /*26ac0*/  FMUL R119, R119, R0 ;  /* 0x0000000077777220 */ /* 0x008fca0000400000 */
        /* <DEDUP_REMOVED lines=33> */
[----:B-1----:R-:W4:Y:S01]  /*26ce0*/  LDL.LU R151, [R1+0x308] ;  /* 0x0003080001977983 */ /* 0x002f220000300800 */
[-C--:B------:R-:W-:Y:S01]  /*26cf0*/  FMUL R252, R252, R0.reuse ;  /* 0x00000000fcfc7220 */ /* 0x080fe20000400000 */
[-C--:B------:R-:W-:Y:S01]  /*26d00*/  FMUL R251, R251, R0.reuse ;  /* 0x00000000fbfb7220 */ /* 0x080fe20000400000 */
[-C--:B------:R-:W-:Y:S01]  /*26d10*/  FMUL R250, R250, R0.reuse ;  /* 0x00000000fafa7220 */ /* 0x080fe20000400000 */
[----:B------:R-:W-:-:S02]  /*26d20*/  FMUL R249, R249, R0 ;  /* 0x00000000f9f97220 */ /* 0x000fc40000400000 */
[----:B------:R1:W-:Y:S01]  /*26d30*/  STL [R1+0x8c], R252 ;  /* 0x00008cfc01007387 */ /* 0x0003e20000100800 */
[-C--:B------:R-:W-:Y:S01]  /*26d40*/  FMUL R248, R248, R0.reuse ;  /* 0x00000000f8f87220 */ /* 0x080fe20000400000 */
[-C--:B------:R-:W-:Y:S01]  /*26d50*/  FMUL R247, R247, R0.reuse ;  /* 0x00000000f7f77220 */ /* 0x080fe20000400000 */
[-C--:B------:R-:W-:Y:S01]  /*26d60*/  FMUL R246, R246, R0.reuse ;  /* 0x00000000f6f67220 */ /* 0x080fe20000400000 */
[----:B-1----:R1:W5:Y:S04]  /*26d70*/  LDL.LU R252, [R1+0x304] ;  /* 0x0003040001fc7983 */ /* 0x0023680000300800 */
[----:B------:R2:W-:Y:S01]  /*26d80*/  STL [R1+0x98], R251 ;  /* 0x000098fb01007387 */ /* 0x0005e20000100800 */
[-C--:B------:R-:W-:Y:S01]  /*26d90*/  FMUL R245, R245, R0.reuse ;  /* 0x00000000f5f57220 */ /* 0x080fe20000400000 */
[----:B------:R-:W-:-:S02]  /*26da0*/  FMUL R244, R244, R0 ;  /* 0x00000000f4f47220 */ /* 0x000fc40000400000 */
[----:B--2---:R1:W5:Y:S04]  /*26db0*/  LDL.LU R251, [R1+0x300] ;  /* 0x0003000001fb7983 */ /* 0x0043680000300800 */
[----:B------:R2:W-:Y:S01]  /*26dc0*/  STL [R1+0x9c], R250 ;  /* 0x00009cfa01007387 */ /* 0x0005e20000100800 */
[----:B------:R-:W-:-:S03]  /*26dd0*/  FMUL R243, R243, R0 ;  /* 0x00000000f3f37220 */ /* 0x000fc60000400000 */
        /* <DEDUP_REMOVED lines=40> */
[----:B------:R-:W-:Y:S04]  /*27060*/  STL [R1+0xfc], R10 ;  /* 0x0000fc0a01007387 */ /* 0x000fe80000100800 */
[----:B------:R-:W-:Y:S04]  /*27070*/  STL [R1+0x108], R11 ;  /* 0x0001080b01007387 */ /* 0x000fe80000100800 */
[----:B------:R2:W-:Y:S04]  /*27080*/  STL [R1+0x10c], R3 ;  /* 0x00010c0301007387 */ /* 0x0005e80000100800 */
[----:B------:R1:W-:Y:S04]  /*27090*/  STL [R1+0x118], R206 ;  /* 0x000118ce01007387 */ /* 0x0003e80000100800 */
[----:B------:R1:W-:Y:S01]  /*270a0*/  STL [R1+0x11c], R205 ;  /* 0x00011ccd01007387 */ /* 0x0003e20000100800 */
[----:B------:R-:W-:-:S03]  /*270b0*/  FMUL R196, R196, R0 ;  /* 0x00000000c4c47220 */ /* 0x000fc60000400000 */
        /* <DEDUP_REMOVED lines=47> */
[----:B------:R-:W-:Y:S01]  /*273b0*/  BSSY B0, `(.L_x_44) ;  /* 0x0000088000007945 */ /* 0x000fe20003800000 */
[----:B--2---:R-:W-:Y:S01]  /*273c0*/  LEA R3, R207, R4, 0x3 ;  /* 0x00000004cf037211 */ /* 0x004fe200078e18ff */
[-C--:B------:R-:W-:Y:S01]  /*273d0*/  FMUL R24, R24, R2.reuse ;  /* 0x0000000218187220 */ /* 0x080fe20000400000 */
[----:B------:R-:W-:Y:S01]  /*273e0*/  ISETP.NE.AND P2, PT, R208, 0x4, PT ;  /* 0x00000004d000780c */ /* 0x000fe20003f45270 */
        /* <DEDUP_REMOVED lines=110> */
[-C--:B---3--:R-:W-:Y:S01]  /*27ad0*/  FMUL R119, R119, R0.reuse ;  /* 0x0000000077777220 */ /* 0x088fe20000400000 */
        /* <DEDUP_REMOVED lines=16> */
[----:B-1----:R-:W-:-:S07]  /*27be0*/  SHF.L.U32 R4, R242, 0x1f, RZ ;  /* 0x0000001ff2047819 */ /* 0x002fce00000006ff */
.L_x_45:
[----:B-1----:R1:W2:Y:S02]  /*27bf0*/  SYNCS.PHASECHK.TRANS64.TRYWAIT P3, [R3+URZ+0x90000], R4 ;  /* 0x09000004030075a7 */ /* 0x0022a4000806017f */
[----:B--2---:R-:W-:Y:S05]  /*27c00*/  @!P3 NANOSLEEP.SYNCS 0x989680 ;  /* 0x009896800000b95d */ /* 0x004fea0003900000 */
[----:B------:R-:W2:Y:S02]  /*27c10*/  @!P3 SYNCS.PHASECHK.TRANS64 P3, [R3+URZ+0x90000], R4 ;  /* 0x090000040300b5a7 */ /* 0x000ea4000806007f */
[----:B--2---:R-:W-:Y:S05]  /*27c20*/  @!P3 BRA `(.L_x_45) ;  /* 0xfffffffc00f0b947 */ /* 0x004fea000383ffff */
[----:B------:R-:W-:Y:S05]  /*27c30*/  BSYNC B0 ;  /* 0x0000000000007941 */ /* 0x000fea0003800000 */
.L_x_44:
[----:B------:R-:W-:Y:S01]  /*27c40*/  STL.64 [R1+0x1488], R150 ;  /* 0x0014889601007387 */ /* 0x000fe20000100a00 */
[----:B------:R-:W2:Y:S03]  /*27c50*/  LDC R17, c[0x0][0x604] ;  /* 0x00018100ff117b82 */ /* 0x000ea60000000800 */
        /* <DEDUP_REMOVED lines=63> */
[----:B---3--:R-:W3:Y:S04]  /*28050*/  LDL.LU.64 R24, [R1] ;  /* 0x0000000001187983 */ /* 0x008ee80000300a00 */
        /* <DEDUP_REMOVED lines=63> */
[-C--:B--2---:R-:W-:Y:S01]  /*28450*/  FMUL R12, R12, R17.reuse ;  /* 0x000000110c0c7220 */ /* 0x084fe20000400000 */
[-C--:B-1----:R-:W-:Y:S01]  /*28460*/  FMUL R3, R5, R17.reuse ;  /* 0x0000001105037220 */ /* 0x082fe20000400000 */
[----:B------:R-:W-:Y:S05]  /*28470*/  WARPSYNC.ALL ;  /* 0x0000000000007948 */ /* 0x000fea0003800000 */
[-CC-:B------:R-:W-:Y:S01]  /*28480*/  FFMA R11, R152, R17.reuse, -R12.reuse ;  /* 0x00000011980b7223 */ /* 0x180fe2000000080c */
[-C--:B------:R-:W-:Y:S01]  /*28490*/  FFMA R10, R153, R17.reuse, -R12 ;  /* 0x00000011990a7223 */ /* 0x080fe2000000080c */
[-CC-:B------:R-:W-:Y:S01]  /*284a0*/  FFMA R5, R154, R17.reuse, -R3.reuse ;  /* 0x000000119a057223 */ /* 0x180fe20000000803 */
[----:B------:R-:W-:Y:S01]  /*284b0*/  FFMA R4, R155, R17, -R3 ;  /* 0x000000119b047223 */ /* 0x000fe20000000803 */
[----:B------:R-:W-:Y:S01]  /*284c0*/  STL [R1+0xe8c], R176 ;  /* 0x000e8cb001007387 */ /* 0x000fe20000100800 */
[----:B------:R-:W-:-:S02]  /*284d0*/  FSETP.GEU.AND P5, PT, R11, -126, PT ;  /* 0xc2fc00000b00780b */ /* 0x000fc40003fae000 */
[----:B------:R-:W-:Y:S01]  /*284e0*/  FSETP.GEU.AND P6, PT, R10, -126, PT ;  /* 0xc2fc00000a00780b */ /* 0x000fe20003fce000 */
[----:B------:R-:W-:Y:S01]  /*284f0*/  STL [R1+0xe88], R177 ;  /* 0x000e88b101007387 */ /* 0x000fe20000100800 */
[----:B------:R-:W-:Y:S02]  /*28500*/  FSETP.GEU.AND P3, PT, R5, -126, PT ;  /* 0xc2fc00000500780b */ /* 0x000fe40003f6e000 */
[----:B------:R-:W-:Y:S01]  /*28510*/  FSETP.GEU.AND P4, PT, R4, -126, PT ;  /* 0xc2fc00000400780b */ /* 0x000fe20003f8e000 */
[----:B------:R-:W-:Y:S04]  /*28520*/  STL [R1+0xe84], R178 ;  /* 0x000e84b201007387 */ /* 0x000fe80000100800 */
[----:B------:R-:W-:Y:S02]  /*28530*/  STL [R1+0xe80], R179 ;  /* 0x000e80b301007387 */ /* 0x000fe40000100800 */
[----:B------:R-:W-:-:S02]  /*28540*/  @!P5 FMUL R11, R11, 0.5 ;  /* 0x3f0000000b0bd820 */ /* 0x000fc40000400000 */
[----:B------:R-:W-:Y:S01]  /*28550*/  @!P6 FMUL R10, R10, 0.5 ;  /* 0x3f0000000a0ae820 */ /* 0x000fe20000400000 */
[----:B------:R-:W-:Y:S01]  /*28560*/  STL [R1+0xe7c], R16 ;  /* 0x000e7c1001007387 */ /* 0x000fe20000100800 */
[----:B------:R-:W-:Y:S01]  /*28570*/  @!P3 FMUL R5, R5, 0.5 ;  /* 0x3f0000000505b820 */ /* 0x000fe20000400000 */
[----:B------:R1:W2:Y:S01]  /*28580*/  MUFU.EX2 R206, R11 ;  /* 0x0000000b00ce7308 */ /* 0x0002a20000000800 */
[----:B------:R-:W-:Y:S01]  /*28590*/  @!P4 FMUL R4, R4, 0.5 ;  /* 0x3f0000000404c820 */ /* 0x000fe20000400000 */
[----:B------:R-:W-:Y:S04]  /*285a0*/  STL [R1+0xe78], R15 ;  /* 0x000e780f01007387 */ /* 0x000fe80000100800 */
[----:B------:R-:W-:Y:S02]  /*285b0*/  STL [R1+0xe74], R18 ;  /* 0x000e741201007387 */ /* 0x000fe40000100800 */
[----:B------:R4:W2:Y:S01]  /*285c0*/  MUFU.EX2 R205, R10 ;  /* 0x0000000a00cd7308 */ /* 0x0008a20000000800 */
[-CC-:B-1----:R-:W-:Y:S01]  /*285d0*/  FFMA R11, R156, R17.reuse, -R12.reuse ;  /* 0x000000119c0b7223 */ /* 0x182fe2000000080c */
[----:B------:R-:W-:Y:S04]  /*285e0*/  STL [R1+0xe70], R14 ;  /* 0x000e700e01007387 */ /* 0x000fe80000100800 */
[----:B------:R-:W-:Y:S02]  /*285f0*/  STL [R1+0xe6c], R221 ;  /* 0x000e6cdd01007387 */ /* 0x000fe40000100800 */
[----:B------:R1:W1:Y:S01]  /*28600*/  MUFU.EX2 R204, R5 ;  /* 0x0000000500cc7308 */ /* 0x0002620000000800 */
[-C--:B----4-:R-:W-:Y:S01]  /*28610*/  FFMA R10, R157, R17.reuse, -R12 ;  /* 0x000000119d0a7223 */ /* 0x090fe2000000080c */
[----:B--2---:R-:W-:Y:S01]  /*28620*/  @!P5 FMUL R206, R206, R206 ;  /* 0x000000cececed220 */ /* 0x004fe20000400000 */
[----:B------:R-:W-:Y:S01]  /*28630*/  FSETP.GEU.AND P5, PT, R11, -126, PT ;  /* 0xc2fc00000b00780b */ /* 0x000fe20003fae000 */
[----:B------:R-:W-:Y:S04]  /*28640*/  STL [R1+0xe68], R21 ;  /* 0x000e681501007387 */ /* 0x000fe80000100800 */
[----:B------:R2:W4:Y:S01]  /*28650*/  MUFU.EX2 R203, R4 ;  /* 0x0000000400cb7308 */ /* 0x0005220000000800 */
[--C-:B-1----:R-:W-:Y:S01]  /*28660*/  FFMA R5, R158, R17, -R3.reuse ;  /* 0x000000119e057223 */ /* 0x102fe20000000803 */
[----:B------:R-:W-:Y:S01]  /*28670*/  @!P6 FMUL R205, R205, R205 ;  /* 0x000000cdcdcde220 */ /* 0x000fe20000400000 */
[----:B------:R-:W-:Y:S01]  /*28680*/  FSETP.GEU.AND P6, PT, R10, -126, PT ;  /* 0xc2fc00000a00780b */ /* 0x000fe20003fce000 */
[----:B------:R-:W-:Y:S03]  /*28690*/  STL [R1+0xe64], R220 ;  /* 0x000e64dc01007387 */ /* 0x000fe60000100800 */
[----:B------:R-:W-:Y:S01]  /*286a0*/  F2FP.BF16.F32.PACK_AB R152, R205, R206 ;  /* 0x000000cecd98723e */ /* 0x000fe200000010ff */
[----:B------:R-:W-:Y:S01]  /*286b0*/  @!P5 FMUL R11, R11, 0.5 ;  /* 0x3f0000000b0bd820 */ /* 0x000fe20000400000 */
[----:B--2---:R-:W-:Y:S01]  /*286c0*/  FFMA R4, R159, R17, -R3 ;  /* 0x000000119f047223 */ /* 0x004fe20000000803 */
[----:B------:R-:W-:Y:S01]  /*286d0*/  @!P3 FMUL R204, R204, R204 ;  /* 0x000000ccccccb220 */ /* 0x000fe20000400000 */
[----:B------:R-:W-:Y:S01]  /*286e0*/  FSETP.GEU.AND P3, PT, R5, -126, PT ;  /* 0xc2fc00000500780b */ /* 0x000fe20003f6e000 */
[----:B------:R-:W1:Y:S01]  /*286f0*/  MUFU.EX2 R202, R11 ;  /* 0x0000000b00ca7308 */ /* 0x000e620000000800 */
[----:B------:R-:W-:Y:S03]  /*28700*/  STL [R1+0xe60], R20 ;  /* 0x000e601401007387 */ /* 0x000fe60000100800 */
[----:B------:R-:W-:Y:S01]  /*28710*/  @!P6 FMUL R10, R10, 0.5 ;  /* 0x3f0000000a0ae820 */ /* 0x000fe20000400000 */
[----:B----4-:R-:W-:Y:S01]  /*28720*/  @!P4 FMUL R203, R203, R203 ;  /* 0x000000cbcbcbc220 */ /* 0x010fe20000400000 */
[----:B------:R-:W-:Y:S01]  /*28730*/  FSETP.GEU.AND P4, PT, R4, -126, PT ;  /* 0xc2fc00000400780b */ /* 0x000fe20003f8e000 */
[----:B------:R-:W-:Y:S01]  /*28740*/  STL [R1+0xe5c], R222 ;  /* 0x000e5cde01007387 */ /* 0x000fe20000100800 */
[----:B------:R-:W2:Y:S02]  /*28750*/  MUFU.EX2 R201, R10 ;  /* 0x0000000a00c97308 */ /* 0x000ea40000000800 */
[----:B------:R-:W-:Y:S01]  /*28760*/  F2FP.BF16.F32.PACK_AB R153, R203, R204 ;  /* 0x000000cccb99723e */ /* 0x000fe200000010ff */
[----:B------:R-:W-:Y:S01]  /*28770*/  STL [R1+0xe58], R23 ;  /* 0x000e581701007387 */ /* 0x000fe20000100800 */
[----:B------:R-:W-:-:S03]  /*28780*/  @!P3 FMUL R5, R5, 0.5 ;  /* 0x3f0000000505b820 */ /* 0x000fc60000400000 */
[----:B------:R-:W-:Y:S01]  /*28790*/  STL [R1+0xe54], R223 ;  /* 0x000e54df01007387 */ /* 0x000fe20000100800 */
[----:B------:R4:W2:Y:S01]  /*287a0*/  MUFU.EX2 R200, R5 ;  /* 0x0000000500c87308 */ /* 0x0008a20000000800 */
[----:B-1----:R-:W-:Y:S02]  /*287b0*/  @!P5 FMUL R202, R202, R202 ;  /* 0x000000cacacad220 */ /* 0x002fe40000400000 */
[----:B------:R-:W-:Y:S01]  /*287c0*/  @!P4 FMUL R4, R4, 0.5 ;  /* 0x3f0000000404c820 */ /* 0x000fe20000400000 */
[----:B------:R-:W-:Y:S04]  /*287d0*/  STL [R1+0xe50], R22 ;  /* 0x000e501601007387 */ /* 0x000fe80000100800 */
[----:B------:R1:W1:Y:S01]  /*287e0*/  MUFU.EX2 R199, R4 ;  /* 0x0000000400c77308 */ /* 0x0002620000000800 */
[----:B----4-:R-:W-:Y:S01]  /*287f0*/  MOV R5, 0x40000040 ;  /* 0x4000004000057802 */ /* 0x010fe20000000f00 */
[----:B--2---:R-:W-:Y:S01]  /*28800*/  @!P6 FMUL R201, R201, R201 ;  /* 0x000000c9c9c9e220 */ /* 0x004fe20000400000 */
[----:B------:R-:W-:Y:S02]  /*28810*/  STL [R1+0xa4c], R230 ;  /* 0x000a4ce601007387 */ /* 0x000fe40000100800 */
[----:B------:R-:W-:-:S02]  /*28820*/  R2UR UR7, R5 ;  /* 0x00000000050772ca */ /* 0x000fc400000e0000 */
[----:B------:R-:W-:Y:S01]  /*28830*/  F2FP.BF16.F32.PACK_AB R154, R201, R202 ;  /* 0x000000cac99a723e */ /* 0x000fe200000010ff */
[----:B------:R-:W-:Y:S01]  /*28840*/  STL [R1+0xa48], R225 ;  /* 0x000a48e101007387 */ /* 0x000fe20000100800 */
[----:B-1---5:R-:W-:Y:S02]  /*28850*/  IMAD R4, R207, 0x2000, R252 ;  /* 0x00002000cf047824 */ /* 0x022fe400078e02fc */
[----:B------:R-:W-:Y:S01]  /*28860*/  @!P3 FMUL R200, R200, R200 ;  /* 0x000000c8c8c8b220 */ /* 0x000fe20000400000 */
[----:B------:R-:W-:Y:S02]  /*28870*/  STL [R1+0xa44], R228 ;  /* 0x000a44e401007387 */ /* 0x000fe40000100800 */
[----:B------:R-:W-:Y:S02]  /*28880*/  R2UR UR6, R4 ;  /* 0x00000000040672ca */ /* 0x000fe400000e0000 */
[----:B------:R-:W-:Y:S01]  /*28890*/  STL [R1+0xa40], R224 ;  /* 0x000a40e001007387 */ /* 0x000fe20000100800 */
[----:B------:R-:W-:-:S03]  /*288a0*/  @!P4 FMUL R199, R199, R199 ;  /* 0x000000c7c7c7c220 */ /* 0x000fc60000400000 */
[----:B------:R-:W-:Y:S02]  /*288b0*/  STL [R1+0xa3c], R231 ;  /* 0x000a3ce701007387 */ /* 0x000fe40000100800 */
[----:B------:R-:W-:Y:S02]  /*288c0*/  F2FP.BF16.F32.PACK_AB R155, R199, R200 ;  /* 0x000000c8c79b723e */ /* 0x000fe400000010ff */
        /* <DEDUP_REMOVED lines=47> */
[----:B---3--:R-:W-:-:S03]  /*28bc0*/  WARPGROUP.ARRIVE ;  /* 0x00000000000079c5 */ /* 0x008fc60000000000 */
[----:B------:R-:W-:Y:S03]  /*28bd0*/  STL [R1+0x564], R200 ;  /* 0x000564c801007387 */ /* 0x000fe60000100800 */
[----:B------:R-:W-:Y:S01]  /*28be0*/  HGMMA.64x256x16.F32.BF16 R24, R152, gdesc[UR4].tnspB, R24, gsb0 ;  /* 0x43e0000498187df0 */ /* 0x000fe20008001818 */
[----:B------:R3:W-:Y:S04]  /*28bf0*/  STL [R1+0x560], R199 ;  /* 0x000560c701007387 */ /* 0x0007e80000100800 */
[----:B------:R3:W-:Y:S04]  /*28c00*/  STL [R1+0x56c], R207 ;  /* 0x00056ccf01007387 */ /* 0x0007e80000100800 */
[----:B------:R3:W-:Y:S01]  /*28c10*/  STL [R1+0x568], R252 ;  /* 0x000568fc01007387 */ /* 0x0007e20000100800 */
[----:B------:R-:W-:-:S03]  /*28c20*/  WARPGROUP.DEPBAR.LE gsb0, 0x0 ;  /* 0x00008000000079c5 */ /* 0x000fc60000010000 */
[----:B------:R-:W-:Y:S01]  /*28c30*/  STL.64 [R1], R24 ;  /* 0x0000001801007387 */ /* 0x000fe20000100a00 */
[----:B-1----:R-:W-:Y:S01]  /*28c40*/  IMAD.MOV.U32 R2, RZ, RZ, R150 ;  /* 0x000000ffff027224 */ /* 0x002fe200078e0096 */
[----:B--2---:R-:W-:Y:S01]  /*28c50*/  MOV R0, R151 ;  /* 0x0000009700007202 */ /* 0x004fe20000000f00 */
[----:B----4-:R-:W-:Y:S01]  /*28c60*/  IMAD.MOV.U32 R7, RZ, RZ, R148 ;  /* 0x000000ffff077224 */ /* 0x010fe200078e0094 */
        /* <DEDUP_REMOVED lines=53> */
[----:B---3--:R-:W-:Y:S01]  /*28fc0*/  IMAD.MOV.U32 R199, RZ, RZ, R108 ;  /* 0x000000ffffc77224 */ /* 0x008fe200078e006c */
        /* <DEDUP_REMOVED lines=119> */
[----:B------:R-:W-:Y:S01]  /*29740*/  VIADD R10, R4, 0x1000 ;  /* 0x00001000040a7836 */ /* 0x000fe20000000000 */
[----:B------:R-:W-:-:S04]  /*29750*/  MOV R11, 0x40000040 ;  /* 0x40000040000b7802 */ /* 0x000fc80000000f00 */
[----:B------:R-:W-:Y:S02]  /*29760*/  R2UR UR6, R10 ;  /* 0x000000000a0672ca */ /* 0x000fe400000e0000 */
[----:B------:R-:W-:Y:S01]  /*29770*/  R2UR UR7, R11 ;  /* 0x000000000b0772ca */ /* 0x000fe200000e0000 */
[----:B--2---:R-:W-:-:S12]  /*29780*/  WARPGROUP.ARRIVE ;  /* 0x00000000000079c5 */ /* 0x004fd80000000000 */
        /* <DEDUP_REMOVED lines=96> */
[----:B------:R-:W-:-:S02]  /*29d90*/  IMAD.MOV.U32 R54, RZ, RZ, R17 ;  /* 0x000000ffff367224 */ /* 0x000fc400078e0011 */
[----:B------:R-:W1:Y:S01]  /*29da0*/  LDC R17, c[0x0][0x604] ;  /* 0x00018100ff117b82 */ /* 0x000e620000000800 */
[----:B------:R-:W-:Y:S01]  /*29db0*/  MOV R145, R13 ;  /* 0x0000000d00917202 */ /* 0x000fe20000000f00 */
[----:B------:R-:W-:Y:S01]  /*29dc0*/  IMAD.MOV.U32 R110, RZ, RZ, R197 ;  /* 0x000000ffff6e7224 */ /* 0x000fe200078e00c5 */
[----:B------:R-:W-:Y:S01]  /*29dd0*/  MOV R109, R198 ;  /* 0x000000c6006d7202 */ /* 0x000fe20000000f00 */
[-CC-:B-1----:R-:W-:Y:S01]  /*29de0*/  FFMA R13, R160, R17.reuse, -R12.reuse ;  /* 0x00000011a00d7223 */ /* 0x182fe2000000080c */
[-C--:B------:R-:W-:Y:S01]  /*29df0*/  FFMA R11, R161, R17.reuse, -R12 ;  /* 0x00000011a10b7223 */ /* 0x080fe2000000080c */
[-CC-:B------:R-:W-:Y:S01]  /*29e00*/  FFMA R10, R162, R17.reuse, -R3.reuse ;  /* 0x00000011a20a7223 */ /* 0x180fe20000000803 */
[----:B------:R-:W-:Y:S02]  /*29e10*/  FFMA R5, R163, R17, -R3 ;  /* 0x00000011a3057223 */ /* 0x000fe40000000803 */
[----:B------:R-:W-:Y:S02]  /*29e20*/  FSETP.GEU.AND P5, PT, R13, -126, PT ;  /* 0xc2fc00000d00780b */ /* 0x000fe40003fae000 */
[----:B------:R-:W-:-:S02]  /*29e30*/  FSETP.GEU.AND P6, PT, R11, -126, PT ;  /* 0xc2fc00000b00780b */ /* 0x000fc40003fce000 */
[----:B------:R-:W-:Y:S02]  /*29e40*/  FSETP.GEU.AND P3, PT, R10, -126, PT ;  /* 0xc2fc00000a00780b */ /* 0x000fe40003f6e000 */
[----:B------:R-:W-:Y:S01]  /*29e50*/  FSETP.GEU.AND P4, PT, R5, -126, PT ;  /* 0xc2fc00000500780b */ /* 0x000fe20003f8e000 */
[----:B------:R-:W-:Y:S01]  /*29e60*/  IMAD.MOV.U32 R112, RZ, RZ, R195 ;  /* 0x000000ffff707224 */ /* 0x000fe200078e00c3 */
[----:B------:R-:W-:-:S05]  /*29e70*/  MOV R111, R196 ;  /* 0x000000c4006f7202 */ /* 0x000fca0000000f00 */
[----:B------:R-:W-:Y:S02]  /*29e80*/  @!P5 FMUL R13, R13, 0.5 ;  /* 0x3f0000000d0dd820 */ /* 0x000fe40000400000 */
[----:B------:R-:W-:Y:S02]  /*29e90*/  @!P6 FMUL R11, R11, 0.5 ;  /* 0x3f0000000b0be820 */ /* 0x000fe40000400000 */
[----:B------:R-:W-:Y:S02]  /*29ea0*/  @!P3 FMUL R10, R10, 0.5 ;  /* 0x3f0000000a0ab820 */ /* 0x000fe40000400000 */
[----:B------:R-:W-:Y:S01]  /*29eb0*/  @!P4 FMUL R5, R5, 0.5 ;  /* 0x3f0000000505c820 */ /* 0x000fe20000400000 */
[----:B------:R1:W3:Y:S08]  /*29ec0*/  MUFU.EX2 R198, R13 ;  /* 0x0000000d00c67308 */ /* 0x0002f00000000800 */
[----:B------:R4:W3:Y:S08]  /*29ed0*/  MUFU.EX2 R197, R11 ;  /* 0x0000000b00c57308 */ /* 0x0008f00000000800 */
[----:B------:R3:W3:Y:S08]  /*29ee0*/  MUFU.EX2 R196, R10 ;  /* 0x0000000a00c47308 */ /* 0x0006f00000000800 */
[----:B------:R3:W3:Y:S01]  /*29ef0*/  MUFU.EX2 R195, R5 ;  /* 0x0000000500c37308 */ /* 0x0006e20000000800 */
[-CC-:B-1----:R-:W-:Y:S01]  /*29f00*/  FFMA R13, R164, R17.reuse, -R12.reuse ;  /* 0x00000011a40d7223 */ /* 0x182fe2000000080c */
[-C--:B----4-:R-:W-:Y:S01]  /*29f10*/  FFMA R11, R165, R17.reuse, -R12 ;  /* 0x00000011a50b7223 */ /* 0x090fe2000000080c */
[--C-:B---3--:R-:W-:Y:S01]  /*29f20*/  FFMA R10, R166, R17, -R3.reuse ;  /* 0x00000011a60a7223 */ /* 0x108fe20000000803 */
[----:B------:R-:W-:Y:S01]  /*29f30*/  @!P5 FMUL R198, R198, R198 ;  /* 0x000000c6c6c6d220 */ /* 0x000fe20000400000 */
[----:B------:R-:W-:Y:S01]  /*29f40*/  @!P6 FMUL R197, R197, R197 ;  /* 0x000000c5c5c5e220 */ /* 0x000fe20000400000 */
[----:B------:R-:W-:Y:S01]  /*29f50*/  FFMA R5, R167, R17, -R3 ;  /* 0x00000011a7057223 */ /* 0x000fe20000000803 */
[----:B------:R-:W-:Y:S01]  /*29f60*/  @!P3 FMUL R196, R196, R196 ;  /* 0x000000c4c4c4b220 */ /* 0x000fe20000400000 */
[----:B------:R-:W-:-:S02]  /*29f70*/  FSETP.GEU.AND P5, PT, R13, -126, PT ;  /* 0xc2fc00000d00780b */ /* 0x000fc40003fae000 */
[----:B------:R-:W-:Y:S02]  /*29f80*/  FSETP.GEU.AND P6, PT, R11, -126, PT ;  /* 0xc2fc00000b00780b */ /* 0x000fe40003fce000 */
[----:B------:R-:W-:Y:S01]  /*29f90*/  FSETP.GEU.AND P3, PT, R10, -126, PT ;  /* 0xc2fc00000a00780b */ /* 0x000fe20003f6e000 */
[----:B------:R-:W-:Y:S01]  /*29fa0*/  @!P4 FMUL R195, R195, R195 ;  /* 0x000000c3c3c3c220 */ /* 0x000fe20000400000 */
[----:B------:R-:W-:Y:S01]  /*29fb0*/  FSETP.GEU.AND P4, PT, R5, -126, PT ;  /* 0xc2fc00000500780b */ /* 0x000fe20003f8e000 */
[----:B------:R-:W-:Y:S01]  /*29fc0*/  IMAD.MOV.U32 R114, RZ, RZ, R193 ;  /* 0x000000ffff727224 */ /* 0x000fe200078e00c1 */
[----:B------:R-:W-:Y:S01]  /*29fd0*/  MOV R113, R194 ;  /* 0x000000c200717202 */ /* 0x000fe20000000f00 */
[----:B------:R-:W-:-:S04]  /*29fe0*/  IMAD.MOV.U32 R116, RZ, RZ, R191 ;  /* 0x000000ffff747224 */ /* 0x000fc800078e00bf */
[----:B------:R-:W-:Y:S02]  /*29ff0*/  @!P5 FMUL R13, R13, 0.5 ;  /* 0x3f0000000d0dd820 */ /* 0x000fe40000400000 */
[----:B------:R-:W-:Y:S02]  /*2a000*/  @!P6 FMUL R11, R11, 0.5 ;  /* 0x3f0000000b0be820 */ /* 0x000fe40000400000 */
[----:B------:R-:W-:Y:S02]  /*2a010*/  @!P3 FMUL R10, R10, 0.5 ;  /* 0x3f0000000a0ab820 */ /* 0x000fe40000400000 */
[----:B------:R-:W-:Y:S01]  /*2a020*/  @!P4 FMUL R5, R5, 0.5 ;  /* 0x3f0000000505c820 */ /* 0x000fe20000400000 */
[----:B------:R-:W-:Y:S01]  /*2a030*/  MOV R115, R192 ;  /* 0x000000c000737202 */ /* 0x000fe20000000f00 */
[----:B------:R-:W1:Y:S08]  /*2a040*/  MUFU.EX2 R194, R13 ;  /* 0x0000000d00c27308 */ /* 0x000e700000000800 */
[----:B------:R-:W3:Y:S08]  /*2a050*/  MUFU.EX2 R193, R11 ;  /* 0x0000000b00c17308 */ /* 0x000ef00000000800 */
[----:B------:R4:W3:Y:S08]  /*2a060*/  MUFU.EX2 R192, R10 ;  /* 0x0000000a00c07308 */ /* 0x0008f00000000800 */
[----:B------:R-:W3:Y:S01]  /*2a070*/  MUFU.EX2 R191, R5 ;  /* 0x0000000500bf7308 */ /* 0x000ee20000000800 */
[----:B----4-:R-:W-:Y:S01]  /*2a080*/  VIADD R10, R4, 0x80 ;  /* 0x00000080040a7836 */ /* 0x010fe20000000000 */
[----:B------:R-:W-:Y:S01]  /*2a090*/  MOV R11, 0x40000040 ;  /* 0x40000040000b7802 */ /* 0x000fe20000000f00 */
[----:B-1----:R-:W-:Y:S01]  /*2a0a0*/  @!P5 FMUL R194, R194, R194 ;  /* 0x000000c2c2c2d220 */ /* 0x002fe20000400000 */
[----:B---3--:R-:W-:Y:S01]  /*2a0b0*/  @!P6 FMUL R193, R193, R193 ;  /* 0x000000c1c1c1e220 */ /* 0x008fe20000400000 */
[----:B------:R-:W-:Y:S01]  /*2a0c0*/  MOV R55, R252 ;  /* 0x000000fc00377202 */ /* 0x000fe20000000f00 */
[----:B------:R-:W-:Y:S01]  /*2a0d0*/  IMAD.MOV.U32 R56, RZ, RZ, R251 ;  /* 0x000000ffff387224 */ /* 0x000fe200078e00fb */
[----:B------:R-:W-:Y:S01]  /*2a0e0*/  R2UR UR6, R10 ;  /* 0x000000000a0672ca */ /* 0x000fe200000e0000 */
[----:B------:R-:W-:Y:S01]  /*2a0f0*/  @!P3 FMUL R192, R192, R192 ;  /* 0x000000c0c0c0b220 */ /* 0x000fe20000400000 */
[----:B------:R-:W-:Y:S01]  /*2a100*/  R2UR UR7, R11 ;  /* 0x000000000b0772ca */ /* 0x000fe200000e0000 */
[----:B------:R-:W-:Y:S01]  /*2a110*/  IMAD.MOV.U32 R58, RZ, RZ, R249 ;  /* 0x000000ffff3a7224 */ /* 0x000fe200078e00f9 */
[----:B------:R-:W-:Y:S01]  /*2a120*/  MOV R57, R250 ;  /* 0x000000fa00397202 */ /* 0x000fe20000000f00 */
[----:B------:R-:W-:Y:S01]  /*2a130*/  IMAD.MOV.U32 R60, RZ, RZ, R247 ;  /* 0x000000ffff3c7224 */ /* 0x000fe200078e00f7 */
[----:B------:R-:W-:Y:S01]  /*2a140*/  MOV R59, R248 ;  /* 0x000000f8003b7202 */ /* 0x000fe20000000f00 */
[----:B------:R-:W-:Y:S01]  /*2a150*/  @!P4 FMUL R191, R191, R191 ;  /* 0x000000bfbfbfc220 */ /* 0x000fe20000400000 */
        /* <DEDUP_REMOVED lines=85> */
[----:B------:R-:W-:-:S04]  /*2a6b0*/  F2FP.BF16.F32.PACK_AB R155, R191, R192 ;  /* 0x000000c0bf9b723e */ /* 0x000fc800000010ff */
        /* <DEDUP_REMOVED lines=274> */
[-CC-:B------:R-:W-:Y:S01]  /*2b7e0*/  FFMA R13, R168, R17.reuse, -R12.reuse ;  /* 0x00000011a80d7223 */ /* 0x180fe2000000080c */
[-C--:B------:R-:W-:Y:S01]  /*2b7f0*/  FFMA R11, R169, R17.reuse, -R12 ;  /* 0x00000011a90b7223 */ /* 0x080fe2000000080c */
[-CC-:B------:R-:W-:Y:S01]  /*2b800*/  FFMA R10, R170, R17.reuse, -R3.reuse ;  /* 0x00000011aa0a7223 */ /* 0x180fe20000000803 */
[----:B------:R-:W-:-:S02]  /*2b810*/  FFMA R5, R171, R17, -R3 ;  /* 0x00000011ab057223 */ /* 0x000fc40000000803 */
[----:B------:R-:W-:Y:S02]  /*2b820*/  FSETP.GEU.AND P5, PT, R13, -126, PT ;  /* 0xc2fc00000d00780b */ /* 0x000fe40003fae000 */
[----:B------:R-:W-:Y:S02]  /*2b830*/  FSETP.GEU.AND P6, PT, R11, -126, PT ;  /* 0xc2fc00000b00780b */ /* 0x000fe40003fce000 */
[----:B------:R-:W-:Y:S02]  /*2b840*/  FSETP.GEU.AND P3, PT, R10, -126, PT ;  /* 0xc2fc00000a00780b */ /* 0x000fe40003f6e000 */
[----:B------:R-:W-:-:S07]  /*2b850*/  FSETP.GEU.AND P4, PT, R5, -126, PT ;  /* 0xc2fc00000500780b */ /* 0x000fce0003f8e000 */
        /* <DEDUP_REMOVED lines=19> */
[----:B------:R-:W-:-:S07]  /*2b990*/  FSETP.GEU.AND P4, PT, R5, -126, PT ;  /* 0xc2fc00000500780b */ /* 0x000fce0003f8e000 */
[----:B------:R-:W-:Y:S02]  /*2b9a0*/  @!P5 FMUL R13, R13, 0.5 ;  /* 0x3f0000000d0dd820 */ /* 0x000fe40000400000 */
[----:B------:R-:W-:Y:S02]  /*2b9b0*/  @!P6 FMUL R11, R11, 0.5 ;  /* 0x3f0000000b0be820 */ /* 0x000fe40000400000 */
[----:B------:R-:W-:Y:S02]  /*2b9c0*/  @!P3 FMUL R10, R10, 0.5 ;  /* 0x3f0000000a0ab820 */ /* 0x000fe40000400000 */
[----:B------:R-:W-:Y:S01]  /*2b9d0*/  @!P4 FMUL R5, R5, 0.5 ;  /* 0x3f0000000505c820 */ /* 0x000fe20000400000 */
[----:B------:R-:W1:Y:S08]  /*2b9e0*/  MUFU.EX2 R186, R13 ;  /* 0x0000000d00ba7308 */ /* 0x000e700000000800 */
[----:B------:R-:W3:Y:S08]  /*2b9f0*/  MUFU.EX2 R185, R11 ;  /* 0x0000000b00b97308 */ /* 0x000ef00000000800 */
[----:B------:R4:W3:Y:S08]  /*2ba00*/  MUFU.EX2 R184, R10 ;  /* 0x0000000a00b87308 */ /* 0x0008f00000000800 */
[----:B------:R-:W3:Y:S01]  /*2ba10*/  MUFU.EX2 R183, R5 ;  /* 0x0000000500b77308 */ /* 0x000ee20000000800 */
[----:B----4-:R-:W-:Y:S01]  /*2ba20*/  VIADD R10, R4, 0x100 ;  /* 0x00000100040a7836 */ /* 0x010fe20000000000 */
[----:B------:R-:W-:Y:S01]  /*2ba30*/  MOV R11, 0x40000040 ;  /* 0x40000040000b7802 */ /* 0x000fe20000000f00 */
[----:B-1----:R-:W-:Y:S01]  /*2ba40*/  @!P5 FMUL R186, R186, R186 ;  /* 0x000000bababad220 */ /* 0x002fe20000400000 */
[----:B---3--:R-:W-:-:S02]  /*2ba50*/  @!P6 FMUL R185, R185, R185 ;  /* 0x000000b9b9b9e220 */ /* 0x008fc40000400000 */
[----:B------:R-:W-:Y:S01]  /*2ba60*/  R2UR UR6, R10 ;  /* 0x000000000a0672ca */ /* 0x000fe200000e0000 */
[----:B------:R-:W-:Y:S01]  /*2ba70*/  @!P3 FMUL R184, R184, R184 ;  /* 0x000000b8b8b8b220 */ /* 0x000fe20000400000 */
[----:B------:R-:W-:Y:S02]  /*2ba80*/  R2UR UR7, R11 ;  /* 0x000000000b0772ca */ /* 0x000fe400000e0000 */
[----:B------:R-:W-:Y:S01]  /*2ba90*/  F2FP.BF16.F32.PACK_AB R152, R189, R190 ;  /* 0x000000bebd98723e */ /* 0x000fe200000010ff */
[----:B------:R-:W-:Y:S01]  /*2baa0*/  @!P4 FMUL R183, R183, R183 ;  /* 0x000000b7b7b7c220 */ /* 0x000fe20000400000 */
[----:B------:R-:W-:Y:S02]  /*2bab0*/  F2FP.BF16.F32.PACK_AB R153, R187, R188 ;  /* 0x000000bcbb99723e */ /* 0x000fe400000010ff */
[----:B------:R-:W-:Y:S02]  /*2bac0*/  F2FP.BF16.F32.PACK_AB R154, R185, R186 ;  /* 0x000000bab99a723e */ /* 0x000fe400000010ff */
[----:B------:R-:W-:Y:S01]  /*2bad0*/  F2FP.BF16.F32.PACK_AB R155, R183, R184 ;  /* 0x000000b8b79b723e */ /* 0x000fe200000010ff */
[----:B------:R-:W-:Y:S04]  /*2bae0*/  STL [R1+0x594], R190 ;  /* 0x000594be01007387 */ /* 0x000fe80000100800 */
        /* <DEDUP_REMOVED lines=8> */
[----:B------:R1:W-:Y:S01]  /*2bb70*/  STL [R1+0x5a8], R183 ;  /* 0x0005a8b701007387 */ /* 0x0003e20000100800 */
[----:B------:R-:W-:-:S03]  /*2bb80*/  WARPGROUP.DEPBAR.LE gsb0, 0x0 ;  /* 0x00008000000079c5 */ /* 0x000fc60000010000 */
[----:B------:R-:W-:Y:S04]  /*2bb90*/  STL.64 [R1], R24 ;  /* 0x0000001801007387 */ /* 0x000fe80000100a00 */
[----:B------:R-:W-:Y:S04]  /*2bba0*/  STL.64 [R1+0x8], R26 ;  /* 0x0000081a01007387 */ /* 0x000fe80000100a00 */
[----:B------:R-:W-:Y:S01]  /*2bbb0*/  STL.64 [R1+0x10], R28 ;  /* 0x0000101c01007387 */ /* 0x000fe20000100a00 */
[----:B------:R-:W-:-:S03]  /*2bbc0*/  IMAD.MOV.U32 R2, RZ, RZ, R150 ;  /* 0x000000ffff027224 */ /* 0x000fc600078e0096 */
[----:B------:R-:W-:Y:S01]  /*2bbd0*/  STL.64 [R1+0x18], R30 ;  /* 0x0000181e01007387 */ /* 0x000fe20000100a00 */
[----:B------:R-:W-:-:S03]  /*2bbe0*/  MOV R0, R151 ;  /* 0x0000009700007202 */ /* 0x000fc60000000f00 */
[----:B------:R-:W-:Y:S01]  /*2bbf0*/  STL.64 [R1+0x20], R32 ;  /* 0x0000202001007387 */ /* 0x000fe20000100a00 */
[----:B------:R-:W-:-:S03]  /*2bc00*/  MOV R7, R148 ;  /* 0x0000009400077202 */ /* 0x000fc60000000f00 */
[----:B------:R-:W-:Y:S01]  /*2bc10*/  STL.64 [R1+0x28], R34 ;  /* 0x0000282201007387 */ /* 0x000fe20000100a00 */
[----:B------:R-:W-:Y:S01]  /*2bc20*/  MOV R6, R149 ;  /* 0x0000009500067202 */ /* 0x000fe20000000f00 */
[----:B------:R-:W-:Y:S02]  /*2bc30*/  IMAD.MOV.U32 R8, RZ, RZ, R147 ;  /* 0x000000ffff087224 */ /* 0x000fe400078e0093 */
[----:B------:R2:W-:Y:S01]  /*2bc40*/  STL.64 [R1+0x30], R36 ;  /* 0x0000302401007387 */ /* 0x0005e20000100a00 */
[----:B------:R-:W-:Y:S01]  /*2bc50*/  MOV R9, R146 ;  /* 0x0000009200097202 */ /* 0x000fe20000000f00 */
[----:B------:R-:W-:Y:S02]  /*2bc60*/  IMAD.MOV.U32 R19, RZ, RZ, R144 ;  /* 0x000000ffff137224 */ /* 0x000fe400078e0090 */
[----:B------:R-:W3:Y:S01]  /*2bc70*/  LDL.LU.64 R150, [R1+0x1088] ;  /* 0x0010880001967983 */ /* 0x000ee20000300a00 */
[----:B------:R-:W-:-:S03]  /*2bc80*/  MOV R13, R145 ;  /* 0x00000091000d7202 */ /* 0x000fc60000000f00 */
[----:B------:R-:W3:Y:S01]  /*2bc90*/  LDL.LU.64 R148, [R1+0x1080] ;  /* 0x0010800001947983 */ /* 0x000ee20000300a00 */
[----:B------:R-:W-:Y:S01]  /*2bca0*/  MOV R157, R142 ;  /* 0x0000008e009d7202 */ /* 0x000fe20000000f00 */
[----:B------:R-:W-:Y:S01]  /*2bcb0*/  IMAD.MOV.U32 R158, RZ, RZ, R141 ;  /* 0x000000ffff9e7224 */ /* 0x000fe200078e008d */
[----:B------:R-:W-:Y:S01]  /*2bcc0*/  MOV R156, R143 ;  /* 0x0000008f009c7202 */ /* 0x000fe20000000f00 */
[----:B------:R-:W3:Y:S01]  /*2bcd0*/  LDL.LU.64 R146, [R1+0x1078] ;  /* 0x0010780001927983 */ /* 0x000ee20000300a00 */
        /* <DEDUP_REMOVED lines=28> */
[----:B-1----:R-:W-:Y:S02]  /*2bea0*/  IMAD.MOV.U32 R183, RZ, RZ, R120 ;  /* 0x000000ffffb77224 */ /* 0x002fe400078e0078 */
        /* <DEDUP_REMOVED lines=124> */
[----:B------:R-:W-:-:S03]  /*2c670*/  MOV R177, R39 ;  /* 0x0000002700b17202 */ /* 0x000fc60000000f00 */
[----:B------:R-:W3:Y:S04]  /*2c680*/  LDL.LU.64 R42, [R1+0xed8] ;  /* 0x000ed800012a7983 */ /* 0x000ee80000300a00 */
[----:B------:R-:W3:Y:S04]  /*2c690*/  LDL.LU.64 R40, [R1+0xed0] ;  /* 0x000ed00001287983 */ /* 0x000ee80000300a00 */
[----:B------:R-:W3:Y:S04]  /*2c6a0*/  LDL.LU.64 R38, [R1+0xec8] ;  /* 0x000ec80001267983 */ /* 0x000ee80000300a00 */
[----:B--2---:R-:W3:Y:S04]  /*2c6b0*/  LDL.LU.64 R36, [R1+0xec0] ;  /* 0x000ec00001247983 */ /* 0x004ee80000300a00 */
[----:B------:R-:W3:Y:S04]  /*2c6c0*/  LDL.LU.64 R34, [R1+0xeb8] ;  /* 0x000eb80001227983 */ /* 0x000ee80000300a00 */
[----:B------:R-:W3:Y:S04]  /*2c6d0*/  LDL.LU.64 R32, [R1+0xeb0] ;  /* 0x000eb00001207983 */ /* 0x000ee80000300a00 */
[----:B------:R-:W3:Y:S04]  /*2c6e0*/  LDL.LU.64 R30, [R1+0xea8] ;  /* 0x000ea800011e7983 */ /* 0x000ee80000300a00 */
[----:B------:R-:W3:Y:S04]  /*2c6f0*/  LDL.LU.64 R28, [R1+0xea0] ;  /* 0x000ea000011c7983 */ /* 0x000ee80000300a00 */
[----:B------:R-:W3:Y:S04]  /*2c700*/  LDL.LU.64 R26, [R1+0xe98] ;  /* 0x000e9800011a7983 */ /* 0x000ee80000300a00 */
[----:B------:R-:W3:Y:S01]  /*2c710*/  LDL.LU.64 R24, [R1+0xe90] ;  /* 0x000e900001187983 */ /* 0x000ee20000300a00 */
[----:B------:R-:W-:Y:S01]  /*2c720*/  IMAD.MOV.U32 R11, RZ, RZ, 0x40000040 ;  /* 0x40000040ff0b7424 */ /* 0x000fe200078e00ff */
[----:B------:R-:W-:-:S04]  /*2c730*/  IADD3 R10, R4, 0x1100, RZ ;  /* 0x00001100040a7810 */ /* 0x000fc80007ffe0ff */
[----:B------:R-:W-:Y:S02]  /*2c740*/  R2UR UR6, R10 ;  /* 0x000000000a0672ca */ /* 0x000fe400000e0000 */
[----:B------:R-:W-:Y:S01]  /*2c750*/  R2UR UR7, R11 ;  /* 0x000000000b0772ca */ /* 0x000fe200000e0000 */
[----:B---3--:R-:W-:-:S12]  /*2c760*/  WARPGROUP.ARRIVE ;  /* 0x00000000000079c5 */ /* 0x008fd80000000000 */
        /* <DEDUP_REMOVED lines=78> */
[----:B------:R-:W-:-:S03]  /*2cc50*/  MOV R39, R177 ;  /* 0x000000b100277202 */ /* 0x000fc60000000f00 */
[----:B------:R-:W2:Y:S01]  /*2cc60*/  LDL.LU R35, [R1+0x2c] ;  /* 0x00002c0001237983 */ /* 0x000ea20000300800 */
[----:B------:R-:W-:-:S03]  /*2cc70*/  IMAD.MOV.U32 R40, RZ, RZ, R178 ;  /* 0x000000ffff287224 */ /* 0x000fc600078e00b2 */
[----:B------:R-:W2:Y:S01]  /*2cc80*/  LDL.LU R36, [R1+0x30] ;  /* 0x0000300001247983 */ /* 0x000ea20000300800 */
[----:B------:R-:W-:-:S03]  /*2cc90*/  MOV R41, R179 ;  /* 0x000000b300297202 */ /* 0x000fc60000000f00 */
[----:B------:R-:W2:Y:S04]  /*2cca0*/  LDL.LU R37, [R1+0x34] ;  /* 0x0000340001257983 */ /* 0x000ea80000300800 */
[----:B------:R-:W3:Y:S04]  /*2ccb0*/  LDL.LU R176, [R1+0xe8c] ;  /* 0x000e8c0001b07983 */ /* 0x000ee80000300800 */
[----:B------:R-:W4:Y:S04]  /*2ccc0*/  LDL.LU R177, [R1+0xe88] ;  /* 0x000e880001b17983 */ /* 0x000f280000300800 */
[----:B------:R-:W2:Y:S04]  /*2ccd0*/  LDL.LU R178, [R1+0xe84] ;  /* 0x000e840001b27983 */ /* 0x000ea80000300800 */
[----:B------:R-:W2:Y:S01]  /*2cce0*/  LDL.LU R179, [R1+0xe80] ;  /* 0x000e800001b37983 */ /* 0x000ea20000300800 */
[----:B------:R-:W-:Y:S01]  /*2ccf0*/  MOV R42, R16 ;  /* 0x00000010002a7202 */ /* 0x000fe20000000f00 */
[----:B------:R-:W-:Y:S01]  /*2cd00*/  IMAD.MOV.U32 R43, RZ, RZ, R15 ;  /* 0x000000ffff2b7224 */ /* 0x000fe200078e000f */
[----:B------:R-:W-:Y:S01]  /*2cd10*/  MOV R44, R18 ;  /* 0x00000012002c7202 */ /* 0x000fe20000000f00 */
[----:B------:R-:W2:Y:S01]  /*2cd20*/  LDL.LU R16, [R1+0xe7c] ;  /* 0x000e7c0001107983 */ /* 0x000ea20000300800 */
[----:B------:R-:W-:-:S03]  /*2cd30*/  MOV R45, R14 ;  /* 0x0000000e002d7202 */ /* 0x000fc60000000f00 */
[----:B------:R-:W2:Y:S04]  /*2cd40*/  LDL.LU R15, [R1+0xe78] ;  /* 0x000e7800010f7983 */ /* 0x000ea80000300800 */
[----:B------:R-:W2:Y:S04]  /*2cd50*/  LDL.LU R18, [R1+0xe74] ;  /* 0x000e740001127983 */ /* 0x000ea80000300800 */
[----:B------:R-:W2:Y:S01]  /*2cd60*/  LDL.LU R14, [R1+0xe70] ;  /* 0x000e7000010e7983 */ /* 0x000ea20000300800 */
[----:B------:R-:W-:Y:S02]  /*2cd70*/  MOV R54, R17 ;  /* 0x0000001100367202 */ /* 0x000fe40000000f00 */
[----:B------:R-:W3:Y:S01]  /*2cd80*/  LDC R17, c[0x0][0x604] ;  /* 0x00018100ff117b82 */ /* 0x000ee20000000800 */
        /* <DEDUP_REMOVED lines=72> */
[----:B------:R-:W2:Y:S01]  /*2d210*/  LDL.LU R221, [R1+0xe6c] ;  /* 0x000e6c0001dd7983 */ /* 0x000ea20000300800 */
[----:B------:R-:W-:-:S02]  /*2d220*/  MOV R99, R204 ;  /* 0x000000cc00637202 */ /* 0x000fc40000000f00 */
[----:B------:R-:W-:Y:S01]  /*2d230*/  MOV R101, R202 ;  /* 0x000000ca00657202 */ /* 0x000fe20000000f00 */
[----:B------:R-:W2:Y:S01]  /*2d240*/  LDL.LU R21, [R1+0xe68] ;  /* 0x000e680001157983 */ /* 0x000ea20000300800 */
[----:B------:R-:W-:Y:S02]  /*2d250*/  MOV R102, R201 ;  /* 0x000000c900667202 */ /* 0x000fe40000000f00 */
[----:B------:R-:W-:Y:S01]  /*2d260*/  MOV R104, R199 ;  /* 0x000000c700687202 */ /* 0x000fe20000000f00 */
[----:B------:R-:W2:Y:S01]  /*2d270*/  LDL.LU R220, [R1+0xe64] ;  /* 0x000e640001dc7983 */ /* 0x000ea20000300800 */
[----:B------:R-:W-:Y:S02]  /*2d280*/  MOV R105, R198 ;  /* 0x000000c600697202 */ /* 0x000fe40000000f00 */
        /* <DEDUP_REMOVED lines=15> */
[----:B------:R-:W-:Y:S02]  /*2d380*/  MOV R125, R174 ;  /* 0x000000ae007d7202 */ /* 0x000fe40000000f00 */
[----:B------:R-:W-:Y:S02]  /*2d390*/  MOV R126, R173 ;  /* 0x000000ad007e7202 */ /* 0x000fe40000000f00 */
[----:B------:R-:W-:Y:S02]  /*2d3a0*/  MOV R128, R171 ;  /* 0x000000ab00807202 */ /* 0x000fe40000000f00 */
[----:B------:R-:W-:-:S02]  /*2d3b0*/  MOV R129, R170 ;  /* 0x000000aa00817202 */ /* 0x000fc40000000f00 */
[----:B------:R-:W-:Y:S02]  /*2d3c0*/  MOV R131, R168 ;  /* 0x000000a800837202 */ /* 0x000fe40000000f00 */
        /* <DEDUP_REMOVED lines=12> */
[----:B------:R-:W-:Y:S01]  /*2d490*/  MOV R150, R2 ;  /* 0x0000000200967202 */ /* 0x000fe20000000f00 */
[-CC-:B---3--:R-:W-:Y:S01]  /*2d4a0*/  FFMA R13, R176, R17.reuse, -R12.reuse ;  /* 0x00000011b00d7223 */ /* 0x188fe2000000080c */
[-C--:B----4-:R-:W-:Y:S01]  /*2d4b0*/  FFMA R11, R177, R17.reuse, -R12 ;  /* 0x00000011b10b7223 */ /* 0x090fe2000000080c */
[-CC-:B--2---:R-:W-:Y:S01]  /*2d4c0*/  FFMA R10, R178, R17.reuse, -R3.reuse ;  /* 0x00000011b20a7223 */ /* 0x184fe20000000803 */
[----:B------:R-:W-:Y:S02]  /*2d4d0*/  FFMA R5, R179, R17, -R3 ;  /* 0x00000011b3057223 */ /* 0x000fe40000000803 */
[----:B------:R-:W-:Y:S02]  /*2d4e0*/  FSETP.GEU.AND P5, PT, R13, -126, PT ;  /* 0xc2fc00000d00780b */ /* 0x000fe40003fae000 */
[----:B------:R-:W-:-:S02]  /*2d4f0*/  FSETP.GEU.AND P6, PT, R11, -126, PT ;  /* 0xc2fc00000b00780b */ /* 0x000fc40003fce000 */
[----:B------:R-:W-:Y:S02]  /*2d500*/  FSETP.GEU.AND P3, PT, R10, -126, PT ;  /* 0xc2fc00000a00780b */ /* 0x000fe40003f6e000 */
[----:B------:R-:W-:-:S07]  /*2d510*/  FSETP.GEU.AND P4, PT, R5, -126, PT ;  /* 0xc2fc00000500780b */ /* 0x000fce0003f8e000 */
[----:B------:R-:W-:Y:S02]  /*2d520*/  @!P5 FMUL R13, R13, 0.5 ;  /* 0x3f0000000d0dd820 */ /* 0x000fe40000400000 */
[----:B------:R-:W-:Y:S02]  /*2d530*/  @!P6 FMUL R11, R11, 0.5 ;  /* 0x3f0000000b0be820 */ /* 0x000fe40000400000 */
[----:B------:R-:W-:Y:S02]  /*2d540*/  @!P3 FMUL R10, R10, 0.5 ;  /* 0x3f0000000a0ab820 */ /* 0x000fe40000400000 */
[----:B------:R-:W-:Y:S01]  /*2d550*/  @!P4 FMUL R5, R5, 0.5 ;  /* 0x3f0000000505c820 */ /* 0x000fe20000400000 */
[----:B------:R1:W2:Y:S08]  /*2d560*/  MUFU.EX2 R182, R13 ;  /* 0x0000000d00b67308 */ /* 0x0002b00000000800 */
[----:B------:R3:W4:Y:S08]  /*2d570*/  MUFU.EX2 R181, R11 ;  /* 0x0000000b00b57308 */ /* 0x0007300000000800 */
[----:B------:R4:W2:Y:S08]  /*2d580*/  MUFU.EX2 R180, R10 ;  /* 0x0000000a00b47308 */ /* 0x0008b00000000800 */
[----:B------:R2:W2:Y:S01]  /*2d590*/  MUFU.EX2 R179, R5 ;  /* 0x0000000500b37308 */ /* 0x0004a20000000800 */
[-CC-:B-1----:R-:W-:Y:S01]  /*2d5a0*/  FFMA R13, R16, R17.reuse, -R12.reuse ;  /* 0x00000011100d7223 */ /* 0x182fe2000000080c */
[-C--:B---3--:R-:W-:Y:S01]  /*2d5b0*/  FFMA R11, R15, R17.reuse, -R12 ;  /* 0x000000110f0b7223 */ /* 0x088fe2000000080c */
[--C-:B----4-:R-:W-:Y:S01]  /*2d5c0*/  FFMA R10, R18, R17, -R3.reuse ;  /* 0x00000011120a7223 */ /* 0x110fe20000000803 */
[----:B--2---:R-:W-:Y:S01]  /*2d5d0*/  @!P5 FMUL R182, R182, R182 ;  /* 0x000000b6b6b6d220 */ /* 0x004fe20000400000 */
        /* <DEDUP_REMOVED lines=13> */
[----:B------:R-:W2:Y:S08]  /*2d6b0*/  MUFU.EX2 R177, R11 ;  /* 0x0000000b00b17308 */ /* 0x000eb00000000800 */
[----:B------:R3:W4:Y:S08]  /*2d6c0*/  MUFU.EX2 R176, R10 ;  /* 0x0000000a00b07308 */ /* 0x0007300000000800 */
[----:B------:R-:W4:Y:S01]  /*2d6d0*/  MUFU.EX2 R175, R5 ;  /* 0x0000000500af7308 */ /* 0x000f220000000800 */
[----:B---3--:R-:W-:-:S02]  /*2d6e0*/  IADD3 R10, R4, 0x180, RZ ;  /* 0x00000180040a7810 */ /* 0x008fc40007ffe0ff */
[----:B------:R-:W-:Y:S01]  /*2d6f0*/  MOV R11, 0x40000040 ;  /* 0x40000040000b7802 */ /* 0x000fe20000000f00 */
[----:B-1----:R-:W-:Y:S01]  /*2d700*/  @!P5 FMUL R178, R178, R178 ;  /* 0x000000b2b2b2d220 */ /* 0x002fe20000400000 */
[----:B--2---:R-:W-:Y:S01]  /*2d710*/  @!P6 FMUL R177, R177, R177 ;  /* 0x000000b1b1b1e220 */ /* 0x004fe20000400000 */
[----:B------:R-:W-:Y:S01]  /*2d720*/  R2UR UR6, R10 ;  /* 0x000000000a0672ca */ /* 0x000fe200000e0000 */
[----:B----4-:R-:W-:Y:S01]  /*2d730*/  @!P3 FMUL R176, R176, R176 ;  /* 0x000000b0b0b0b220 */ /* 0x010fe20000400000 */
[----:B------:R-:W-:Y:S02]  /*2d740*/  R2UR UR7, R11 ;  /* 0x000000000b0772ca */ /* 0x000fe400000e0000 */
[----:B------:R-:W-:Y:S01]  /*2d750*/  F2FP.BF16.F32.PACK_AB R152, R181, R182 ;  /* 0x000000b6b598723e */ /* 0x000fe200000010ff */
[----:B------:R-:W-:Y:S01]  /*2d760*/  @!P4 FMUL R175, R175, R175 ;  /* 0x000000afafafc220 */ /* 0x000fe20000400000 */
[----:B------:R-:W-:Y:S02]  /*2d770*/  F2FP.BF16.F32.PACK_AB R153, R179, R180 ;  /* 0x000000b4b399723e */ /* 0x000fe400000010ff */
[----:B------:R-:W-:-:S02]  /*2d780*/  F2FP.BF16.F32.PACK_AB R154, R177, R178 ;  /* 0x000000b2b19a723e */ /* 0x000fc400000010ff */
        /* <DEDUP_REMOVED lines=308> */
[----:B------:R3:W4:Y:S08]  /*2ead0*/  MUFU.EX2 R169, R11 ;  /* 0x0000000b00a97308 */ /* 0x0007300000000800 */
[----:B------:R1:W4:Y:S08]  /*2eae0*/  MUFU.EX2 R168, R10 ;  /* 0x0000000a00a87308 */ /* 0x0003300000000800 */
[----:B------:R-:W4:Y:S01]  /*2eaf0*/  MUFU.EX2 R167, R5 ;  /* 0x0000000500a77308 */ /* 0x000f220000000800 */
[----:B---3--:R-:W-:Y:S01]  /*2eb00*/  IMAD.MOV.U32 R11, RZ, RZ, 0x40000040 ;  /* 0x40000040ff0b7424 */ /* 0x008fe200078e00ff */
[----:B-1----:R-:W-:Y:S01]  /*2eb10*/  IADD3 R10, R4, 0x200, RZ ;  /* 0x00000200040a7810 */ /* 0x002fe20007ffe0ff */
[----:B------:R-:W-:Y:S01]  /*2eb20*/  @!P5 FMUL R170, R170, R170 ;  /* 0x000000aaaaaad220 */ /* 0x000fe20000400000 */
[----:B----4-:R-:W-:-:S02]  /*2eb30*/  @!P6 FMUL R169, R169, R169 ;  /* 0x000000a9a9a9e220 */ /* 0x010fc40000400000 */
        /* <DEDUP_REMOVED lines=22> */
[----:B------:R-:W-:-:S03]  /*2eca0*/  MOV R2, R150 ;  /* 0x0000009600027202 */ /* 0x000fc60000000f00 */
[----:B------:R-:W-:Y:S01]  /*2ecb0*/  STL.64 [R1+0x18], R30 ;  /* 0x0000181e01007387 */ /* 0x000fe20000100a00 */
[----:B------:R-:W-:-:S03]  /*2ecc0*/  IMAD.MOV.U32 R0, RZ, RZ, R151 ;  /* 0x000000ffff007224 */ /* 0x000fc600078e0097 */
[----:B------:R-:W-:Y:S01]  /*2ecd0*/  STL.64 [R1+0x20], R32 ;  /* 0x0000202001007387 */ /* 0x000fe20000100a00 */
[----:B------:R-:W-:Y:S01]  /*2ece0*/  IMAD.MOV.U32 R7, RZ, RZ, R148 ;  /* 0x000000ffff077224 */ /* 0x000fe200078e0094 */
[----:B------:R-:W-:Y:S02]  /*2ecf0*/  MOV R6, R149 ;  /* 0x0000009500067202 */ /* 0x000fe40000000f00 */
[----:B------:R-:W-:Y:S01]  /*2ed00*/  STL.64 [R1+0x28], R34 ;  /* 0x0000282201007387 */ /* 0x000fe20000100a00 */
[----:B------:R-:W-:-:S03]  /*2ed10*/  MOV R9, R146 ;  /* 0x0000009200097202 */ /* 0x000fc60000000f00 */
[----:B------:R2:W-:Y:S01]  /*2ed20*/  STL.64 [R1+0x30], R36 ;  /* 0x0000302401007387 */ /* 0x0005e20000100a00 */
[----:B------:R-:W-:Y:S01]  /*2ed30*/  MOV R8, R147 ;  /* 0x0000009300087202 */ /* 0x000fe20000000f00 */
[----:B------:R-:W-:Y:S02]  /*2ed40*/  IMAD.MOV.U32 R13, RZ, RZ, R145 ;  /* 0x000000ffff0d7224 */ /* 0x000fe400078e0091 */
        /* <DEDUP_REMOVED lines=159> */
[----:B------:R-:W-:Y:S02]  /*2f740*/  MOV R230, R38 ;  /* 0x0000002600e67202 */ /* 0x000fe40000000f00 */
[----:B------:R-:W-:Y:S01]  /*2f750*/  MOV R225, R39 ;  /* 0x0000002700e17202 */ /* 0x000fe20000000f00 */
        /* <DEDUP_REMOVED lines=10> */
[----:B------:R-:W-:-:S02]  /*2f800*/  IADD3 R10, R4, 0x1200, RZ ;  /* 0x00001200040a7810 */ /* 0x000fc40007ffe0ff */
[----:B------:R-:W-:Y:S02]  /*2f810*/  MOV R11, 0x40000040 ;  /* 0x40000040000b7802 */ /* 0x000fe40000000f00 */
        /* <DEDUP_REMOVED lines=82> */
[----:B------:R-:W2:Y:S01]  /*2fd40*/  LDL.LU R35, [R1+0x2c] ;  /* 0x00002c0001237983 */ /* 0x000ea20000300800 */
[----:B------:R-:W-:-:S03]  /*2fd50*/  MOV R40, R228 ;  /* 0x000000e400287202 */ /* 0x000fc60000000f00 */
[----:B------:R-:W2:Y:S01]  /*2fd60*/  LDL.LU R36, [R1+0x30] ;  /* 0x0000300001247983 */ /* 0x000ea20000300800 */
[----:B------:R-:W-:-:S03]  /*2fd70*/  IMAD.MOV.U32 R41, RZ, RZ, R224 ;  /* 0x000000ffff297224 */ /* 0x000fc600078e00e0 */
        /* <DEDUP_REMOVED lines=15> */
[----:B------:R-:W-:Y:S01]  /*2fe70*/  MOV R145, R13 ;  /* 0x0000000d00917202 */ /* 0x000fe20000000f00 */
[----:B------:R-:W-:Y:S01]  /*2fe80*/  IMAD.MOV.U32 R125, RZ, RZ, R166 ;  /* 0x000000ffff7d7224 */ /* 0x000fe200078e00a6 */
[----:B------:R-:W-:Y:S01]  /*2fe90*/  MOV R126, R165 ;  /* 0x000000a5007e7202 */ /* 0x000fe20000000f00 */
[----:B------:R-:W-:Y:S01]  /*2fea0*/  IMAD.MOV.U32 R128, RZ, RZ, R163 ;  /* 0x000000ffff807224 */ /* 0x000fe200078e00a3 */
[----:B------:R-:W-:Y:S01]  /*2feb0*/  MOV R127, R164 ;  /* 0x000000a4007f7202 */ /* 0x000fe20000000f00 */
[----:B------:R-:W-:Y:S01]  /*2fec0*/  IMAD.MOV.U32 R131, RZ, RZ, R160 ;  /* 0x000000ffff837224 */ /* 0x000fe200078e00a0 */
[----:B------:R-:W-:-:S02]  /*2fed0*/  MOV R129, R162 ;  /* 0x000000a200817202 */ /* 0x000fc40000000f00 */
[----:B------:R-:W-:Y:S02]  /*2fee0*/  MOV R130, R161 ;  /* 0x000000a100827202 */ /* 0x000fe40000000f00 */
        /* <DEDUP_REMOVED lines=104> */
[----:B------:R-:W-:Y:S01]  /*30570*/  MOV R151, R0 ;  /* 0x0000000000977202 */ /* 0x000fe20000000f00 */
[-CC-:B---3--:R-:W-:Y:S01]  /*30580*/  FFMA R13, R230, R17.reuse, -R12.reuse ;  /* 0x00000011e60d7223 */ /* 0x188fe2000000080c */
[-C--:B----4-:R-:W-:Y:S01]  /*30590*/  FFMA R11, R225, R17.reuse, -R12 ;  /* 0x00000011e10b7223 */ /* 0x090fe2000000080c */
[-CC-:B--2---:R-:W-:Y:S01]  /*305a0*/  FFMA R10, R228, R17.reuse, -R3.reuse ;  /* 0x00000011e40a7223 */ /* 0x184fe20000000803 */
[----:B------:R-:W-:Y:S02]  /*305b0*/  FFMA R5, R224, R17, -R3 ;  /* 0x00000011e0057223 */ /* 0x000fe40000000803 */
[----:B------:R-:W-:Y:S02]  /*305c0*/  FSETP.GEU.AND P5, PT, R13, -126, PT ;  /* 0xc2fc00000d00780b */ /* 0x000fe40003fae000 */
[----:B------:R-:W-:Y:S02]  /*305d0*/  FSETP.GEU.AND P6, PT, R11, -126, PT ;  /* 0xc2fc00000b00780b */ /* 0x000fe40003fce000 */
[----:B------:R-:W-:-:S02]  /*305e0*/  FSETP.GEU.AND P3, PT, R10, -126, PT ;  /* 0xc2fc00000a00780b */ /* 0x000fc40003f6e000 */
        /* <DEDUP_REMOVED lines=29> */
[----:B---3--:R-:W-:Y:S01]  /*307c0*/  VIADD R10, R4, 0x280 ;  /* 0x00000280040a7836 */ /* 0x008fe20000000000 */
[----:B------:R-:W-:Y:S01]  /*307d0*/  MOV R11, 0x40000040 ;  /* 0x40000040000b7802 */ /* 0x000fe20000000f00 */
[----:B-1----:R-:W-:Y:S01]  /*307e0*/  @!P5 FMUL R162, R162, R162 ;  /* 0x000000a2a2a2d220 */ /* 0x002fe20000400000 */
[----:B--2---:R-:W-:-:S02]  /*307f0*/  @!P6 FMUL R161, R161, R161 ;  /* 0x000000a1a1a1e220 */ /* 0x004fc40000400000 */
[----:B------:R-:W-:Y:S01]  /*30800*/  R2UR UR6, R10 ;  /* 0x000000000a0672ca */ /* 0x000fe200000e0000 */
[----:B----4-:R-:W-:Y:S01]  /*30810*/  @!P3 FMUL R160, R160, R160 ;  /* 0x000000a0a0a0b220 */ /* 0x010fe20000400000 */
[----:B------:R-:W-:Y:S02]  /*30820*/  R2UR UR7, R11 ;  /* 0x000000000b0772ca */ /* 0x000fe400000e0000 */
[----:B------:R-:W-:Y:S01]  /*30830*/  F2FP.BF16.F32.PACK_AB R152, R165, R166 ;  /* 0x000000a6a598723e */ /* 0x000fe200000010ff */
[----:B------:R-:W-:Y:S01]  /*30840*/  @!P4 FMUL R159, R159, R159 ;  /* 0x0000009f9f9fc220 */ /* 0x000fe20000400000 */
[----:B------:R-:W-:Y:S02]  /*30850*/  F2FP.BF16.F32.PACK_AB R153, R163, R164 ;  /* 0x000000a4a399723e */ /* 0x000fe400000010ff */
[----:B------:R-:W-:Y:S02]  /*30860*/  F2FP.BF16.F32.PACK_AB R154, R161, R162 ;  /* 0x000000a2a19a723e */ /* 0x000fe400000010ff */
        /* <DEDUP_REMOVED lines=140> */
[----:B------:R-:W-:Y:S01]  /*31130*/  IMAD.MOV.U32 R11, RZ, RZ, 0x40000040 ;  /* 0x40000040ff0b7424 */ /* 0x000fe200078e00ff */
[----:B------:R-:W-:-:S04]  /*31140*/  IADD3 R10, R4, 0x1280, RZ ;  /* 0x00001280040a7810 */ /* 0x000fc80007ffe0ff */
        /* <DEDUP_REMOVED lines=169> */
[----:B----4-:R-:W-:-:S02]  /*31be0*/  IADD3 R10, R4, 0x300, RZ ;  /* 0x00000300040a7810 */ /* 0x010fc40007ffe0ff */
[----:B------:R-:W-:Y:S01]  /*31bf0*/  MOV R11, 0x40000040 ;  /* 0x40000040000b7802 */ /* 0x000fe20000000f00 */
[----:B-1----:R-:W-:Y:S01]  /*31c00*/  @!P5 FMUL R22, R22, R22 ;  /* 0x000000161616d220 */ /* 0x002fe20000400000 */
[----:B---3--:R-:W-:Y:S01]  /*31c10*/  @!P6 FMUL R21, R21, R21 ;  /* 0x000000151515e220 */ /* 0x008fe20000400000 */
[----:B------:R-:W-:Y:S01]  /*31c20*/  R2UR UR6, R10 ;  /* 0x000000000a0672ca */ /* 0x000fe200000e0000 */
[----:B------:R-:W-:Y:S01]  /*31c30*/  @!P3 FMUL R20, R20, R20 ;  /* 0x000000141414b220 */ /* 0x000fe20000400000 */
[----:B------:R-:W-:Y:S02]  /*31c40*/  R2UR UR7, R11 ;  /* 0x000000000b0772ca */ /* 0x000fe400000e0000 */
[----:B------:R-:W-:Y:S01]  /*31c50*/  F2FP.BF16.F32.PACK_AB R152, R157, R158 ;  /* 0x0000009e9d98723e */ /* 0x000fe200000010ff */
[----:B------:R-:W-:Y:S01]  /*31c60*/  @!P4 FMUL R19, R19, R19 ;  /* 0x000000131313c220 */ /* 0x000fe20000400000 */
[----:B------:R-:W-:Y:S02]  /*31c70*/  F2FP.BF16.F32.PACK_AB R153, R23, R156 ;  /* 0x0000009c1799723e */ /* 0x000fe400000010ff */
[----:B------:R-:W-:-:S02]  /*31c80*/  F2FP.BF16.F32.PACK_AB R154, R21, R22 ;  /* 0x00000016159a723e */ /* 0x000fc400000010ff */
[----:B------:R-:W-:-:S04]  /*31c90*/  F2FP.BF16.F32.PACK_AB R155, R19, R20 ;  /* 0x00000014139b723e */ /* 0x000fc800000010ff */
        /* <DEDUP_REMOVED lines=21> */
[----:B------:R-:W2:Y:S01]  /*31df0*/  LDL.LU.64 R150, [R1+0x808] ;  /* 0x0008080001967983 */ /* 0x000ea20000300a00 */
[----:B------:R-:W-:Y:S01]  /*31e00*/  MOV R222, R144 ;  /* 0x0000009000de7202 */ /* 0x000fe20000000f00 */
[----:B------:R-:W-:Y:S02]  /*31e10*/  IMAD.MOV.U32 R224, RZ, RZ, R142 ;  /* 0x000000ffffe07224 */ /* 0x000fe400078e008e */
[----:B------:R-:W2:Y:S01]  /*31e20*/  LDL.LU.64 R148, [R1+0x800] ;  /* 0x0008000001947983 */ /* 0x000ea20000300a00 */
[----:B------:R-:W-:-:S03]  /*31e30*/  MOV R223, R143 ;  /* 0x0000008f00df7202 */ /* 0x000fc60000000f00 */
[----:B------:R-:W2:Y:S01]  /*31e40*/  LDL.LU.64 R146, [R1+0x7f8] ;  /* 0x0007f80001927983 */ /* 0x000ea20000300a00 */
[----:B------:R-:W-:Y:S01]  /*31e50*/  MOV R226, R140 ;  /* 0x0000008c00e27202 */ /* 0x000fe20000000f00 */
[----:B------:R-:W-:Y:S01]  /*31e60*/  IMAD.MOV.U32 R227, RZ, RZ, R139 ;  /* 0x000000ffffe37224 */ /* 0x000fe200078e008b */
[----:B------:R-:W-:Y:S01]  /*31e70*/  MOV R225, R141 ;  /* 0x0000008d00e17202 */ /* 0x000fe20000000f00 */
        /* <DEDUP_REMOVED lines=154> */
[----:B------:R-:W-:-:S02]  /*32820*/  IADD3 R10, R4, 0x1300, RZ ;  /* 0x00001300040a7810 */ /* 0x000fc40007ffe0ff */
[----:B------:R-:W-:Y:S02]  /*32830*/  MOV R11, 0x40000040 ;  /* 0x40000040000b7802 */ /* 0x000fe40000000f00 */
        /* <DEDUP_REMOVED lines=96> */
[----:B------:R-:W3:Y:S01]  /*32e40*/  LDL.LU R160, [R1+0x60c] ;  /* 0x00060c0001a07983 */ /* 0x000ee20000300800 */
[----:B------:R-:W-:-:S03]  /*32e50*/  MOV R51, R163 ;  /* 0x000000a300337202 */ /* 0x000fc60000000f00 */
[----:B------:R-:W4:Y:S01]  /*32e60*/  LDL.LU R159, [R1+0x608] ;  /* 0x00060800019f7983 */ /* 0x000f220000300800 */
[----:B------:R-:W-:-:S03]  /*32e70*/  IMAD.MOV.U32 R52, RZ, RZ, R166 ;  /* 0x000000ffff347224 */ /* 0x000fc600078e00a6 */
[----:B------:R-:W3:Y:S01]  /*32e80*/  LDL.LU R162, [R1+0x604] ;  /* 0x0006040001a27983 */ /* 0x000ee20000300800 */
[----:B------:R-:W-:-:S03]  /*32e90*/  MOV R53, R165 ;  /* 0x000000a500357202 */ /* 0x000fc60000000f00 */
[----:B------:R-:W4:Y:S01]  /*32ea0*/  LDL.LU R161, [R1+0x600] ;  /* 0x0006000001a17983 */ /* 0x000f220000300800 */
[----:B------:R-:W-:-:S03]  /*32eb0*/  MOV R54, R168 ;  /* 0x000000a800367202 */ /* 0x000fc60000000f00 */
[----:B------:R-:W3:Y:S01]  /*32ec0*/  LDL.LU R164, [R1+0x5fc] ;  /* 0x0005fc0001a47983 */ /* 0x000ee20000300800 */
[----:B------:R-:W-:-:S03]  /*32ed0*/  IMAD.MOV.U32 R55, RZ, RZ, R167 ;  /* 0x000000ffff377224 */ /* 0x000fc600078e00a7 */
[----:B------:R-:W4:Y:S01]  /*32ee0*/  LDL.LU R163, [R1+0x5f8] ;  /* 0x0005f80001a37983 */ /* 0x000f220000300800 */
        /* <DEDUP_REMOVED lines=69> */
[----:B------:R1:W5:Y:S01]  /*33340*/  LDL.LU R207, [R1+0x56c] ;  /* 0x00056c0001cf7983 */ /* 0x0003620000300800 */
[----:B------:R-:W-:-:S03]  /*33350*/  IMAD.MOV.U32 R91, RZ, RZ, R201 ;  /* 0x000000ffff5b7224 */ /* 0x000fc600078e00c9 */
[----:B------:R1:W5:Y:S01]  /*33360*/  LDL.LU R252, [R1+0x568] ;  /* 0x0005680001fc7983 */ /* 0x0003620000300800 */
        /* <DEDUP_REMOVED lines=17> */
[----:B------:R-:W2:Y:S01]  /*33480*/  LDL.LU R241, [R1+0x544] ;  /* 0x0005440001f17983 */ /* 0x000ea20000300800 */
[----:B------:R-:W-:-:S03]  /*33490*/  MOV R101, R211 ;  /* 0x000000d300657202 */ /* 0x000fc60000000f00 */
[----:B------:R-:W3:Y:S04]  /*334a0*/  LDL.LU R209, [R1+0x540] ;  /* 0x0005400001d17983 */ /* 0x000ee80000300800 */
[----:B------:R-:W4:Y:S04]  /*334b0*/  LDL.LU R212, [R1+0x53c] ;  /* 0x00053c0001d47983 */ /* 0x000f280000300800 */
[----:B------:R-:W4:Y:S04]  /*334c0*/  LDL.LU R213, [R1+0x538] ;  /* 0x0005380001d57983 */ /* 0x000f280000300800 */
[----:B------:R-:W4:Y:S04]  /*334d0*/  LDL.LU R210, [R1+0x534] ;  /* 0x0005340001d27983 */ /* 0x000f280000300800 */
[----:B------:R-:W4:Y:S01]  /*334e0*/  LDL.LU R211, [R1+0x530] ;  /* 0x0005300001d37983 */ /* 0x000f220000300800 */
[----:B------:R-:W-:Y:S01]  /*334f0*/  MOV R102, R214 ;  /* 0x000000d600667202 */ /* 0x000fe20000000f00 */
[----:B------:R-:W-:-:S02]  /*33500*/  IMAD.MOV.U32 R103, RZ, RZ, R215 ;  /* 0x000000ffff677224 */ /* 0x000fc400078e00d7 */
[----:B------:R-:W4:Y:S04]  /*33510*/  LDL.LU R214, [R1+0x52c] ;  /* 0x00052c0001d67983 */ /* 0x000f280000300800 */
[----:B------:R-:W4:Y:S01]  /*33520*/  LDL.LU R215, [R1+0x528] ;  /* 0x0005280001d77983 */ /* 0x000f220000300800 */
[----:B------:R-:W-:Y:S02]  /*33530*/  MOV R126, R17 ;  /* 0x00000011007e7202 */ /* 0x000fe40000000f00 */
[----:B------:R-:W2:Y:S01]  /*33540*/  LDC R17, c[0x0][0x604] ;  /* 0x00018100ff117b82 */ /* 0x000ea20000000800 */
        /* <DEDUP_REMOVED lines=34> */
[----:B------:R-:W4:Y:S01]  /*33770*/  LDL.LU R2, [R1+0x524] ;  /* 0x0005240001027983 */ /* 0x000f220000300800 */
[----:B------:R-:W-:-:S02]  /*33780*/  MOV R128, R239 ;  /* 0x000000ef00807202 */ /* 0x000fc40000000f00 */
[----:B------:R-:W-:Y:S01]  /*33790*/  MOV R129, R238 ;  /* 0x000000ee00817202 */ /* 0x000fe20000000f00 */
[----:B------:R-:W4:Y:S01]  /*337a0*/  LDL.LU R245, [R1+0x520] ;  /* 0x0005200001f57983 */ /* 0x000f220000300800 */
[----:B------:R-:W-:Y:S02]  /*337b0*/  MOV R131, R236 ;  /* 0x000000ec00837202 */ /* 0x000fe40000000f00 */
[----:B------:R-:W-:Y:S01]  /*337c0*/  MOV R132, R235 ;  /* 0x000000eb00847202 */ /* 0x000fe20000000f00 */
[----:B------:R-:W4:Y:S01]  /*337d0*/  LDL.LU R0, [R1+0x51c] ;  /* 0x00051c0001007983 */ /* 0x000f220000300800 */
[----:B------:R-:W-:Y:S02]  /*337e0*/  MOV R134, R233 ;  /* 0x000000e900867202 */ /* 0x000fe40000000f00 */
[----:B------:R-:W-:Y:S01]  /*337f0*/  MOV R135, R232 ;  /* 0x000000e800877202 */ /* 0x000fe20000000f00 */
[----:B------:R-:W4:Y:S01]  /*33800*/  LDL.LU R246, [R1+0x518] ;  /* 0x0005180001f67983 */ /* 0x000f220000300800 */
[----:B------:R-:W-:-:S02]  /*33810*/  MOV R137, R230 ;  /* 0x000000e600897202 */ /* 0x000fc40000000f00 */
[----:B------:R-:W-:Y:S01]  /*33820*/  MOV R138, R228 ;  /* 0x000000e4008a7202 */ /* 0x000fe20000000f00 */
[----:B------:R-:W4:Y:S01]  /*33830*/  LDL.LU R208, [R1+0x514] ;  /* 0x0005140001d07983 */ /* 0x000f220000300800 */
[----:B------:R-:W-:Y:S02]  /*33840*/  MOV R140, R226 ;  /* 0x000000e2008c7202 */ /* 0x000fe40000000f00 */
[----:B------:R-:W-:Y:S01]  /*33850*/  MOV R141, R225 ;  /* 0x000000e1008d7202 */ /* 0x000fe20000000f00 */
[----:B------:R1:W5:Y:S01]  /*33860*/  LDL.LU R251, [R1+0x510] ;  /* 0x0005100001fb7983 */ /* 0x0003620000300800 */
[----:B------:R-:W-:Y:S02]  /*33870*/  MOV R143, R223 ;  /* 0x000000df008f7202 */ /* 0x000fe40000000f00 */
[----:B------:R-:W-:Y:S01]  /*33880*/  MOV R144, R222 ;  /* 0x000000de00907202 */ /* 0x000fe20000000f00 */
[----:B------:R1:W5:Y:S01]  /*33890*/  LDL.LU R250, [R1+0x50c] ;  /* 0x00050c0001fa7983 */ /* 0x0003620000300800 */
[----:B------:R-:W-:-:S03]  /*338a0*/  MOV R146, R220 ;  /* 0x000000dc00927202 */ /* 0x000fc60000000f00 */
        /* <DEDUP_REMOVED lines=15> */
[-CC-:B--2---:R-:W-:Y:S01]  /*339a0*/  FFMA R15, R241, R17.reuse, -R12.reuse ;  /* 0x00000011f10f7223 */ /* 0x184fe2000000080c */
[----:B---3--:R-:W-:-:S04]  /*339b0*/  FFMA R14, R209, R17, -R12 ;  /* 0x00000011d10e7223 */ /* 0x008fc8000000080c */
[----:B------:R-:W-:Y:S02]  /*339c0*/  FSETP.GEU.AND P5, PT, R15, -126, PT ;  /* 0xc2fc00000f00780b */ /* 0x000fe40003fae000 */
[----:B------:R-:W-:Y:S01]  /*339d0*/  FSETP.GEU.AND P6, PT, R14, -126, PT ;  /* 0xc2fc00000e00780b */ /* 0x000fe20003fce000 */
[-CC-:B----4-:R-:W-:Y:S01]  /*339e0*/  FFMA R11, R210, R17.reuse, -R3.reuse ;  /* 0x00000011d20b7223 */ /* 0x190fe20000000803 */
[----:B------:R-:W-:-:S04]  /*339f0*/  FFMA R10, R211, R17, -R3 ;  /* 0x00000011d30a7223 */ /* 0x000fc80000000803 */
[----:B------:R-:W-:Y:S02]  /*33a00*/  FSETP.GEU.AND P3, PT, R11, -126, PT ;  /* 0xc2fc00000b00780b */ /* 0x000fe40003f6e000 */
[----:B------:R-:W-:-:S03]  /*33a10*/  FSETP.GEU.AND P4, PT, R10, -126, PT ;  /* 0xc2fc00000a00780b */ /* 0x000fc60003f8e000 */
[----:B------:R-:W-:Y:S02]  /*33a20*/  @!P5 FMUL R15, R15, 0.5 ;  /* 0x3f0000000f0fd820 */ /* 0x000fe40000400000 */
[----:B------:R-:W-:Y:S01]  /*33a30*/  @!P6 FMUL R14, R14, 0.5 ;  /* 0x3f0000000e0ee820 */ /* 0x000fe20000400000 */
[-CC-:B------:R-:W-:Y:S01]  /*33a40*/  FFMA R13, R212, R17.reuse, -R12.reuse ;  /* 0x00000011d40d7223 */ /* 0x180fe2000000080c */
[-CC-:B------:R-:W-:Y:S01]  /*33a50*/  FFMA R5, R214, R17.reuse, -R3.reuse ;  /* 0x00000011d6057223 */ /* 0x180fe20000000803 */
[-C--:B------:R-:W-:Y:S01]  /*33a60*/  FFMA R12, R213, R17.reuse, -R12 ;  /* 0x00000011d50c7223 */ /* 0x080fe2000000080c */
[----:B------:R-:W-:Y:S01]  /*33a70*/  FFMA R3, R215, R17, -R3 ;  /* 0x00000011d7037223 */ /* 0x000fe20000000803 */
[----:B------:R-:W2:Y:S01]  /*33a80*/  MUFU.EX2 R18, R15 ;  /* 0x0000000f00127308 */ /* 0x000ea20000000800 */
[----:B------:R-:W-:Y:S02]  /*33a90*/  @!P3 FMUL R11, R11, 0.5 ;  /* 0x3f0000000b0bb820 */ /* 0x000fe40000400000 */
[----:B------:R-:W-:-:S05]  /*33aa0*/  @!P4 FMUL R10, R10, 0.5 ;  /* 0x3f0000000a0ac820 */ /* 0x000fca0000400000 */
[----:B------:R-:W3:Y:S08]  /*33ab0*/  MUFU.EX2 R17, R14 ;  /* 0x0000000e00117308 */ /* 0x000ef00000000800 */
[----:B------:R-:W4:Y:S08]  /*33ac0*/  MUFU.EX2 R15, R10 ;  /* 0x0000000a000f7308 */ /* 0x000f300000000800 */
[----:B------:R-:W1:Y:S01]  /*33ad0*/  MUFU.EX2 R16, R11 ;  /* 0x0000000b00107308 */ /* 0x000e620000000800 */
[----:B--2---:R-:W-:Y:S01]  /*33ae0*/  @!P5 FMUL R18, R18, R18 ;  /* 0x000000121212d220 */ /* 0x004fe20000400000 */
[----:B------:R-:W-:Y:S01]  /*33af0*/  FSETP.GEU.AND P5, PT, R13, -126, PT ;  /* 0xc2fc00000d00780b */ /* 0x000fe20003fae000 */
[----:B---3--:R-:W-:Y:S01]  /*33b00*/  @!P6 FMUL R17, R17, R17 ;  /* 0x000000111111e220 */ /* 0x008fe20000400000 */
[----:B------:R-:W-:Y:S01]  /*33b10*/  FSETP.GEU.AND P6, PT, R12, -126, PT ;  /* 0xc2fc00000c00780b */ /* 0x000fe20003fce000 */
[----:B----4-:R-:W-:Y:S01]  /*33b20*/  @!P4 FMUL R15, R15, R15 ;  /* 0x0000000f0f0fc220 */ /* 0x010fe20000400000 */
[----:B------:R-:W-:Y:S01]  /*33b30*/  FSETP.GEU.AND P4, PT, R3, -126, PT ;  /* 0xc2fc00000300780b */ /* 0x000fe20003f8e000 */
[----:B-1----:R-:W-:Y:S01]  /*33b40*/  @!P3 FMUL R16, R16, R16 ;  /* 0x000000101010b220 */ /* 0x002fe20000400000 */
[----:B------:R-:W-:-:S07]  /*33b50*/  FSETP.GEU.AND P3, PT, R5, -126, PT ;  /* 0xc2fc00000500780b */ /* 0x000fce0003f6e000 */
[----:B------:R-:W-:Y:S02]  /*33b60*/  @!P5 FMUL R13, R13, 0.5 ;  /* 0x3f0000000d0dd820 */ /* 0x000fe40000400000 */
[----:B------:R-:W-:Y:S02]  /*33b70*/  @!P6 FMUL R12, R12, 0.5 ;  /* 0x3f0000000c0ce820 */ /* 0x000fe40000400000 */
[----:B------:R-:W-:Y:S01]  /*33b80*/  @!P4 FMUL R3, R3, 0.5 ;  /* 0x3f0000000303c820 */ /* 0x000fe20000400000 */
[----:B------:R-:W1:Y:S01]  /*33b90*/  MUFU.EX2 R14, R13 ;  /* 0x0000000d000e7308 */ /* 0x000e620000000800 */
[----:B------:R-:W-:-:S07]  /*33ba0*/  @!P3 FMUL R5, R5, 0.5 ;  /* 0x3f0000000505b820 */ /* 0x000fce0000400000 */
[----:B------:R-:W2:Y:S08]  /*33bb0*/  MUFU.EX2 R13, R12 ;  /* 0x0000000c000d7308 */ /* 0x000eb00000000800 */
[----:B------:R-:W3:Y:S08]  /*33bc0*/  MUFU.EX2 R12, R5 ;  /* 0x00000005000c7308 */ /* 0x000ef00000000800 */
[----:B------:R-:W4:Y:S01]  /*33bd0*/  MUFU.EX2 R3, R3 ;  /* 0x0000000300037308 */ /* 0x000f220000000800 */
[----:B------:R-:W-:-:S02]  /*33be0*/  IADD3 R10, R4, 0x380, RZ ;  /* 0x00000380040a7810 */ /* 0x000fc40007ffe0ff */
[----:B------:R-:W-:Y:S01]  /*33bf0*/  MOV R11, 0x40000040 ;  /* 0x40000040000b7802 */ /* 0x000fe20000000f00 */
[----:B-1----:R-:W-:Y:S01]  /*33c00*/  @!P5 FMUL R14, R14, R14 ;  /* 0x0000000e0e0ed220 */ /* 0x002fe20000400000 */
[----:B--2---:R-:W-:Y:S01]  /*33c10*/  @!P6 FMUL R13, R13, R13 ;  /* 0x0000000d0d0de220 */ /* 0x004fe20000400000 */
[----:B------:R-:W-:Y:S01]  /*33c20*/  R2UR UR6, R10 ;  /* 0x000000000a0672ca */ /* 0x000fe200000e0000 */
[----:B---3--:R-:W-:Y:S01]  /*33c30*/  @!P3 FMUL R12, R12, R12 ;  /* 0x0000000c0c0cb220 */ /* 0x008fe20000400000 */
[----:B------:R-:W-:Y:S02]  /*33c40*/  R2UR UR7, R11 ;  /* 0x000000000b0772ca */ /* 0x000fe400000e0000 */
[----:B------:R-:W-:Y:S01]  /*33c50*/  F2FP.BF16.F32.PACK_AB R152, R17, R18 ;  /* 0x000000121198723e */ /* 0x000fe200000010ff */
[----:B----4-:R-:W-:Y:S01]  /*33c60*/  @!P4 FMUL R3, R3, R3 ;  /* 0x000000030303c220 */ /* 0x010fe20000400000 */
[----:B------:R-:W-:Y:S02]  /*33c70*/  F2FP.BF16.F32.PACK_AB R153, R15, R16 ;  /* 0x000000100f99723e */ /* 0x000fe400000010ff */
[----:B------:R-:W-:-:S02]  /*33c80*/  F2FP.BF16.F32.PACK_AB R154, R13, R14 ;  /* 0x0000000e0d9a723e */ /* 0x000fc400000010ff */
        /* <DEDUP_REMOVED lines=172> */
[----:B------:R-:W1:Y:S02]  /*34750*/  S2R R209, SR_CgaCtaId ;  /* 0x0000000000d17919 */ /* 0x000e640000008800 */
        /* <DEDUP_REMOVED lines=17> */
[----:B-1----:R-:W-:Y:S02]  /*34870*/  LEA R10, R209, R10, 0x18 ;  /* 0x0000000ad10a7211 */ /* 0x002fe400078ec0ff */
[----:B------:R-:W-:Y:S01]  /*34880*/  FADD R22, R157, R22 ;  /* 0x000000169d167221 */ /* 0x000fe20000000000 */
[----:B------:R-:W-:Y:S01]  /*34890*/  FADD R20, R23, R20 ;  /* 0x0000001417147221 */ /* 0x000fe20000000000 */
[----:B------:R-:W-:-:S02]  /*348a0*/  IADD3 R10, R10, 0x90020, RZ ;  /* 0x000900200a0a7810 */ /* 0x000fc40007ffe0ff */
[----:B------:R-:W-:Y:S01]  /*348b0*/  SEL R11, R208, RZ, P2 ;  /* 0x000000ffd00b7207 */ /* 0x000fe20001000000 */
[----:B------:R-:W-:Y:S01]  /*348c0*/  FADD R21, R22, R21 ;  /* 0x0000001516157221 */ /* 0x000fe20000000000 */
[----:B------:R-:W-:-:S03]  /*348d0*/  FADD R19, R20, R19 ;  /* 0x0000001314137221 */ /* 0x000fc60000000000 */
[----:B------:R-:W-:Y:S02]  /*348e0*/  IMAD R0, R11, 0x8, R10 ;  /* 0x000000080b007824 */ /* 0x000fe400078e020a */
[----:B------:R-:W-:Y:S01]  /*348f0*/  FADD R18, R21, R18 ;  /* 0x0000001215127221 */ /* 0x000fe20000000000 */
[----:B------:R-:W-:-:S03]  /*34900*/  FADD R16, R19, R16 ;  /* 0x0000001013107221 */ /* 0x000fc60000000000 */
[----:B------:R-:W-:Y:S01]  /*34910*/  FADD R17, R18, R17 ;  /* 0x0000001112117221 */ /* 0x000fe20000000000 */
[----:B------:R-:W-:Y:S01]  /*34920*/  FADD R15, R16, R15 ;  /* 0x0000000f100f7221 */ /* 0x000fe20000000000 */
[----:B------:R-:W-:Y:S02]  /*34930*/  PRMT R0, RZ, 0x654, R0 ;  /* 0x00000654ff007816 */ /* 0x000fe40000000000 */
[----:B------:R-:W-:Y:S01]  /*34940*/  FADD R14, R17, R14 ;  /* 0x0000000e110e7221 */ /* 0x000fe20000000000 */
[----:B------:R-:W-:Y:S01]  /*34950*/  FADD R12, R15, R12 ;  /* 0x0000000c0f0c7221 */ /* 0x000fe20000000000 */
[----:B--2---:R-:W-:-:S06]  /*34960*/  WARPGROUP.ARRIVE ;  /* 0x00000000000079c5 */ /* 0x004fcc0000000000 */
[----:B------:R-:W-:Y:S01]  /*34970*/  HGMMA.64x256x16.F32.BF16 R24, R152, gdesc[UR4].tnspB, R24, gsb0 ;  /* 0x43e0000498187df0 */ /* 0x000fe20008001818 */
[----:B------:R-:W-:Y:S01]  /*34980*/  FADD R245, R14, R13 ;  /* 0x0000000d0ef57221 */ /* 0x000fe20000000000 */
[----:B------:R-:W-:Y:S01]  /*34990*/  FADD R246, R12, R3 ;  /* 0x000000030cf67221 */ /* 0x000fe20000000000 */
[----:B------:R-:W-:Y:S02]  /*349a0*/  WARPGROUP.DEPBAR.LE gsb0, 0x0 ;  /* 0x00008000000079c5 */ /* 0x000fe40000010000 */
[----:B------:R1:W-:Y:S01]  /*349b0*/  SYNCS.ARRIVE.TRANS64.RED.A1T0 RZ, [R0+URZ], RZ ;  /* 0x000000ff00ff79a7 */ /* 0x0003e2000810043f */
[----:B------:R-:W-:Y:S05]  /*349c0*/  @P1 BRA `(.L_x_46) ;  /* 0x0000000400401947 */ /* 0x000fea0003800000 */
[----:B-----5:R-:W-:Y:S01]  /*349d0*/  ISETP.LT.OR P1, PT, R216, 0x1, !P0 ;  /* 0x00000001d800780c */ /* 0x020fe20004721670 */
[----:B------:R-:W-:-:S12]  /*349e0*/  BSSY B0, `(.L_x_47) ;  /* 0x000004d000007945 */ /* 0x000fd80003800000 */
[----:B------:R-:W-:Y:S05]  /*349f0*/  @P1 BRA `(.L_x_48) ;  /* 0x00000004002c1947 */ /* 0x000fea0003800000 */
[----:B------:R-:W2:Y:S01]  /*34a00*/  S2R R209, SR_CgaCtaId ;  /* 0x0000000000d17919 */ /* 0x000ea20000008800 */
[----:B------:R-:W-:Y:S02]  /*34a10*/  MOV R10, 0x400 ;  /* 0x00000400000a7802 */ /* 0x000fe40000000f00 */
[----:B------:R-:W-:Y:S02]  /*34a20*/  ISETP.NE.AND P2, PT, R243, RZ, PT ;  /* 0x000000fff300720c */ /* 0x000fe40003f45270 */
[----:B------:R-:W-:Y:S02]  /*34a30*/  SHF.L.U32 R2, R217, 0x1f, RZ ;  /* 0x0000001fd9027819 */ /* 0x000fe400000006ff */
[----:B--2---:R-:W-:-:S04]  /*34a40*/  LEA R10, R209, R10, 0x18 ;  /* 0x0000000ad10a7211 */ /* 0x004fc800078ec0ff */
[----:B-1----:R-:W-:-:S07]  /*34a50*/  LEA R0, R9, R10, 0x3 ;  /* 0x0000000a09007211 */ /* 0x002fce00078e18ff */
.L_x_49:
        /* <DEDUP_REMOVED lines=12> */
.L_x_50:
[----:B------:R-:W2:Y:S01]  /*34b20*/  S2R R5, SR_CgaCtaId ;  /* 0x0000000000057919 */ /* 0x000ea20000008800 */
[----:B-1----:R-:W1:Y:S01]  /*34b30*/  LDC.64 R2, c[0x0][0x198] ;  /* 0x00006600ff027b82 */ /* 0x002e620000000a00 */
[----:B------:R-:W-:Y:S01]  /*34b40*/  MOV R4, 0x400 ;  /* 0x0000040000047802 */ /* 0x000fe20000000f00 */
        /* <DEDUP_REMOVED lines=13> */
[----:B------:R-:W-:Y:S01]  /*34c20*/  VIADD R229, R229, 0x1 ;  /* 0x00000001e5e57836 */ /* 0x000fe20000000000 */
[----:B------:R-:W-:-:S02]  /*34c30*/  USHF.L.U32 UR19, UR6, 0x7, URZ ;  /* 0x0000000706137899 */ /* 0x000fc4000800063f */
[----:B------:R-:W-:-:S05]  /*34c40*/  UIADD3 UR17, UR7, 0x90000, URZ ;  /* 0x0009000007117890 */ /* 0x000fca000fffe03f */
[----:B------:R-:W-:Y:S01]  /*34c50*/  UMOV UR11, UR19 ;  /* 0x00000013000b7c82 */ /* 0x000fe20008000000 */
[----:B------:R-:W-:Y:S01]  /*34c60*/  UMOV UR27, UR19 ;  /* 0x00000013001b7c82 */ /* 0x000fe20008000000 */
[----:B------:R-:W-:Y:S01]  /*34c70*/  UMOV UR9, UR17 ;  /* 0x0000001100097c82 */ /* 0x000fe20008000000 */
[----:B------:R-:W-:Y:S01]  /*34c80*/  UMOV UR25, UR17 ;  /* 0x0000001100197c82 */ /* 0x000fe20008000000 */
[----:B--2---:R-:W-:-:S05]  /*34c90*/  LEA R4, R5, R4, 0x18 ;  /* 0x0000000405047211 */ /* 0x004fca00078ec0ff */
[C---:B------:R-:W-:Y:S01]  /*34ca0*/  IMAD R0, R9.reuse, 0x20000, R4 ;  /* 0x0002000009007824 */ /* 0x040fe200078e0204 */
[----:B------:R-:W-:-:S04]  /*34cb0*/  IADD3 R9, R9, 0x1, RZ ;  /* 0x0000000109097810 */ /* 0x000fc80007ffe0ff */
        /* <DEDUP_REMOVED lines=31> */
.L_x_48:
[----:B------:R-:W-:Y:S05]  /*34eb0*/  BSYNC B0 ;  /* 0x0000000000007941 */ /* 0x000fea0003800000 */
.L_x_47:
[----:B------:R-:W-:-:S07]  /*34ec0*/  IADD3 R216, R216, -0x1, RZ ;  /* 0xffffffffd8d87810 */ /* 0x000fce0007ffe0ff */
.L_x_46:
[C---:B-----5:R-:W-:Y:S01]  /*34ed0*/  ISETP.GT.AND P3, PT, R244.reuse, 0x1, PT ;  /* 0x00000001f400780c */ /* 0x060fe20003f64270 */
[----:B------:R-:W-:Y:S01]  /*34ee0*/  VIADD R11, R11, 0x1 ;  /* 0x000000010b0b7836 */ /* 0x000fe20000000000 */
[----:B------:R-:W-:Y:S02]  /*34ef0*/  IADD3 R10, R207, 0x1, RZ ;  /* 0x00000001cf0a7810 */ /* 0x000fe40007ffe0ff */
[----:B-1----:R-:W-:Y:S02]  /*34f00*/  IADD3 R0, R244, -0x1, RZ ;  /* 0xfffffffff4007810 */ /* 0x002fe40007ffe0ff */
[----:B------:R-:W-:Y:S02]  /*34f10*/  ISETP.NE.AND P1, PT, R10, 0x4, PT ;  /* 0x000000040a00780c */ /* 0x000fe40003f25270 */
[----:B------:R-:W-:Y:S01]  /*34f20*/  ISETP.NE.AND P2, PT, R11, 0x4, PT ;  /* 0x000000040b00780c */ /* 0x000fe20003f45270 */
[----:B------:R-:W-:Y:S01]  /*34f30*/  IMAD.MOV.U32 R244, RZ, RZ, R0 ;  /* 0x000000fffff47224 */ /* 0x000fe200078e0000 */
[----:B------:R-:W-:-:S02]  /*34f40*/  SEL R13, RZ, 0x1, P1 ;  /* 0x00000001ff0d7807 */ /* 0x000fc40000800000 */
[----:B------:R-:W-:Y:S02]  /*34f50*/  IADD3 R6, R6, 0x80, RZ ;  /* 0x0000008006067810 */ /* 0x000fe40007ffe0ff */
[----:B------:R-:W-:Y:S02]  /*34f60*/  LOP3.LUT R13, R242, R13, RZ, 0x3c, !PT ;  /* 0x0000000df20d7212 */ /* 0x000fe400078e3cff */
[----:B------:R-:W-:Y:S02]  /*34f70*/  SEL R10, R10, RZ, P1 ;  /* 0x000000ff0a0a7207 */ /* 0x000fe40000800000 */
[----:B------:R-:W-:Y:S02]  /*34f80*/  SEL R11, R11, RZ, P2 ;  /* 0x000000ff0b0b7207 */ /* 0x000fe40001000000 */
[----:B------:R-:W-:Y:S02]  /*34f90*/  MOV R17, R218 ;  /* 0x000000da00117202 */ /* 0x000fe40000000f00 */
[----:B------:R-:W-:Y:S01]  /*34fa0*/  MOV R19, R219 ;  /* 0x000000db00137202 */ /* 0x000fe20000000f00 */
[----:B------:R-:W-:Y:S06]  /*34fb0*/  @P3 BRA `(.L_x_51) ;  /* 0xfffffed400a43947 */ /* 0x000fec000383ffff */
.L_x_37:
[----:B------:R-:W-:Y:S05]  /*34fc0*/  WARPSYNC.ALL ;  /* 0x0000000000007948 */ /* 0x000fea0003800000 */
[----:B-----5:R-:W2:Y:S01]  /*34fd0*/  SHFL.BFLY PT, R0, R245, 0x1, 0x1f ;  /* 0x0c201f00f5007f89 */ /* 0x020ea200000e0000 */
[----:B------:R-:W-:Y:S01]  /*34fe0*/  BSSY B0, `(.L_x_52) ;  /* 0x0000025000007945 */ /* 0x000fe20003800000 */
[----:B------:R-:W-:Y:S01]  /*34ff0*/  IMAD.MOV.U32 R10, RZ, RZ, 0x7f800000 ;  /* 0x7f800000ff0a7424 */ /* 0x000fe200078e00ff */
[----:B------:R-:W-:Y:S01]  /*35000*/  MOV R9, 0x3f800000 ;  /* 0x3f80000000097802 */ /* 0x000fe20000000f00 */
[----:B-1----:R-:W1:Y:S01]  /*35010*/  SHFL.BFLY PT, R2, R246, 0x1, 0x1f ;  /* 0x0c201f00f6027f89 */ /* 0x002e6200000e0000 */
[----:B------:R-:W-:-:S02]  /*35020*/  IMAD.MOV.U32 R8, RZ, RZ, 0x7f800000 ;  /* 0x7f800000ff087424 */ /* 0x000fc400078e00ff */
[----:B--2---:R-:W-:Y:S01]  /*35030*/  FADD R245, R0, R245 ;  /* 0x000000f500f57221 */ /* 0x004fe20000000000 */
[----:B-1----:R-:W-:-:S04]  /*35040*/  FADD R246, R2, R246 ;  /* 0x000000f602f67221 */ /* 0x002fc80000000000 */
[----:B------:R-:W1:Y:S04]  /*35050*/  SHFL.BFLY PT, R0, R245, 0x2, 0x1f ;  /* 0x0c401f00f5007f89 */ /* 0x000e6800000e0000 */
[----:B------:R-:W2:Y:S01]  /*35060*/  SHFL.BFLY PT, R11, R246, 0x2, 0x1f ;  /* 0x0c401f00f60b7f89 */ /* 0x000ea200000e0000 */
[C---:B-1----:R-:W-:Y:S01]  /*35070*/  FSETP.NE.AND P0, PT, R245.reuse, -R0, PT ;  /* 0x80000000f500720b */ /* 0x042fe20003f05000 */
[----:B------:R-:W-:Y:S01]  /*35080*/  FADD R245, R245, R0 ;  /* 0x00000000f5f57221 */ /* 0x000fe20000000000 */
[----:B------:R-:W-:Y:S01]  /*35090*/  MOV R0, 0x3f800000 ;  /* 0x3f80000000007802 */ /* 0x000fe20000000f00 */
[----:B--2---:R-:W-:-:S10]  /*350a0*/  FADD R4, R246, R11 ;  /* 0x0000000bf6047221 */ /* 0x004fd40000000000 */
[----:B------:R-:W-:Y:S05]  /*350b0*/  @!P0 BRA `(.L_x_53) ;  /* 0x00000000005c8947 */ /* 0x000fea0003800000 */
[----:B------:R-:W-:Y:S01]  /*350c0*/  MOV R0, R245 ;  /* 0x000000f500007202 */ /* 0x000fe20000000f00 */
[----:B------:R-:W-:Y:S03]  /*350d0*/  BSSY B1, `(.L_x_54) ;  /* 0x000000d000017945 */ /* 0x000fe60003800000 */
[----:B------:R-:W-:-:S04]  /*350e0*/  IADD3 R2, R0, 0x1800000, RZ ;  /* 0x0180000000027810 */ /* 0x000fc80007ffe0ff */
[----:B------:R-:W-:-:S04]  /*350f0*/  LOP3.LUT R2, R2, 0x7f800000, RZ, 0xc0, !PT ;  /* 0x7f80000002027812 */ /* 0x000fc800078ec0ff */
[----:B------:R-:W-:-:S13]  /*35100*/  ISETP.GT.U32.AND P0, PT, R2, 0x1ffffff, PT ;  /* 0x01ffffff0200780c */ /* 0x000fda0003f04070 */
[----:B------:R-:W-:Y:S05]  /*35110*/  @P0 BRA `(.L_x_55) ;  /* 0x0000000000100947 */ /* 0x000fea0003800000 */
[----:B------:R-:W-:-:S07]  /*35120*/  MOV R7, 0x35140 ;  /* 0x0003514000077802 */ /* 0x000fce0000000f00 */
[----:B------:R-:W-:Y:S05]  /*35130*/  CALL.REL.NOINC `($__internal_0_$__cuda_sm20_rcp_rn_f32_slowpath) ;  /* 0x0000005c005c7944 */ /* 0x000fea0003c00000 */
[----:B------:R-:W-:Y:S01]  /*35140*/  IMAD.MOV.U32 R2, RZ, RZ, R5 ;  /* 0x000000ffff027224 */ /* 0x000fe200078e0005 */
[----:B------:R-:W-:Y:S06]  /*35150*/  BRA `(.L_x_56) ;  /* 0x0000000000107947 */ /* 0x000fec0003800000 */
.L_x_55:
[----:B------:R-:W1:Y:S02]  /*35160*/  MUFU.RCP R2, R0 ;  /* 0x0000000000027308 */ /* 0x000e640000001000 */
[----:B-1----:R-:W-:-:S04]  /*35170*/  FFMA R3, R0, R2, -1 ;  /* 0xbf80000000037423 */ /* 0x002fc80000000002 */
[----:B------:R-:W-:-:S04]  /*35180*/  FADD.FTZ R3, -R3, -RZ ;  /* 0x800000ff03037221 */ /* 0x000fc80000010100 */
[----:B------:R-:W-:-:S07]  /*35190*/  FFMA R2, R2, R3, R2 ;  /* 0x0000000302027223 */ /* 0x000fce0000000002 */
.L_x_56:
[----:B------:R-:W-:Y:S05]  /*351a0*/  BSYNC B1 ;  /* 0x0000000000017941 */ /* 0x000fea0003800000 */
.L_x_54:
[----:B------:R-:W-:Y:S01]  /*351b0*/  FSETP.GEU.AND P0, PT, |R0|, 1.175494350822287508e-38, PT ;  /* 0x008000000000780b */ /* 0x000fe20003f0e200 */
[----:B------:R-:W1:-:S12]  /*351c0*/  LDC R8, c[0x0][0x600] ;  /* 0x00018000ff087b82 */ /* 0x000e580000000800 */
[----:B------:R-:W-:-:S06]  /*351d0*/  @!P0 FMUL R0, R0, 16777216 ;  /* 0x4b80000000008820 */ /* 0x000fcc0000400000 */
[----:B------:R-:W2:Y:S02]  /*351e0*/  MUFU.LG2 R0, R0 ;  /* 0x0000000000007308 */ /* 0x000ea40000000c00 */
[----:B--2---:R-:W-:-:S04]  /*351f0*/  @!P0 FADD R0, R0, -24 ;  /* 0xc1c0000000008421 */ /* 0x004fc80000000000 */
[----:B------:R-:W-:-:S04]  /*35200*/  FMUL R0, R0, 0.69314718246459960938 ;  /* 0x3f31721800007820 */ /* 0x000fc80000400000 */
[----:B-1----:R-:W-:Y:S01]  /*35210*/  FFMA R8, R218, R8, R0 ;  /* 0x00000008da087223 */ /* 0x002fe20000000000 */
[----:B------:R-:W-:-:S07]  /*35220*/  MOV R0, R2 ;  /* 0x0000000200007202 */ /* 0x000fce0000000f00 */
.L_x_53:
[----:B------:R-:W-:Y:S05]  /*35230*/  BSYNC B0 ;  /* 0x0000000000007941 */ /* 0x000fea0003800000 */
.L_x_52:
[----:B------:R-:W2:Y:S01]  /*35240*/  LDL.LU R166, [R1] ;  /* 0x0000000001a67983 */ /* 0x000ea20000300800 */
[----:B------:R-:W1:Y:S03]  /*35250*/  LDC R2, c[0x0][0x608] ;  /* 0x00018200ff027b82 */ /* 0x000e660000000800 */
[----:B------:R-:W3:Y:S04]  /*35260*/  LDL.LU R162, [R1+0x4] ;  /* 0x0000040001a27983 */ /* 0x000ee80000300800 */
[----:B------:R-:W4:Y:S04]  /*35270*/  LDL.LU R159, [R1+0x10] ;  /* 0x00001000019f7983 */ /* 0x000f280000300800 */
[----:B------:R-:W5:Y:S04]  /*35280*/  LDL.LU R155, [R1+0x14] ;  /* 0x00001400019b7983 */ /* 0x000f680000300800 */
        /* <DEDUP_REMOVED lines=59> */
[----:B------:R-:W5:Y:S01]  /*35640*/  LDL.LU R3, [R1+0x1f4] ;  /* 0x0001f40001037983 */ /* 0x000f620000300800 */
[----:B-1----:R-:W-:Y:S01]  /*35650*/  FMUL R0, R0, R2 ;  /* 0x0000000200007220 */ /* 0x002fe20000400000 */
[----:B------:R-:W-:Y:S01]  /*35660*/  FSETP.NE.AND P0, PT, R246, -R11, PT ;  /* 0x8000000bf600720b */ /* 0x000fe20003f05000 */
[----:B------:R-:W-:Y:S02]  /*35670*/  BSSY B0, `(.L_x_57) ;  /* 0x00000e2000007945 */ /* 0x000fe40003800000 */
[-C--:B--2---:R-:W-:Y:S01]  /*35680*/  FMUL R166, R166, R0.reuse ;  /* 0x00000000a6a67220 */ /* 0x084fe20000400000 */
[-C--:B---3--:R-:W-:Y:S01]  /*35690*/  FMUL R162, R162, R0.reuse ;  /* 0x00000000a2a27220 */ /* 0x088fe20000400000 */
[-C--:B----4-:R-:W-:Y:S01]  /*356a0*/  FMUL R159, R159, R0.reuse ;  /* 0x000000009f9f7220 */ /* 0x090fe20000400000 */
[-C--:B-----5:R-:W-:Y:S01]  /*356b0*/  FMUL R155, R155, R0.reuse ;  /* 0x000000009b9b7220 */ /* 0x0a0fe20000400000 */
        /* <DEDUP_REMOVED lines=49> */
[----:B------:R-:W-:-:S04]  /*359d0*/  FMUL R251, R19, R0 ;  /* 0x0000000013fb7220 */ /* 0x000fc80000400000 */
[----:B------:R1:W-:Y:S01]  /*359e0*/  STL [R1+0x4], R2 ;  /* 0x0000040201007387 */ /* 0x0003e20000100800 */
[-C--:B------:R-:W-:Y:S01]  /*359f0*/  FMUL R11, R18, R0.reuse ;  /* 0x00000000120b7220 */ /* 0x080fe20000400000 */
[----:B------:R-:W-:-:S04]  /*35a00*/  FMUL R17, R17, R0 ;  /* 0x0000000011117220 */ /* 0x000fc80000400000 */
[----:B------:R2:W-:Y:S01]  /*35a10*/  STL [R1+0x14], R11 ;  /* 0x0000140b01007387 */ /* 0x0005e20000100800 */
[----:B-1----:R-:W-:-:S03]  /*35a20*/  FMUL R2, R16, R0 ;  /* 0x0000000010027220 */ /* 0x002fc60000400000 */
[----:B------:R-:W-:Y:S04]  /*35a30*/  STL [R1], R17 ;  /* 0x0000001101007387 */ /* 0x000fe80000100800 */
[----:B------:R1:W-:Y:S01]  /*35a40*/  STL [R1+0x24], R2 ;  /* 0x0000240201007387 */ /* 0x0003e20000100800 */
[-C--:B--2---:R-:W-:Y:S01]  /*35a50*/  FMUL R11, R15, R0.reuse ;  /* 0x000000000f0b7220 */ /* 0x084fe20000400000 */
[----:B------:R-:W-:-:S04]  /*35a60*/  FMUL R14, R14, R0 ;  /* 0x000000000e0e7220 */ /* 0x000fc80000400000 */
[----:B------:R2:W-:Y:S01]  /*35a70*/  STL [R1+0x10], R11 ;  /* 0x0000100b01007387 */ /* 0x0005e20000100800 */
[----:B-1----:R-:W-:-:S03]  /*35a80*/  FMUL R2, R13, R0 ;  /* 0x000000000d027220 */ /* 0x002fc60000400000 */
[----:B------:R-:W-:Y:S01]  /*35a90*/  STL [R1+0x34], R14 ;  /* 0x0000340e01007387 */ /* 0x000fe20000100800 */
[----:B------:R-:W-:-:S03]  /*35aa0*/  FMUL R7, R7, R0 ;  /* 0x0000000007077220 */ /* 0x000fc60000400000 */
[----:B------:R1:W-:Y:S01]  /*35ab0*/  STL [R1+0x20], R2 ;  /* 0x0000200201007387 */ /* 0x0003e20000100800 */
[----:B--2---:R-:W-:-:S05]  /*35ac0*/  FMUL R11, R12, R0 ;  /* 0x000000000c0b7220 */ /* 0x004fca0000400000 */
[----:B------:R-:W-:Y:S01]  /*35ad0*/  STL [R1+0x44], R11 ;  /* 0x0000440b01007387 */ /* 0x000fe20000100800 */
[-C--:B-1----:R-:W-:Y:S01]  /*35ae0*/  FMUL R2, R6, R0.reuse ;  /* 0x0000000006027220 */ /* 0x082fe20000400000 */
[-C--:B------:R-:W-:Y:S02]  /*35af0*/  FMUL R6, R3, R0.reuse ;  /* 0x0000000003067220 */ /* 0x080fe40000400000 */
[----:B------:R-:W-:Y:S01]  /*35b00*/  STL [R1+0x30], R7 ;  /* 0x0000300701007387 */ /* 0x000fe20000100800 */
[----:B------:R-:W-:-:S03]  /*35b10*/  FMUL R3, R24, R0 ;  /* 0x0000000018037220 */ /* 0x000fc60000400000 */
[----:B------:R1:W-:Y:S04]  /*35b20*/  STL [R1+0x54], R2 ;  /* 0x0000540201007387 */ /* 0x0003e80000100800 */
[----:B------:R2:W-:Y:S04]  /*35b30*/  STL [R1+0x40], R6 ;  /* 0x0000400601007387 */ /* 0x0005e80000100800 */
[----:B------:R3:W-:Y:S01]  /*35b40*/  STL [R1+0x64], R3 ;  /* 0x0000640301007387 */ /* 0x0007e20000100800 */
[-C--:B-1----:R-:W-:Y:S01]  /*35b50*/  FMUL R2, R25, R0.reuse ;  /* 0x0000000019027220 */ /* 0x082fe20000400000 */
[----:B--2---:R-:W-:-:S04]  /*35b60*/  FMUL R6, R28, R0 ;  /* 0x000000001c067220 */ /* 0x004fc80000400000 */
[----:B------:R1:W-:Y:S01]  /*35b70*/  STL [R1+0x50], R2 ;  /* 0x0000500201007387 */ /* 0x0003e20000100800 */
[----:B---3--:R-:W-:-:S03]  /*35b80*/  FMUL R3, R29, R0 ;  /* 0x000000001d037220 */ /* 0x008fc60000400000 */
        /* <DEDUP_REMOVED lines=27> */
[-C--:B------:R-:W-:Y:S01]  /*35d40*/  FMUL R56, R57, R0.reuse ;  /* 0x0000000039387220 */ /* 0x080fe20000400000 */
[----:B--2---:R-:W-:-:S03]  /*35d50*/  FMUL R6, R60, R0 ;  /* 0x000000003c067220 */ /* 0x004fc60000400000 */
        /* <DEDUP_REMOVED lines=89> */
[----:B------:R-:W-:-:S05]  /*362f0*/  FMUL R0, R149, R0 ;  /* 0x0000000095007220 */ /* 0x000fca0000400000 */
[----:B------:R2:W-:Y:S04]  /*36300*/  STL [R1+0x21c], R0 ;  /* 0x00021c0001007387 */ /* 0x0005e80000100800 */
[----:B------:R2:W-:Y:S01]  /*36310*/  STL [R1+0x224], R2 ;  /* 0x0002240201007387 */ /* 0x0005e20000100800 */
[----:B------:R-:W-:Y:S05]  /*36320*/  @!P0 BRA `(.L_x_58) ;  /* 0x0000000000588947 */ /* 0x000fea0003800000 */
[----:B--2---:R-:W-:Y:S01]  /*36330*/  IADD3 R0, R4, 0x1800000, RZ ;  /* 0x0180000004007810 */ /* 0x004fe20007ffe0ff */
[----:B------:R-:W-:Y:S03]  /*36340*/  BSSY B1, `(.L_x_59) ;  /* 0x000000c000017945 */ /* 0x000fe60003800000 */
[----:B------:R-:W-:-:S04]  /*36350*/  LOP3.LUT R0, R0, 0x7f800000, RZ, 0xc0, !PT ;  /* 0x7f80000000007812 */ /* 0x000fc800078ec0ff */
[----:B------:R-:W-:-:S13]  /*36360*/  ISETP.GT.U32.AND P0, PT, R0, 0x1ffffff, PT ;  /* 0x01ffffff0000780c */ /* 0x000fda0003f04070 */
[----:B------:R-:W-:Y:S05]  /*36370*/  @P0 BRA `(.L_x_60) ;  /* 0x0000000000100947 */ /* 0x000fea0003800000 */
[----:B------:R-:W-:Y:S01]  /*36380*/  IMAD.MOV.U32 R0, RZ, RZ, R4 ;  /* 0x000000ffff007224 */ /* 0x000fe200078e0004 */
[----:B------:R-:W-:-:S07]  /*36390*/  MOV R7, 0x363b0 ;  /* 0x000363b000077802 */ /* 0x000fce0000000f00 */
[----:B------:R-:W-:Y:S05]  /*363a0*/  CALL.REL.NOINC `($__internal_0_$__cuda_sm20_rcp_rn_f32_slowpath) ;  /* 0x0000004800c07944 */ /* 0x000fea0003c00000 */
[----:B------:R-:W-:Y:S05]  /*363b0*/  BRA `(.L_x_61) ;  /* 0x0000000000107947 */ /* 0x000fea0003800000 */
.L_x_60:
[----:B------:R-:W1:Y:S02]  /*363c0*/  MUFU.RCP R5, R4 ;  /* 0x0000000400057308 */ /* 0x000e640000001000 */
[----:B-1----:R-:W-:-:S04]  /*363d0*/  FFMA R0, R4, R5, -1 ;  /* 0xbf80000004007423 */ /* 0x002fc80000000005 */
[----:B------:R-:W-:-:S04]  /*363e0*/  FADD.FTZ R0, -R0, -RZ ;  /* 0x800000ff00007221 */ /* 0x000fc80000010100 */
[----:B------:R-:W-:-:S07]  /*363f0*/  FFMA R5, R5, R0, R5 ;  /* 0x0000000005057223 */ /* 0x000fce0000000005 */
.L_x_61:
[----:B------:R-:W-:Y:S05]  /*36400*/  BSYNC B1 ;  /* 0x0000000000017941 */ /* 0x000fea0003800000 */
.L_x_59:
[----:B------:R-:W-:Y:S01]  /*36410*/  FSETP.GEU.AND P0, PT, |R4|, 1.175494350822287508e-38, PT ;  /* 0x008000000400780b */ /* 0x000fe20003f0e200 */
[----:B------:R-:W1:Y:S01]  /*36420*/  LDC R10, c[0x0][0x600] ;  /* 0x00018000ff0a7b82 */ /* 0x000e620000000800 */
[----:B------:R-:W-:-:S11]  /*36430*/  MOV R9, R5 ;  /* 0x0000000500097202 */ /* 0x000fd60000000f00 */
[----:B------:R-:W-:-:S06]  /*36440*/  @!P0 FMUL R4, R4, 16777216 ;  /* 0x4b80000004048820 */ /* 0x000fcc0000400000 */
[----:B------:R-:W2:Y:S02]  /*36450*/  MUFU.LG2 R4, R4 ;  /* 0x0000000400047308 */ /* 0x000ea40000000c00 */
[----:B--2---:R-:W-:-:S04]  /*36460*/  @!P0 FADD R4, R4, -24 ;  /* 0xc1c0000004048421 */ /* 0x004fc80000000000 */
[----:B------:R-:W-:-:S04]  /*36470*/  FMUL R4, R4, 0.69314718246459960938 ;  /* 0x3f31721804047820 */ /* 0x000fc80000400000 */
[----:B-1----:R-:W-:-:S07]  /*36480*/  FFMA R10, R219, R10, R4 ;  /* 0x0000000adb0a7223 */ /* 0x002fce0000000004 */
.L_x_58:
[----:B------:R-:W-:Y:S05]  /*36490*/  BSYNC B0 ;  /* 0x0000000000007941 */ /* 0x000fea0003800000 */
.L_x_57:
[----:B--2---:R-:W2:Y:S01]  /*364a0*/  LDL.LU R2, [R1+0x8] ;  /* 0x0000080001027983 */ /* 0x004ea20000300800 */
        /* <DEDUP_REMOVED lines=65> */
[----:B------:R-:W-:Y:S01]  /*368c0*/  ULDC.64 UR4, c[0x0][0x208] ;  /* 0x0000820000047ab9 */ /* 0x000fe20000000a00 */
[----:B------:R-:W-:Y:S02]  /*368d0*/  BSSY B0, `(.L_x_62) ;  /* 0x000009a000007945 */ /* 0x000fe40003800000 */
        /* <DEDUP_REMOVED lines=91> */
[----:B------:R-:W-:-:S02]  /*36e90*/  FMUL R196, R60, R9 ;  /* 0x000000093cc47220 */ /* 0x000fc40000400000 */
[----:B------:R-:W1:Y:S01]  /*36ea0*/  S2R R60, SR_TID.X ;  /* 0x00000000003c7919 */ /* 0x000e620000002100 */
        /* <DEDUP_REMOVED lines=16> */
[----:B-1----:R-:W-:-:S02]  /*36fb0*/  LOP3.LUT P0, RZ, R60, 0x3, RZ, 0xc0, !PT ;  /* 0x000000033cff7812 */ /* 0x002fc4000780c0ff */
[----:B------:R-:W-:Y:S01]  /*36fc0*/  LOP3.LUT R59, R60, 0x7f, RZ, 0xc0, !PT ;  /* 0x0000007f3c3b7812 */ /* 0x000fe200078ec0ff */
[-C--:B------:R-:W-:Y:S01]  /*36fd0*/  FMUL R177, R21, R9.reuse ;  /* 0x0000000915b17220 */ /* 0x080fe20000400000 */
[-C--:B------:R-:W-:Y:S02]  /*36fe0*/  FMUL R176, R20, R9.reuse ;  /* 0x0000000914b07220 */ /* 0x080fe40000400000 */
[----:B------:R-:W-:Y:S01]  /*36ff0*/  SHF.R.U32.HI R55, RZ, 0x5, R59 ;  /* 0x00000005ff377819 */ /* 0x000fe2000001163b */
        /* <DEDUP_REMOVED lines=18> */
[----:B------:R-:W-:Y:S06]  /*37120*/  @P0 BRA `(.L_x_63) ;  /* 0x0000000000500947 */ /* 0x000fec0003800000 */
[----:B------:R-:W1:Y:S01]  /*37130*/  LDC.64 R4, c[0x0][0x688] ;  /* 0x0001a200ff047b82 */ /* 0x000e620000000a00 */
[----:B------:R-:W-:-:S05]  /*37140*/  MOV R0, UR43 ;  /* 0x0000002b00007c02 */ /* 0x000fca0008000f00 */
[----:B-1----:R-:W-:Y:S01]  /*37150*/  IMAD R3, R4, UR36, R0 ;  /* 0x0000002404037c24 */ /* 0x002fe2000f8e0200 */
[----:B------:R-:W-:Y:S01]  /*37160*/  SHF.R.U32.HI R4, RZ, 0x2, R60 ;  /* 0x00000002ff047819 */ /* 0x000fe2000001163c */
[----:B------:R-:W-:Y:S02]  /*37170*/  IMAD.SHL.U32 R0, R55, 0x10, RZ ;  /* 0x0000001037007824 */ /* 0x000fe400078e00ff */
[----:B------:R-:W-:Y:S01]  /*37180*/  IMAD R3, R5, UR37, R3 ;  /* 0x0000002505037c24 */ /* 0x000fe2000f8e0203 */
[----:B------:R-:W-:-:S04]  /*37190*/  LOP3.LUT R4, R4, 0x7, RZ, 0xc0, !PT ;  /* 0x0000000704047812 */ /* 0x000fc800078ec0ff */
[----:B------:R-:W-:Y:S02]  /*371a0*/  LOP3.LUT R0, R0, 0xfffffff0, R4, 0xe2, !PT ;  /* 0xfffffff000007812 */ /* 0x000fe400078ee204 */
[----:B------:R-:W1:Y:S02]  /*371b0*/  LDC.64 R4, c[0x0][0x680] ;  /* 0x0001a000ff047b82 */ /* 0x000e640000000a00 */
[C---:B------:R-:W-:Y:S02]  /*371c0*/  IADD3 R3, P0, R0.reuse, R3, RZ ;  /* 0x0000000300037210 */ /* 0x040fe40007f1e0ff */
[----:B------:R-:W-:Y:S02]  /*371d0*/  LOP3.LUT R0, R0, UR43, RZ, 0xfc, !PT ;  /* 0x0000002b00007c12 */ /* 0x000fe4000f8efcff */
[----:B------:R-:W-:Y:S02]  /*371e0*/  IADD3.X R6, RZ, RZ, RZ, P0, !PT ;  /* 0x000000ffff067210 */ /* 0x000fe400007fe4ff */
[----:B-1----:R-:W-:-:S04]  /*371f0*/  LEA R4, P1, R3, R4, 0x2 ;  /* 0x0000000403047211 */ /* 0x002fc800078210ff */
[----:B------:R-:W-:Y:S02]  /*37200*/  LEA.HI.X R5, R3, R5, R6, 0x2, P1 ;  /* 0x0000000503057211 */ /* 0x000fe400008f1406 */
[----:B------:R-:W1:Y:S02]  /*37210*/  LDC R3, c[0x0][0x288] ;  /* 0x0000a200ff037b82 */ /* 0x000e640000000800 */
[C---:B-1----:R-:W-:Y:S02]  /*37220*/  ISETP.GE.U32.AND P0, PT, R0.reuse, R3, PT ;  /* 0x000000030000720c */ /* 0x042fe40003f06070 */
[----:B------:R-:W-:-:S11]  /*37230*/  IADD3 R0, R0, 0x8, RZ ;  /* 0x0000000800007810 */ /* 0x000fd60007ffe0ff */
[----:B------:R1:W-:Y:S01]  /*37240*/  @!P0 STG.E desc[UR4][R4.64], R8 ;  /* 0x0000000804008986 */ /* 0x0003e2000c101904 */
[----:B------:R-:W-:-:S13]  /*37250*/  ISETP.GE.U32.AND P0, PT, R0, R3, PT ;  /* 0x000000030000720c */ /* 0x000fda0003f06070 */
[----:B------:R1:W-:Y:S02]  /*37260*/  @!P0 STG.E desc[UR4][R4.64+0x20], R10 ;  /* 0x0000200a04008986 */ /* 0x0003e4000c101904 */
.L_x_63:
[----:B------:R-:W-:Y:S05]  /*37270*/  BSYNC B0 ;  /* 0x0000000000007941 */ /* 0x000fea0003800000 */
.L_x_62:
[----:B-1----:R-:W1:Y:S02]  /*37280*/  LDC.64 R4, c[0x0][0x730] ;  /* 0x0001cc00ff047b82 */ /* 0x002e640000000a00 */
[----:B-1----:R-:W-:-:S04]  /*37290*/  ISETP.NE.U32.AND P0, PT, R4, RZ, PT ;  /* 0x000000ff0400720c */ /* 0x002fc80003f05070 */
[----:B------:R-:W-:-:S13]  /*372a0*/  ISETP.NE.AND.EX P0, PT, R5, RZ, PT, P0 ;  /* 0x000000ff0500720c */ /* 0x000fda0003f05300 */
[----:B------:R-:W-:Y:S05]  /*372b0*/  @P0 BRA `(.L_x_64) ;  /* 0x0000000000200947 */ /* 0x000fea0003800000 */
[----:B------:R-:W1:Y:S02]  /*372c0*/  LDC.64 R4, c[0x0][0x728] ;  /* 0x0001ca00ff047b82 */ /* 0x000e640000000a00 */
[----:B-1----:R-:W-:-:S04]  /*372d0*/  ISETP.NE.U32.AND P0, PT, R4, RZ, PT ;  /* 0x000000ff0400720c */ /* 0x002fc80003f05070 */
[----:B------:R-:W-:-:S13]  /*372e0*/  ISETP.NE.AND.EX P0, PT, R5, RZ, PT, P0 ;  /* 0x000000ff0500720c */ /* 0x000fda0003f05300 */
[----:B------:R-:W-:Y:S05]  /*372f0*/  @!P0 BRA `(.L_x_65) ;  /* 0x00000000000c8947 */ /* 0x000fea0003800000 */
[----:B------:R-:W1:Y:S02]  /*37300*/  LDC.64 R4, c[0x0][0x728] ;  /* 0x0001ca00ff047b82 */ /* 0x000e640000000a00 */
[----:B-1----:R1:W5:Y:S01]  /*37310*/  LDG.E R58, desc[UR4][R4.64] ;  /* 0x00000004043a7981 */ /* 0x002362000c1e1900 */
[----:B------:R-:W-:Y:S05]  /*37320*/  BRA `(.L_x_64) ;  /* 0x0000000000047947 */ /* 0x000fea0003800000 */
.L_x_65:
[----:B------:R-:W2:Y:S02]  /*37330*/  LDC R58, c[0x0][0x720] ;  /* 0x0001c800ff3a7b82 */ /* 0x000ea40000000800 */
.L_x_64:
[----:B------:R-:W-:-:S04]  /*37340*/  MOV R0, RZ ;  /* 0x000000ff00007202 */ /* 0x000fc80000000f00 */
[----:B------:R-:W-:-:S13]  /*37350*/  LOP3.LUT P0, RZ, R0, 0x1bf, RZ, 0xc0, !PT ;  /* 0x000001bf00ff7812 */ /* 0x000fda000780c0ff */
[----:B------:R-:W-:Y:S05]  /*37360*/  @!P0 BRA `(.L_x_66) ;  /* 0x0000000000348947 */ /* 0x000fea0003800000 */
[----:B------:R-:W-:Y:S01]  /*37370*/  MOV R14, 0x0 ;  /* 0x00000000000e7802 */ /* 0x000fe20000000f00 */
[----:B-1----:R-:W1:Y:S01]  /*37380*/  LDC R4, c[0x4][0x70] ;  /* 0x01001c00ff047b82 */ /* 0x002e620000000800 */
[----:B------:R-:W-:Y:S01]  /*37390*/  IMAD.MOV.U32 R8, RZ, RZ, 0x70 ;  /* 0x00000070ff087424 */ /* 0x000fe200078e00ff */
[----:B------:R-:W-:Y:S02]  /*373a0*/  MOV R12, 0x1 ;  /* 0x00000001000c7802 */ /* 0x000fe40000000f00 */
[----:B------:R-:W-:-:S04]  /*373b0*/  MOV R13, RZ ;  /* 0x000000ff000d7202 */ /* 0x000fc80000000f00 */
[----:B------:R-:W3:Y:S08]  /*373c0*/  LDC R5, c[0x4][0x74] ;  /* 0x01001d00ff057b82 */ /* 0x000ef00000000800 */
[----:B------:R-:W4:Y:S08]  /*373d0*/  LDC R6, c[0x4][0x78] ;  /* 0x01001e00ff067b82 */ /* 0x000f300000000800 */
[----:B------:R-:W1:Y:S08]  /*373e0*/  LDC R7, c[0x4][0x7c] ;  /* 0x01001f00ff077b82 */ /* 0x000e700000000800 */
[----:B------:R-:W1:Y:S08]  /*373f0*/  LDC R10, c[0x4][0x8] ;  /* 0x01000200ff0a7b82 */ /* 0x000e700000000800 */
[----:B------:R-:W1:Y:S08]  /*37400*/  LDC R11, c[0x4][0xc] ;  /* 0x01000300ff0b7b82 */ /* 0x000e700000000800 */
[----:B------:R-:W1:Y:S02]  /*37410*/  LDC.64 R14, c[0x4][R14] ;  /* 0x010000000e0e7b82 */ /* 0x000e640000000a00 */
[----:B------:R-:W-:-:S07]  /*37420*/  LEPC R20, `(.L_x_66) ;  /* 0x000000001014794e */ /* 0x000fce0000000000 */
[----:B-12345:R-:W-:Y:S05]  /*37430*/  CALL.ABS.NOINC R14 ;  /* 0x000000000e007343 */ /* 0x03efea0003c00000 */
.L_x_66:
[----:B------:R-:W3:Y:S01]  /*37440*/  S2R R21, SR_CgaCtaId ;  /* 0x0000000000157919 */ /* 0x000ee20000008800 */
[----:B------:R-:W-:-:S04]  /*37450*/  MOV R20, 0x400 ;  /* 0x0000040000147802 */ /* 0x000fc80000000f00 */
[----:B---3--:R-:W-:-:S04]  /*37460*/  LEA R20, R21, R20, 0x18 ;  /* 0x0000001415147211 */ /* 0x008fc800078ec0ff */
        /* <DEDUP_REMOVED lines=15> */
.L_x_67:
[----:B-1----:R-:W-:Y:S01]  /*37560*/  SHF.L.U32 R4, R60, 0x5, RZ ;  /* 0x000000053c047819 */ /* 0x002fe200000006ff */
[----:B------:R-:W-:Y:S01]  /*37570*/  VIADD R59, R59, 0x1f ;  /* 0x0000001f3b3b7836 */ /* 0x000fe20000000000 */
[----:B------:R-:W-:Y:S02]  /*37580*/  SHF.R.U32.HI R3, RZ, 0x1, R60 ;  /* 0x00000001ff037819 */ /* 0x000fe4000001163c */
[----:B------:R-:W-:Y:S02]  /*37590*/  LOP3.LUT R0, R4, 0xc0, RZ, 0xc0, !PT ;  /* 0x000000c004007812 */ /* 0x000fe400078ec0ff */
[----:B------:R-:W-:Y:S02]  /*375a0*/  ISETP.GT.U32.AND P1, PT, R59, 0x3e, PT ;  /* 0x0000003e3b00780c */ /* 0x000fe40003f24070 */
[----:B------:R-:W-:Y:S02]  /*375b0*/  LOP3.LUT R0, R0, 0x8, R3, 0xf8, !PT ;  /* 0x0000000800007812 */ /* 0x000fe400078ef803 */
[----:B------:R-:W-:-:S02]  /*375c0*/  SHF.L.U32 R3, R60, 0x2, RZ ;  /* 0x000000023c037819 */ /* 0x000fc400000006ff */
[----:B------:R-:W-:Y:S02]  /*375d0*/  LOP3.LUT P2, RZ, R60, 0x4, RZ, 0xc0, !PT ;  /* 0x000000043cff7812 */ /* 0x000fe4000784c0ff */
[----:B------:R-:W-:Y:S02]  /*375e0*/  LOP3.LUT R0, R0, 0x18, R3, 0x78, !PT ;  /* 0x0000001800007812 */ /* 0x000fe400078e7803 */
[C---:B------:R-:W-:Y:S02]  /*375f0*/  LOP3.LUT R3, R4.reuse, 0x20, RZ, 0xc0, !PT ;  /* 0x0000002004037812 */ /* 0x040fe400078ec0ff */
[----:B------:R-:W-:-:S03]  /*37600*/  LOP3.LUT R4, R4, 0x100, RZ, 0xc0, !PT ;  /* 0x0000010004047812 */ /* 0x000fc600078ec0ff */
[----:B------:R-:W-:-:S05]  /*37610*/  IMAD R3, R55, 0x200, R3 ;  /* 0x0000020037037824 */ /* 0x000fca00078e0203 */
[----:B------:R-:W-:Y:S02]  /*37620*/  IADD3 R0, R0, R3, R4 ;  /* 0x0000000300007210 */ /* 0x000fe40007ffe004 */
[----:B------:R-:W1:Y:S02]  /*37630*/  LDC.64 R4, c[0x0][0x730] ;  /* 0x0001cc00ff047b82 */ /* 0x000e640000000a00 */
[----:B-1----:R-:W-:-:S04]  /*37640*/  ISETP.NE.U32.AND P0, PT, R4, RZ, PT ;  /* 0x000000ff0400720c */ /* 0x002fc80003f05070 */
[----:B------:R-:W-:-:S13]  /*37650*/  ISETP.NE.AND.EX P0, PT, R5, RZ, PT, P0 ;  /* 0x000000ff0500720c */ /* 0x000fda0003f05300 */
[----:B--2--5:R-:W1:Y:S02]  /*37660*/  @P0 LDC R58, c[0x0][0x720] ;  /* 0x0001c800ff3a0b82 */ /* 0x024e640000000800 */
[-C--:B-1----:R-:W-:Y:S01]  /*37670*/  FMUL R4, R166, R58.reuse ;  /* 0x0000003aa6047220 */ /* 0x082fe20000400000 */
[-C--:B------:R-:W-:Y:S01]  /*37680*/  FMUL R162, R162, R58.reuse ;  /* 0x0000003aa2a27220 */ /* 0x080fe20000400000 */
[-C--:B------:R-:W-:Y:S01]  /*37690*/  FMUL R2, R2, R58.reuse ;  /* 0x0000003a02027220 */ /* 0x080fe20000400000 */
[-C--:B------:R-:W-:Y:S01]  /*376a0*/  FMUL R5, R36, R58.reuse ;  /* 0x0000003a24057220 */ /* 0x080fe20000400000 */
[-C--:B------:R-:W-:Y:S01]  /*376b0*/  FMUL R6, R159, R58.reuse ;  /* 0x0000003a9f067220 */ /* 0x080fe20000400000 */
[-C--:B------:R-:W-:Y:S01]  /*376c0*/  FMUL R155, R155, R58.reuse ;  /* 0x0000003a9b9b7220 */ /* 0x080fe20000400000 */
[-C--:B------:R-:W-:Y:S01]  /*376d0*/  FMUL R7, R40, R58.reuse ;  /* 0x0000003a28077220 */ /* 0x080fe20000400000 */
[----:B------:R-:W-:Y:S01]  /*376e0*/  FMUL R41, R41, R58 ;  /* 0x0000003a29297220 */ /* 0x000fe20000400000 */
[----:B------:R-:W-:-:S02]  /*376f0*/  F2FP.BF16.F32.PACK_AB R4, R162, R4 ;  /* 0x00000004a204723e */ /* 0x000fc400000010ff */
[----:B------:R-:W-:Y:S02]  /*37700*/  F2FP.BF16.F32.PACK_AB R5, R5, R2 ;  /* 0x000000020505723e */ /* 0x000fe400000010ff */
[----:B------:R-:W-:Y:S02]  /*37710*/  F2FP.BF16.F32.PACK_AB R6, R155, R6 ;  /* 0x000000069b06723e */ /* 0x000fe400000010ff */
[----:B------:R-:W-:Y:S01]  /*37720*/  F2FP.BF16.F32.PACK_AB R7, R41, R7 ;  /* 0x000000072907723e */ /* 0x000fe200000010ff */
[----:B------:R-:W-:Y:S06]  /*37730*/  @P1 BRA `(.L_x_68) ;  /* 0x0000000000041947 */ /* 0x000fec0003800000 */
[----:B------:R-:W-:-:S04]  /*37740*/  DEPBAR.LE SB0, 0x1 ;  /* 0x000080400000791a */ /* 0x000fc80000000000 */
.L_x_68:
[----:B------:R-:W1:Y:S01]  /*37750*/  S2R R40, SR_CgaCtaId ;  /* 0x0000000000287919 */ /* 0x000e620000008800 */
[----:B------:R-:W-:Y:S05]  /*37760*/  WARPSYNC.ALL ;  /* 0x0000000000007948 */ /* 0x000fea0003800000 */
[----:B------:R-:W-:Y:S01]  /*37770*/  BAR.SYNC.DEFER_BLOCKING 0x1, 0x80 ;  /* 0x0042000000007b1d */ /* 0x000fe20000010000 */
[----:B------:R-:W-:Y:S01]  /*37780*/  MOV R21, 0x400 ;  /* 0x0000040000157802 */ /* 0x000fe20000000f00 */
[-C--:B------:R-:W-:Y:S01]  /*37790*/  FMUL R29, R29, R58.reuse ;  /* 0x0000003a1d1d7220 */ /* 0x080fe20000400000 */
[----:B------:R-:W-:Y:S01]  /*377a0*/  MOV R3, 0x10 ;  /* 0x0000001000037802 */ /* 0x000fe20000000f00 */
[-C--:B------:R-:W-:Y:S01]  /*377b0*/  FMUL R163, R163, R58.reuse ;  /* 0x0000003aa3a37220 */ /* 0x080fe20000400000 */
[-C--:B------:R-:W-:Y:S01]  /*377c0*/  FMUL R37, R37, R58.reuse ;  /* 0x0000003a25257220 */ /* 0x080fe20000400000 */
[----:B------:R-:W-:Y:S01]  /*377d0*/  FMUL R154, R154, R58 ;  /* 0x0000003a9a9a7220 */ /* 0x000fe20000400000 */
[----:B------:R-:W-:-:S02]  /*377e0*/  SEL R8, R3, 0xfffffff0, !P2 ;  /* 0xfffffff003087807 */ /* 0x000fc40005000000 */
[----:B-1----:R-:W-:-:S04]  /*377f0*/  LEA R21, R40, R21, 0x18 ;  /* 0x0000001528157211 */ /* 0x002fc800078ec0ff */
[----:B------:R-:W-:Y:S01]  /*37800*/  LEA R2, R0, R21, 0x1 ;  /* 0x0000001500027211 */ /* 0x000fe200078e08ff */
[----:B------:R-:W-:-:S04]  /*37810*/  FMUL R0, R33, R58 ;  /* 0x0000003a21007220 */ /* 0x000fc80000400000 */
[----:B------:R1:W-:Y:S02]  /*37820*/  STSM.16.M88.4 [R2], R4 ;  /* 0x0000000402007844 */ /* 0x0003e40000000200 */
[----:B-1----:R-:W-:Y:S01]  /*37830*/  F2FP.BF16.F32.PACK_AB R7, R0, R29 ;  /* 0x0000001d0007723e */ /* 0x002fe200000010ff */
[----:B------:R-:W-:Y:S01]  /*37840*/  IMAD R0, R8, 0x2, R2 ;  /* 0x0000000208007824 */ /* 0x000fe200078e0202 */
[----:B------:R-:W2:Y:S01]  /*37850*/  LDL.LU R29, [R1+0x4] ;  /* 0x00000400011d7983 */ /* 0x000ea20000300800 */
[-C--:B------:R-:W-:Y:S01]  /*37860*/  FMUL R4, R170, R58.reuse ;  /* 0x0000003aaa047220 */ /* 0x080fe20000400000 */
[-C--:B------:R-:W-:Y:S01]  /*37870*/  FMUL R5, R32, R58.reuse ;  /* 0x0000003a20057220 */ /* 0x080fe20000400000 */
[----:B------:R-:W-:Y:S01]  /*37880*/  FMUL R6, R158, R58 ;  /* 0x0000003a9e067220 */ /* 0x000fe20000400000 */
[----:B------:R-:W3:Y:S02]  /*37890*/  LDL.LU R20, [R1] ;  /* 0x0000000001147983 */ /* 0x000ee40000300800 */
[----:B------:R-:W-:-:S02]  /*378a0*/  F2FP.BF16.F32.PACK_AB R4, R163, R4 ;  /* 0x00000004a304723e */ /* 0x000fc400000010ff */
[----:B------:R-:W4:Y:S01]  /*378b0*/  LDL.LU R14, [R1+0x14] ;  /* 0x00001400010e7983 */ /* 0x000f220000300800 */
[----:B------:R-:W-:Y:S02]  /*378c0*/  F2FP.BF16.F32.PACK_AB R5, R37, R5 ;  /* 0x000000052505723e */ /* 0x000fe400000010ff */
[----:B------:R-:W-:Y:S01]  /*378d0*/  F2FP.BF16.F32.PACK_AB R6, R154, R6 ;  /* 0x000000069a06723e */ /* 0x000fe200000010ff */
[----:B------:R-:W5:Y:S04]  /*378e0*/  LDL.LU R3, [R1+0x10] ;  /* 0x0000100001037983 */ /* 0x000f680000300800 */
[----:B------:R-:W2:Y:S04]  /*378f0*/  LDL.LU R13, [R1+0x24] ;  /* 0x00002400010d7983 */ /* 0x000ea80000300800 */
[----:B------:R-:W3:Y:S04]  /*37900*/  LDL.LU R11, [R1+0x20] ;  /* 0x00002000010b7983 */ /* 0x000ee80000300800 */
[----:B------:R-:W3:Y:S04]  /*37910*/  LDL.LU R8, [R1+0x34] ;  /* 0x0000340001087983 */ /* 0x000ee80000300800 */
[----:B------:R-:W3:Y:S04]  /*37920*/  LDL.LU R12, [R1+0x30] ;  /* 0x00003000010c7983 */ /* 0x000ee80000300800 */
[----:B------:R-:W3:Y:S04]  /*37930*/  LDL.LU R10, [R1+0x44] ;  /* 0x00004400010a7983 */ /* 0x000ee80000300800 */
[----:B------:R-:W3:Y:S04]  /*37940*/  LDL.LU R15, [R1+0x40] ;  /* 0x00004000010f7983 */ /* 0x000ee80000300800 */
[----:B------:R-:W3:Y:S01]  /*37950*/  LDL.LU R9, [R1+0x54] ;  /* 0x0000540001097983 */ /* 0x000ee20000300800 */
[----:B------:R-:W-:-:S03]  /*37960*/  FMUL R60, R167, R58 ;  /* 0x0000003aa73c7220 */ /* 0x000fc60000400000 */
[----:B------:R1:W-:Y:S01]  /*37970*/  STSM.16.M88.4 [R0], R4 ;  /* 0x0000000400007844 */ /* 0x0003e20000000200 */
[-C--:B------:R-:W-:Y:S01]  /*37980*/  FMUL R67, R25, R58.reuse ;  /* 0x0000003a19437220 */ /* 0x080fe20000400000 */
[-C--:B------:R-:W-:Y:S01]  /*37990*/  FMUL R75, R23, R58.reuse ;  /* 0x0000003a174b7220 */ /* 0x080fe20000400000 */
[-C--:B------:R-:W-:Y:S01]  /*379a0*/  FMUL R62, R171, R58.reuse ;  /* 0x0000003aab3e7220 */ /* 0x080fe20000400000 */
[-C--:B------:R-:W-:Y:S01]  /*379b0*/  FMUL R71, R24, R58.reuse ;  /* 0x0000003a18477220 */ /* 0x080fe20000400000 */
[-C--:B------:R-:W-:Y:S01]  /*379c0*/  FMUL R63, R28, R58.reuse ;  /* 0x0000003a1c3f7220 */ /* 0x080fe20000400000 */
[-C--:B------:R-:W-:Y:S01]  /*379d0*/  FMUL R74, R186, R58.reuse ;  /* 0x0000003aba4a7220 */ /* 0x080fe20000400000 */
[----:B-1----:R-:W3:Y:S04]  /*379e0*/  LDL.LU R6, [R1+0x50] ;  /* 0x0000500001067983 */ /* 0x002ee80000300800 */
[----:B------:R-:W3:Y:S04]  /*379f0*/  LDL.LU R5, [R1+0x64] ;  /* 0x0000640001057983 */ /* 0x000ee80000300800 */
[----:B------:R-:W3:Y:S01]  /*37a00*/  LDL.LU R4, [R1+0x60] ;  /* 0x0000600001047983 */ /* 0x000ee20000300800 */
[-C--:B------:R-:W-:Y:S01]  /*37a10*/  FMUL R59, R174, R58.reuse ;  /* 0x0000003aae3b7220 */ /* 0x080fe20000400000 */
[-C--:B------:R-:W-:Y:S01]  /*37a20*/  FMUL R72, R183, R58.reuse ;  /* 0x0000003ab7487220 */ /* 0x080fe20000400000 */
[-C--:B------:R-:W-:Y:S01]  /*37a30*/  FMUL R66, R178, R58.reuse ;  /* 0x0000003ab2427220 */ /* 0x080fe20000400000 */
[-C--:B------:R-:W-:Y:S01]  /*37a40*/  FMUL R219, R187, R58.reuse ;  /* 0x0000003abbdb7220 */ /* 0x080fe20000400000 */
[-C--:B------:R-:W-:Y:S01]  /*37a50*/  FMUL R70, R182, R58.reuse ;  /* 0x0000003ab6467220 */ /* 0x080fe20000400000 */
[-C--:B------:R-:W-:Y:S01]  /*37a60*/  FMUL R114, R56, R58.reuse ;  /* 0x0000003a38727220 */ /* 0x080fe20000400000 */
[----:B------:R-:W-:Y:S01]  /*37a70*/  @!PT LDS RZ, [RZ] ;  /* 0x00000000fffff984 */ /* 0x000fe20000000800 */
[----:B------:R-:W-:Y:S01]  /*37a80*/  @!PT LDS RZ, [RZ] ;  /* 0x00000000fffff984 */ /* 0x000fe20000000800 */
[----:B------:R-:W-:Y:S01]  /*37a90*/  @!PT LDS RZ, [RZ] ;  /* 0x00000000fffff984 */ /* 0x000fe20000000800 */
[----:B------:R-:W-:Y:S01]  /*37aa0*/  @!PT LDS RZ, [RZ] ;  /* 0x00000000fffff984 */ /* 0x000fe20000000800 */
[----:B------:R1:W-:Y:S06]  /*37ab0*/  MEMBAR.ALL.CTA ;  /* 0x0000000000007992 */ /* 0x0003ec0000008000 */
[----:B-1----:R-:W1:Y:S01]  /*37ac0*/  FENCE.VIEW.ASYNC.S ;  /* 0x00000000000073c6 */ /* 0x002e620000000000 */
[-C--:B----4-:R-:W-:Y:S01]  /*37ad0*/  FMUL R167, R14, R58.reuse ;  /* 0x0000003a0ea77220 */ /* 0x090fe20000400000 */
[----:B-----5:R-:W-:-:S02]  /*37ae0*/  FMUL R162, R3, R58 ;  /* 0x0000003a03a27220 */ /* 0x020fc40000400000 */
[----:B------:R-:W4:Y:S01]  /*37af0*/  LDL.LU R3, [R1+0x74] ;  /* 0x0000740001037983 */ /* 0x000f220000300800 */
[----:B--2---:R-:W-:-:S03]  /*37b00*/  FMUL R163, R13, R58 ;  /* 0x0000003a0da37220 */ /* 0x004fc60000400000 */
[----:B------:R-:W2:Y:S01]  /*37b10*/  LDL.LU R14, [R1+0x70] ;  /* 0x00007000010e7983 */ /* 0x000ea20000300800 */
[----:B---3--:R-:W-:-:S03]  /*37b20*/  FMUL R158, R11, R58 ;  /* 0x0000003a0b9e7220 */ /* 0x008fc60000400000 */
[----:B------:R-:W3:Y:S01]  /*37b30*/  LDL.LU R13, [R1+0x84] ;  /* 0x00008400010d7983 */ /* 0x000ee20000300800 */
[----:B------:R-:W-:-:S03]  /*37b40*/  FMUL R159, R8, R58 ;  /* 0x0000003a089f7220 */ /* 0x000fc60000400000 */
[----:B------:R-:W5:Y:S01]  /*37b50*/  LDL.LU R8, [R1+0x80] ;  /* 0x0000800001087983 */ /* 0x000f620000300800 */
[----:B------:R-:W-:-:S03]  /*37b60*/  FMUL R154, R12, R58 ;  /* 0x0000003a0c9a7220 */ /* 0x000fc60000400000 */
[----:B------:R-:W2:Y:S04]  /*37b70*/  LDL.LU R11, [R1+0x94] ;  /* 0x00009400010b7983 */ /* 0x000ea80000300800 */
[----:B------:R-:W3:Y:S01]  /*37b80*/  LDL.LU R12, [R1+0x90] ;  /* 0x00009000010c7983 */ /* 0x000ee20000300800 */
[----:B------:R-:W-:-:S03]  /*37b90*/  FMUL R155, R10, R58 ;  /* 0x0000003a0a9b7220 */ /* 0x000fc60000400000 */
[----:B------:R-:W3:Y:S01]  /*37ba0*/  LDL.LU R10, [R1+0xa4] ;  /* 0x0000a400010a7983 */ /* 0x000ee20000300800 */
[----:B------:R-:W-:-:S03]  /*37bb0*/  FMUL R151, R9, R58 ;  /* 0x0000003a09977220 */ /* 0x000fc60000400000 */
[----:B------:R-:W3:Y:S04]  /*37bc0*/  LDL.LU R9, [R1+0xa0] ;  /* 0x0000a00001097983 */ /* 0x000ee80000300800 */
[----:B------:R-:W3:Y:S01]  /*37bd0*/  LDL.LU R7, [R1+0xb4] ;  /* 0x0000b40001077983 */ /* 0x000ee20000300800 */
[----:B------:R-:W-:-:S03]  /*37be0*/  FMUL R146, R6, R58 ;  /* 0x0000003a06927220 */ /* 0x000fc60000400000 */
[----:B------:R-:W3:Y:S01]  /*37bf0*/  LDL.LU R6, [R1+0xb0] ;  /* 0x0000b00001067983 */ /* 0x000ee20000300800 */
[----:B------:R-:W-:-:S03]  /*37c00*/  FMUL R147, R5, R58 ;  /* 0x0000003a05937220 */ /* 0x000fc60000400000 */
[----:B------:R-:W3:Y:S01]  /*37c10*/  LDL.LU R5, [R1+0xc4] ;  /* 0x0000c40001057983 */ /* 0x000ee20000300800 */
[----:B------:R-:W-:-:S03]  /*37c20*/  FMUL R142, R4, R58 ;  /* 0x0000003a048e7220 */ /* 0x000fc60000400000 */
[----:B------:R-:W3:Y:S01]  /*37c30*/  LDL.LU R4, [R1+0xc0] ;  /* 0x0000c00001047983 */ /* 0x000ee20000300800 */
        /* <DEDUP_REMOVED lines=9> */
[----:B------:R-:W-:Y:S01]  /*37cd0*/  F2FP.BF16.F32.PACK_AB R60, R60, R59 ;  /* 0x0000003b3c3c723e */ /* 0x000fe200000010ff */
        /* <DEDUP_REMOVED lines=10> */
[----:B------:R-:W-:Y:S01]  /*37d80*/  BSSY B0, `(.L_x_69) ;  /* 0x0000113000007945 */ /* 0x000fe20003800000 */
        /* <DEDUP_REMOVED lines=22> */
[----:B----4-:R-:W-:-:S02]  /*37ef0*/  FMUL R143, R3, R58 ;  /* 0x0000003a038f7220 */ /* 0x010fc40000400000 */
[----:B------:R-:W4:Y:S01]  /*37f00*/  LDL.LU R3, [R1+0xd0] ;  /* 0x0000d00001037983 */ /* 0x000f220000300800 */
[----:B-----5:R-:W-:-:S03]  /*37f10*/  FMUL R134, R8, R58 ;  /* 0x0000003a08867220 */ /* 0x020fc60000400000 */
[----:B------:R-:W5:Y:S01]  /*37f20*/  LDL.LU R8, [R1+0xe0] ;  /* 0x0000e00001087983 */ /* 0x000f620000300800 */
[----:B--2---:R-:W-:-:S03]  /*37f30*/  FMUL R135, R11, R58 ;  /* 0x0000003a0b877220 */ /* 0x004fc60000400000 */
[----:B------:R-:W2:Y:S01]  /*37f40*/  LDL.LU R11, [R1+0xd4] ;  /* 0x0000d400010b7983 */ /* 0x000ea20000300800 */
[----:B---3--:R-:W-:-:S03]  /*37f50*/  FMUL R130, R12, R58 ;  /* 0x0000003a0c827220 */ /* 0x008fc60000400000 */
[----:B------:R-:W3:Y:S01]  /*37f60*/  LDL.LU R12, [R1+0xf0] ;  /* 0x0000f000010c7983 */ /* 0x000ee20000300800 */
[-C--:B------:R-:W-:Y:S01]  /*37f70*/  FMUL R139, R13, R58.reuse ;  /* 0x0000003a0d8b7220 */ /* 0x080fe20000400000 */
[-C--:B------:R-:W-:Y:S02]  /*37f80*/  FMUL R131, R10, R58.reuse ;  /* 0x0000003a0a837220 */ /* 0x080fe40000400000 */
[----:B------:R-:W3:Y:S01]  /*37f90*/  LDL.LU R13, [R1+0xe4] ;  /* 0x0000e400010d7983 */ /* 0x000ee20000300800 */
[----:B------:R-:W-:-:S03]  /*37fa0*/  FMUL R126, R9, R58 ;  /* 0x0000003a097e7220 */ /* 0x000fc60000400000 */
[----:B------:R-:W3:Y:S04]  /*37fb0*/  LDL.LU R10, [R1+0x100] ;  /* 0x00010000010a7983 */ /* 0x000ee80000300800 */
[----:B------:R-:W3:Y:S01]  /*37fc0*/  LDL.LU R9, [R1+0xf4] ;  /* 0x0000f40001097983 */ /* 0x000ee20000300800 */
[-C--:B------:R-:W-:Y:S01]  /*37fd0*/  FMUL R127, R7, R58.reuse ;  /* 0x0000003a077f7220 */ /* 0x080fe20000400000 */
[-C--:B------:R-:W-:Y:S02]  /*37fe0*/  FMUL R122, R6, R58.reuse ;  /* 0x0000003a067a7220 */ /* 0x080fe40000400000 */
        /* <DEDUP_REMOVED lines=49> */
[----:B------:R-:W4:Y:S04]  /*38300*/  LDL.LU R3, [R1+0x114] ;  /* 0x0001140001037983 */ /* 0x000f280000300800 */
[----:B------:R-:W4:Y:S01]  /*38310*/  LDL.LU R7, [R1+0x130] ;  /* 0x0001300001077983 */ /* 0x000f220000300800 */
[----:B-----5:R-:W-:-:S03]  /*38320*/  FMUL R115, R8, R58 ;  /* 0x0000003a08737220 */ /* 0x020fc60000400000 */
[----:B------:R-:W5:Y:S01]  /*38330*/  LDL.LU R8, [R1+0x124] ;  /* 0x0001240001087983 */ /* 0x000f620000300800 */
[----:B--2---:R-:W-:-:S03]  /*38340*/  FMUL R110, R11, R58 ;  /* 0x0000003a0b6e7220 */ /* 0x004fc60000400000 */
[----:B------:R-:W2:Y:S01]  /*38350*/  LDL.LU R11, [R1+0x140] ;  /* 0x00014000010b7983 */ /* 0x000ea20000300800 */
[----:B---3--:R-:W-:-:S03]  /*38360*/  FMUL R111, R12, R58 ;  /* 0x0000003a0c6f7220 */ /* 0x008fc60000400000 */
[----:B------:R-:W3:Y:S01]  /*38370*/  LDL.LU R12, [R1+0x134] ;  /* 0x00013400010c7983 */ /* 0x000ee20000300800 */
[----:B------:R-:W-:-:S03]  /*38380*/  FMUL R106, R13, R58 ;  /* 0x0000003a0d6a7220 */ /* 0x000fc60000400000 */
        /* <DEDUP_REMOVED lines=57> */
[----:B------:R-:W-:-:S03]  /*38720*/  FMUL R95, R7, R58 ;  /* 0x0000003a075f7220 */ /* 0x000fc60000400000 */
[----:B------:R-:W4:Y:S04]  /*38730*/  LDL.LU R4, [R1+0x180] ;  /* 0x0001800001047983 */ /* 0x000f280000300800 */
[----:B------:R-:W4:Y:S01]  /*38740*/  LDL.LU R7, [R1+0x174] ;  /* 0x0001740001077983 */ /* 0x000f220000300800 */
[----:B-----5:R-:W-:-:S03]  /*38750*/  FMUL R90, R8, R58 ;  /* 0x0000003a085a7220 */ /* 0x020fc60000400000 */
[----:B------:R-:W5:Y:S01]  /*38760*/  LDL.LU R8, [R1+0x190] ;  /* 0x0001900001087983 */ /* 0x000f620000300800 */
[----:B--2---:R-:W-:-:S03]  /*38770*/  FMUL R91, R11, R58 ;  /* 0x0000003a0b5b7220 */ /* 0x004fc60000400000 */
[----:B------:R-:W2:Y:S01]  /*38780*/  LDL.LU R11, [R1+0x184] ;  /* 0x00018400010b7983 */ /* 0x000ea20000300800 */
[----:B---3--:R-:W-:-:S03]  /*38790*/  FMUL R86, R12, R58 ;  /* 0x0000003a0c567220 */ /* 0x008fc60000400000 */
[----:B------:R-:W3:Y:S04]  /*387a0*/  LDL.LU R12, [R1+0x1a0] ;  /* 0x0001a000010c7983 */ /* 0x000ee80000300800 */
[----:B------:R-:W3:Y:S04]  /*387b0*/  LDL.LU R15, [R1+0x194] ;  /* 0x00019400010f7983 */ /* 0x000ee80000300800 */
[----:B------:R-:W4:Y:S04]  /*387c0*/  LDL.LU R36, [R1+0x1b0] ;  /* 0x0001b00001247983 */ /* 0x000f280000300800 */
[----:B------:R-:W5:Y:S04]  /*387d0*/  LDL.LU R25, [R1+0x1a4] ;  /* 0x0001a40001197983 */ /* 0x000f680000300800 */
[----:B------:R-:W3:Y:S04]  /*387e0*/  LDL.LU R20, [R1+0x1c0] ;  /* 0x0001c00001147983 */ /* 0x000ee80000300800 */
[----:B------:R-:W3:Y:S01]  /*387f0*/  LDL.LU R23, [R1+0x1b4] ;  /* 0x0001b40001177983 */ /* 0x000ee20000300800 */
[----:B------:R-:W-:-:S03]  /*38800*/  FMUL R82, R10, R58 ;  /* 0x0000003a0a527220 */ /* 0x000fc60000400000 */
[----:B------:R-:W3:Y:S01]  /*38810*/  LDL.LU R24, [R1+0x1d0] ;  /* 0x0001d00001187983 */ /* 0x000ee20000300800 */
[----:B------:R-:W-:-:S03]  /*38820*/  FMUL R10, R16, R58 ;  /* 0x0000003a100a7220 */ /* 0x000fc60000400000 */
[----:B------:R-:W2:Y:S04]  /*38830*/  LDL.LU R29, [R1+0x1c4] ;  /* 0x0001c400011d7983 */ /* 0x000ea80000300800 */
[----:B------:R-:W3:Y:S01]  /*38840*/  LDL.LU R28, [R1+0x1e0] ;  /* 0x0001e000011c7983 */ /* 0x000ee20000300800 */
[----:B------:R-:W-:-:S03]  /*38850*/  MOV R244, R21 ;  /* 0x0000001500f47202 */ /* 0x000fc60000000f00 */
[----:B------:R-:W5:Y:S01]  /*38860*/  LDL.LU R33, [R1+0x1d4] ;  /* 0x0001d40001217983 */ /* 0x000f620000300800 */
[----:B------:R-:W-:-:S03]  /*38870*/  FMUL R21, R30, R58 ;  /* 0x0000003a1e157220 */ /* 0x000fc60000400000 */
[----:B------:R-:W3:Y:S01]  /*38880*/  LDL.LU R32, [R1+0x1f0] ;  /* 0x0001f00001207983 */ /* 0x000ee20000300800 */
[----:B------:R-:W-:-:S03]  /*38890*/  FMUL R30, R43, R58 ;  /* 0x0000003a2b1e7220 */ /* 0x000fc60000400000 */
[----:B------:R-:W3:Y:S01]  /*388a0*/  LDL.LU R37, [R1+0x1e4] ;  /* 0x0001e40001257983 */ /* 0x000ee20000300800 */
[----:B-1----:R-:W-:Y:S01]  /*388b0*/  BAR.SYNC.DEFER_BLOCKING 0x1, 0x80 ;  /* 0x0042000000007b1d */ /* 0x002fe20000010000 */
[----:B----4-:R-:W-:-:S05]  /*388c0*/  FMUL R16, R36, R58 ;  /* 0x0000003a24107220 */ /* 0x010fca0000400000 */
        /* <DEDUP_REMOVED lines=22> */
[-C--:B-----5:R-:W-:Y:S01]  /*38a30*/  FMUL R31, R33, R58.reuse ;  /* 0x0000003a211f7220 */ /* 0x0a0fe20000400000 */
[-C--:B------:R-:W-:Y:S01]  /*38a40*/  FMUL R5, R22, R58.reuse ;  /* 0x0000003a16057220 */ /* 0x080fe20000400000 */
[-C--:B------:R-:W-:Y:S01]  /*38a50*/  FMUL R14, R27, R58.reuse ;  /* 0x0000003a1b0e7220 */ /* 0x080fe20000400000 */
[-C--:B------:R-:W-:Y:S01]  /*38a60*/  FMUL R19, R25, R58.reuse ;  /* 0x0000003a19137220 */ /* 0x080fe20000400000 */
[----:B------:R-:W-:Y:S01]  /*38a70*/  FMUL R33, R42, R58 ;  /* 0x0000003a2a217220 */ /* 0x000fe20000400000 */
[----:B------:R-:W-:-:S02]  /*38a80*/  VIADD R59, R2, 0x1000 ;  /* 0x00001000023b7836 */ /* 0x000fc40000000000 */
[-C--:B------:R-:W-:Y:S01]  /*38a90*/  FMUL R22, R35, R58.reuse ;  /* 0x0000003a23167220 */ /* 0x080fe20000400000 */
[-C--:B------:R-:W-:Y:S01]  /*38aa0*/  FMUL R25, R34, R58.reuse ;  /* 0x0000003a22197220 */ /* 0x080fe20000400000 */
[-C--:B--2---:R-:W-:Y:S01]  /*38ab0*/  FMUL R27, R29, R58.reuse ;  /* 0x0000003a1d1b7220 */ /* 0x084fe20000400000 */
[-C--:B------:R-:W-:Y:S01]  /*38ac0*/  FMUL R42, R49, R58.reuse ;  /* 0x0000003a312a7220 */ /* 0x080fe20000400000 */
[-C--:B------:R-:W-:Y:S01]  /*38ad0*/  FMUL R29, R38, R58.reuse ;  /* 0x0000003a261d7220 */ /* 0x080fe20000400000 */
[-C--:B------:R-:W-:Y:S01]  /*38ae0*/  FMUL R34, R45, R58.reuse ;  /* 0x0000003a2d227220 */ /* 0x080fe20000400000 */
[-C--:B---3--:R-:W-:Y:S01]  /*38af0*/  FMUL R35, R37, R58.reuse ;  /* 0x0000003a25237220 */ /* 0x088fe20000400000 */
        /* <DEDUP_REMOVED lines=22> */
[----:B------:R-:W-:Y:S02]  /*38c60*/  F2FP.BF16.F32.PACK_AB R64, R64, R239 ;  /* 0x000000ef4040723e */ /* 0x000fe400000010ff */
[----:B------:R-:W-:Y:S02]  /*38c70*/  F2FP.BF16.F32.PACK_AB R65, R65, R238 ;  /* 0x000000ee4141723e */ /* 0x000fe400000010ff */
[----:B------:R-:W-:Y:S02]  /*38c80*/  F2FP.BF16.F32.PACK_AB R66, R66, R237 ;  /* 0x000000ed4242723e */ /* 0x000fe400000010ff */
[----:B------:R-:W-:Y:S01]  /*38c90*/  F2FP.BF16.F32.PACK_AB R67, R67, R236 ;  /* 0x000000ec4343723e */ /* 0x000fe200000010ff */
[-C--:B----4-:R-:W-:Y:S01]  /*38ca0*/  FMUL R39, R41, R58.reuse ;  /* 0x0000003a29277220 */ /* 0x090fe20000400000 */
        /* <DEDUP_REMOVED lines=15> */
[----:B------:R-:W-:-:S04]  /*38da0*/  MOV R246, 0x10 ;  /* 0x0000001000f67802 */ /* 0x000fc80000000f00 */
[----:B------:R-:W-:-:S04]  /*38db0*/  SEL R246, R246, 0xfffffff0, !P0 ;  /* 0xfffffff0f6f67807 */ /* 0x000fc80004000000 */
[----:B------:R-:W-:Y:S01]  /*38dc0*/  LEA R59, R246, R59, 0x1 ;  /* 0x0000003bf63b7211 */ /* 0x000fe200078e08ff */
[----:B------:R-:W-:Y:S06]  /*38dd0*/  @P1 BRA `(.L_x_70) ;  /* 0x0000000000341947 */ /* 0x000fec0003800000 */
[----:B------:R-:W1:Y:S01]  /*38de0*/  LDC.64 R236, c[0x0][0x198] ;  /* 0x00006600ffec7b82 */ /* 0x000e620000000a00 */
[----:B------:R-:W-:Y:S01]  /*38df0*/  R2UR UR8, R244 ;  /* 0x00000000f40872ca */ /* 0x000fe200000e0000 */
[----:B------:R-:W-:Y:S01]  /*38e00*/  UMOV UR9, URZ ;  /* 0x0000003f00097c82 */ /* 0x000fe20008000000 */
[----:B------:R-:W-:Y:S01]  /*38e10*/  UMOV UR10, UR43 ;  /* 0x0000002b000a7c82 */ /* 0x000fe20008000000 */
[----:B------:R-:W-:Y:S01]  /*38e20*/  UMOV UR11, UR36 ;  /* 0x00000024000b7c82 */ /* 0x000fe20008000000 */
[----:B------:R-:W-:Y:S01]  /*38e30*/  UMOV UR12, UR37 ;  /* 0x00000025000c7c82 */ /* 0x000fe20008000000 */
[----:B-1----:R-:W-:-:S04]  /*38e40*/  IADD3 R238, P0, R236, 0x670, RZ ;  /* 0x00000670ecee7810 */ /* 0x002fc80007f1e0ff */
[----:B------:R-:W-:Y:S02]  /*38e50*/  IADD3.X R236, RZ, R237, RZ, P0, !PT ;  /* 0x000000edffec7210 */ /* 0x000fe400007fe4ff */
[----:B------:R-:W-:Y:S02]  /*38e60*/  R2UR UR4, R238 ;  /* 0x00000000ee0472ca */ /* 0x000fe400000e0000 */
[----:B------:R-:W-:-:S13]  /*38e70*/  R2UR UR5, R236 ;  /* 0x00000000ec0572ca */ /* 0x000fda00000e0000 */
[----:B------:R1:W-:Y:S01]  /*38e80*/  UTMASTG.4D [UR8], [UR4] ;  /* 0x00000008040073b5 */ /* 0x0003e20008018000 */
[----:B------:R0:W-:Y:S01]  /*38e90*/  UTMACMDFLUSH ;  /* 0x00000000000079b7 */ /* 0x0001e20000000000 */
[----:B-1----:R-:W-:-:S04]  /*38ea0*/  DEPBAR.LE SB0, 0x1 ;  /* 0x000080400000791a */ /* 0x002fc80000000000 */
.L_x_70:
[----:B------:R-:W-:Y:S05]  /*38eb0*/  BSYNC B0 ;  /* 0x0000000000007941 */ /* 0x000fea0003800000 */
.L_x_69:
[----:B------:R-:W-:Y:S01]  /*38ec0*/  BAR.SYNC.DEFER_BLOCKING 0x1, 0x80 ;  /* 0x0042000000007b1d */ /* 0x000fe20000010000 */
[----:B------:R-:W-:Y:S02]  /*38ed0*/  F2FP.BF16.F32.PACK_AB R68, R235, R68 ;  /* 0x00000044eb44723e */ /* 0x000fe400000010ff */
[----:B------:R-:W-:Y:S02]  /*38ee0*/  F2FP.BF16.F32.PACK_AB R69, R234, R69 ;  /* 0x00000045ea45723e */ /* 0x000fe400000010ff */
[----:B------:R-:W-:Y:S01]  /*38ef0*/  F2FP.BF16.F32.PACK_AB R70, R233, R70 ;  /* 0x00000046e946723e */ /* 0x000fe200000010ff */
[----:B------:R-:W-:Y:S01]  /*38f00*/  BSSY B0, `(.L_x_71) ;  /* 0x000001e000007945 */ /* 0x000fe20003800000 */
[----:B------:R-:W-:Y:S02]  /*38f10*/  F2FP.BF16.F32.PACK_AB R71, R232, R71 ;  /* 0x00000047e847723e */ /* 0x000fe400000010ff */
[----:B------:R-:W-:Y:S02]  /*38f20*/  F2FP.BF16.F32.PACK_AB R72, R231, R72 ;  /* 0x00000048e748723e */ /* 0x000fe400000010ff */
[----:B------:R-:W-:-:S02]  /*38f30*/  F2FP.BF16.F32.PACK_AB R73, R230, R73 ;  /* 0x00000049e649723e */ /* 0x000fc400000010ff */
[----:B------:R-:W-:Y:S02]  /*38f40*/  F2FP.BF16.F32.PACK_AB R74, R229, R74 ;  /* 0x0000004ae54a723e */ /* 0x000fe400000010ff */
[----:B------:R-:W-:Y:S01]  /*38f50*/  F2FP.BF16.F32.PACK_AB R75, R228, R75 ;  /* 0x0000004be44b723e */ /* 0x000fe200000010ff */
[----:B------:R1:W-:Y:S04]  /*38f60*/  STSM.16.M88.4 [R2+0x1000], R60 ;  /* 0x0010003c02007844 */ /* 0x0003e80000000200 */
[----:B------:R1:W-:Y:S01]  /*38f70*/  STSM.16.M88.4 [R0+0x1000], R64 ;  /* 0x0010004000007844 */ /* 0x0003e20000000200 */
[----:B------:R-:W-:Y:S01]  /*38f80*/  @!PT LDS RZ, [RZ] ;  /* 0x00000000fffff984 */ /* 0x000fe20000000800 */
[----:B------:R-:W-:Y:S01]  /*38f90*/  @!PT LDS RZ, [RZ] ;  /* 0x00000000fffff984 */ /* 0x000fe20000000800 */
[----:B------:R-:W-:Y:S01]  /*38fa0*/  @!PT LDS RZ, [RZ] ;  /* 0x00000000fffff984 */ /* 0x000fe20000000800 */
[----:B------:R-:W-:Y:S01]  /*38fb0*/  @!PT LDS RZ, [RZ] ;  /* 0x00000000fffff984 */ /* 0x000fe20000000800 */
[----:B------:R2:W-:Y:S06]  /*38fc0*/  MEMBAR.ALL.CTA ;  /* 0x0000000000007992 */ /* 0x0005ec0000008000 */
[----:B--2---:R-:W2:Y:S02]  /*38fd0*/  FENCE.VIEW.ASYNC.S ;  /* 0x00000000000073c6 */ /* 0x004ea40000000000 */
[----:B--2---:R-:W-:Y:S06]  /*38fe0*/  BAR.SYNC.DEFER_BLOCKING 0x1, 0x80 ;  /* 0x0042000000007b1d */ /* 0x004fec0000010000 */
[----:B------:R-:W-:Y:S05]  /*38ff0*/  @P1 BRA `(.L_x_72) ;  /* 0x0000000000381947 */ /* 0x000fea0003800000 */
[----:B-1----:R-:W1:Y:S01]  /*39000*/  LDC.64 R60, c[0x0][0x198] ;  /* 0x00006600ff3c7b82 */ /* 0x002e620000000a00 */
[----:B------:R-:W-:Y:S01]  /*39010*/  R2UR UR8, R244 ;  /* 0x00000000f40872ca */ /* 0x000fe200000e0000 */
[----:B------:R-:W-:Y:S01]  /*39020*/  UMOV UR9, 0x20 ;  /* 0x0000002000097882 */ /* 0x000fe20000000000 */
[----:B------:R-:W-:Y:S01]  /*39030*/  UMOV UR10, UR43 ;  /* 0x0000002b000a7c82 */ /* 0x000fe20008000000 */
[----:B------:R-:W-:Y:S01]  /*39040*/  UMOV UR11, UR36 ;  /* 0x00000024000b7c82 */ /* 0x000fe20008000000 */
[----:B------:R-:W-:-:S09]  /*39050*/  UMOV UR12, UR37 ;  /* 0x00000025000c7c82 */ /* 0x000fd20008000000 */
[----:B------:R-:W-:Y:S01]  /*39060*/  UIADD3 UR8, UR8, 0x1000, URZ ;  /* 0x0000100008087890 */ /* 0x000fe2000fffe03f */
[----:B-1----:R-:W-:-:S04]  /*39070*/  IADD3 R62, P0, R60, 0x670, RZ ;  /* 0x000006703c3e7810 */ /* 0x002fc80007f1e0ff */
[----:B------:R-:W-:Y:S01]  /*39080*/  R2UR UR4, R62 ;  /* 0x000000003e0472ca */ /* 0x000fe200000e0000 */
[----:B------:R-:W-:-:S05]  /*39090*/  IMAD.X R60, RZ, RZ, R61, P0 ;  /* 0x000000ffff3c7224 */ /* 0x000fca00000e063d */
[----:B------:R-:W-:-:S13]  /*390a0*/  R2UR UR5, R60 ;  /* 0x000000003c0572ca */ /* 0x000fda00000e0000 */
[----:B------:R2:W-:Y:S01]  /*390b0*/  UTMASTG.4D [UR8], [UR4] ;  /* 0x00000008040073b5 */ /* 0x0005e20008018000 */
[----:B------:R0:W-:Y:S01]  /*390c0*/  UTMACMDFLUSH ;  /* 0x00000000000079b7 */ /* 0x0001e20000000000 */
[----:B--2---:R-:W-:-:S04]  /*390d0*/  DEPBAR.LE SB0, 0x1 ;  /* 0x000080400000791a */ /* 0x004fc80000000000 */
.L_x_72:
[----:B------:R-:W-:Y:S05]  /*390e0*/  BSYNC B0 ;  /* 0x0000000000007941 */ /* 0x000fea0003800000 */
.L_x_71:
[----:B------:R-:W-:Y:S01]  /*390f0*/  BAR.SYNC.DEFER_BLOCKING 0x1, 0x80 ;  /* 0x0042000000007b1d */ /* 0x000fe20000010000 */
[----:B-1----:R-:W-:Y:S02]  /*39100*/  F2FP.BF16.F32.PACK_AB R60, R227, R226 ;  /* 0x000000e2e33c723e */ /* 0x002fe400000010ff */
        /* <DEDUP_REMOVED lines=8> */
[----:B------:R1:W-:Y:S04]  /*39190*/  STSM.16.M88.4 [R2], R68 ;  /* 0x0000004402007844 */ /* 0x0003e80000000200 */
[----:B------:R1:W-:Y:S01]  /*391a0*/  STSM.16.M88.4 [R0], R72 ;  /* 0x0000004800007844 */ /* 0x0003e20000000200 */
        /* <DEDUP_REMOVED lines=20> */
[----:B--2---:R-:W-:-:S04]  /*392f0*/  DEPBAR.LE SB0, 0x1 ;  /* 0x000080400000791a */ /* 0x004fc80000000000 */
.L_x_74:
[----:B------:R-:W-:Y:S05]  /*39300*/  BSYNC B0 ;  /* 0x0000000000007941 */ /* 0x000fea0003800000 */
.L_x_73:
        /* <DEDUP_REMOVED lines=28> */
[----:B------:R-:W-:Y:S02]  /*394d0*/  IADD3.X R60, RZ, R61, RZ, P0, !PT ;  /* 0x0000003dff3c7210 */ /* 0x000fe400007fe4ff */
[----:B------:R-:W-:Y:S02]  /*394e0*/  R2UR UR4, R62 ;  /* 0x000000003e0472ca */ /* 0x000fe400000e0000 */
[----:B------:R-:W-:-:S13]  /*394f0*/  R2UR UR5, R60 ;  /* 0x000000003c0572ca */ /* 0x000fda00000e0000 */
[----:B------:R2:W-:Y:S01]  /*39500*/  UTMASTG.4D [UR8], [UR4] ;  /* 0x00000008040073b5 */ /* 0x0005e20008018000 */
[----:B------:R0:W-:Y:S01]  /*39510*/  UTMACMDFLUSH ;  /* 0x00000000000079b7 */ /* 0x0001e20000000000 */
[----:B--2---:R-:W-:-:S04]  /*39520*/  DEPBAR.LE SB0, 0x1 ;  /* 0x000080400000791a */ /* 0x004fc80000000000 */
.L_x_76:
[----:B------:R-:W-:Y:S05]  /*39530*/  BSYNC B0 ;  /* 0x0000000000007941 */ /* 0x000fea0003800000 */
.L_x_75:
        /* <DEDUP_REMOVED lines=27> */
[----:B------:R-:W-:Y:S01]  /*396f0*/  R2UR UR4, R70 ;  /* 0x00000000460472ca */ /* 0x000fe200000e0000 */
[----:B------:R-:W-:-:S05]  /*39700*/  IMAD.X R68, RZ, RZ, R69, P0 ;  /* 0x000000ffff447224 */ /* 0x000fca00000e0645 */
[----:B------:R-:W-:-:S13]  /*39710*/  R2UR UR5, R68 ;  /* 0x00000000440572ca */ /* 0x000fda00000e0000 */
[----:B------:R2:W-:Y:S01]  /*39720*/  UTMASTG.4D [UR8], [UR4] ;  /* 0x00000008040073b5 */ /* 0x0005e20008018000 */
[----:B------:R0:W-:Y:S01]  /*39730*/  UTMACMDFLUSH ;  /* 0x00000000000079b7 */ /* 0x0001e20000000000 */
[----:B--2---:R-:W-:-:S04]  /*39740*/  DEPBAR.LE SB0, 0x1 ;  /* 0x000080400000791a */ /* 0x004fc80000000000 */
.L_x_78:
[----:B------:R-:W-:Y:S05]  /*39750*/  BSYNC B0 ;  /* 0x0000000000007941 */ /* 0x000fea0003800000 */
.L_x_77:
        /* <DEDUP_REMOVED lines=34> */
.L_x_80:
[----:B------:R-:W-:Y:S05]  /*39980*/  BSYNC B0 ;  /* 0x0000000000007941 */ /* 0x000fea0003800000 */
.L_x_79:
        /* <DEDUP_REMOVED lines=33> */
.L_x_82:
[----:B------:R-:W-:Y:S05]  /*39ba0*/  BSYNC B0 ;  /* 0x0000000000007941 */ /* 0x000fea0003800000 */
.L_x_81:
        /* <DEDUP_REMOVED lines=34> */
.L_x_84:
[----:B------:R-:W-:Y:S05]  /*39dd0*/  BSYNC B0 ;  /* 0x0000000000007941 */ /* 0x000fea0003800000 */
.L_x_83:
        /* <DEDUP_REMOVED lines=33> */
.L_x_86:
[----:B------:R-:W-:Y:S05]  /*39ff0*/  BSYNC B0 ;  /* 0x0000000000007941 */ /* 0x000fea0003800000 */
.L_x_85:
        /* <DEDUP_REMOVED lines=34> */
.L_x_88:
[----:B------:R-:W-:Y:S05]  /*3a220*/  BSYNC B0 ;  /* 0x0000000000007941 */ /* 0x000fea0003800000 */
.L_x_87:
        /* <DEDUP_REMOVED lines=33> */
.L_x_90:
[----:B------:R-:W-:Y:S05]  /*3a440*/  BSYNC B0 ;  /* 0x0000000000007941 */ /* 0x000fea0003800000 */
.L_x_89:
[----:B------:R-:W-:Y:S01]  /*3a450*/  BAR.SYNC.DEFER_BLOCKING 0x1, 0x80 ;  /* 0x0042000000007b1d */ /* 0x000fe20000010000 */
[----:B------:R-:W-:Y:S02]  /*3a460*/  F2FP.BF16.F32.PACK_AB R5, R5, R6 ;  /* 0x000000060505723e */ /* 0x000fe400000010ff */
[----:B------:R-:W-:Y:S02]  /*3a470*/  F2FP.BF16.F32.PACK_AB R6, R7, R8 ;  /* 0x000000080706723e */ /* 0x000fe400000010ff */
[----:B-1----:R-:W-:Y:S01]  /*3a480*/  F2FP.BF16.F32.PACK_AB R68, R82, R83 ;  /* 0x000000535244723e */ /* 0x002fe200000010ff */
        /* <DEDUP_REMOVED lines=16> */
[----:B------:R-:W2:Y:S01]  /*3a590*/  LDC.64 R8, c[0x0][0x198] ;  /* 0x00006600ff087b82 */ /* 0x000ea20000000a00 */
[----:B------:R-:W-:Y:S01]  /*3a5a0*/  R2UR UR8, R244 ;  /* 0x00000000f40872ca */ /* 0x000fe200000e0000 */
[----:B------:R-:W-:Y:S01]  /*3a5b0*/  UMOV UR9, 0x160 ;  /* 0x0000016000097882 */ /* 0x000fe20000000000 */
[----:B------:R-:W-:Y:S01]  /*3a5c0*/  UMOV UR10, UR43 ;  /* 0x0000002b000a7c82 */ /* 0x000fe20008000000 */
[----:B------:R-:W-:Y:S01]  /*3a5d0*/  UMOV UR11, UR36 ;  /* 0x00000024000b7c82 */ /* 0x000fe20008000000 */
[----:B------:R-:W-:-:S09]  /*3a5e0*/  UMOV UR12, UR37 ;  /* 0x00000025000c7c82 */ /* 0x000fd20008000000 */
[----:B------:R-:W-:Y:S01]  /*3a5f0*/  UIADD3 UR8, UR8, 0x1000, URZ ;  /* 0x0000100008087890 */ /* 0x000fe2000fffe03f */
[----:B--2---:R-:W-:-:S04]  /*3a600*/  IADD3 R3, P0, R8, 0x670, RZ ;  /* 0x0000067008037810 */ /* 0x004fc80007f1e0ff */
[----:B------:R-:W-:Y:S02]  /*3a610*/  IADD3.X R8, RZ, R9, RZ, P0, !PT ;  /* 0x00000009ff087210 */ /* 0x000fe400007fe4ff */
[----:B------:R-:W-:Y:S02]  /*3a620*/  R2UR UR4, R3 ;  /* 0x00000000030472ca */ /* 0x000fe400000e0000 */
[----:B------:R-:W-:-:S13]  /*3a630*/  R2UR UR5, R8 ;  /* 0x00000000080572ca */ /* 0x000fda00000e0000 */
[----:B------:R2:W-:Y:S01]  /*3a640*/  UTMASTG.4D [UR8], [UR4] ;  /* 0x00000008040073b5 */ /* 0x0005e20008018000 */
[----:B------:R0:W-:Y:S01]  /*3a650*/  UTMACMDFLUSH ;  /* 0x00000000000079b7 */ /* 0x0001e20000000000 */
[----:B--2---:R-:W-:-:S04]  /*3a660*/  DEPBAR.LE SB0, 0x1 ;  /* 0x000080400000791a */ /* 0x004fc80000000000 */
.L_x_92:
[----:B------:R-:W-:Y:S05]  /*3a670*/  BSYNC B0 ;  /* 0x0000000000007941 */ /* 0x000fea0003800000 */
.L_x_91:
        /* <DEDUP_REMOVED lines=17> */
[----:B---3--:R-:W3:Y:S02]  /*3a790*/  FENCE.VIEW.ASYNC.S ;  /* 0x00000000000073c6 */ /* 0x008ee40000000000 */
[----:B---3--:R-:W-:Y:S06]  /*3a7a0*/  BAR.SYNC.DEFER_BLOCKING 0x1, 0x80 ;  /* 0x0042000000007b1d */ /* 0x008fec0000010000 */
[----:B------:R-:W-:Y:S05]  /*3a7b0*/  @P1 BRA `(.L_x_94) ;  /* 0x0000000000341947 */ /* 0x000fea0003800000 */
[----:B--2---:R-:W2:Y:S01]  /*3a7c0*/  LDC.64 R4, c[0x0][0x198] ;  /* 0x00006600ff047b82 */ /* 0x004ea20000000a00 */
[----:B------:R-:W-:Y:S01]  /*3a7d0*/  R2UR UR8, R244 ;  /* 0x00000000f40872ca */ /* 0x000fe200000e0000 */
[----:B------:R-:W-:Y:S01]  /*3a7e0*/  UMOV UR9, 0x180 ;  /* 0x0000018000097882 */ /* 0x000fe20000000000 */
[----:B------:R-:W-:Y:S01]  /*3a7f0*/  UMOV UR10, UR43 ;  /* 0x0000002b000a7c82 */ /* 0x000fe20008000000 */
[----:B------:R-:W-:Y:S01]  /*3a800*/  UMOV UR11, UR36 ;  /* 0x00000024000b7c82 */ /* 0x000fe20008000000 */
[----:B------:R-:W-:Y:S01]  /*3a810*/  UMOV UR12, UR37 ;  /* 0x00000025000c7c82 */ /* 0x000fe20008000000 */
[----:B--2---:R-:W-:-:S04]  /*3a820*/  IADD3 R3, P0, R4, 0x670, RZ ;  /* 0x0000067004037810 */ /* 0x004fc80007f1e0ff */
[----:B------:R-:W-:Y:S02]  /*3a830*/  IADD3.X R4, RZ, R5, RZ, P0, !PT ;  /* 0x00000005ff047210 */ /* 0x000fe400007fe4ff */
[----:B------:R-:W-:Y:S02]  /*3a840*/  R2UR UR4, R3 ;  /* 0x00000000030472ca */ /* 0x000fe400000e0000 */
[----:B------:R-:W-:-:S13]  /*3a850*/  R2UR UR5, R4 ;  /* 0x00000000040572ca */ /* 0x000fda00000e0000 */
[----:B------:R3:W-:Y:S01]  /*3a860*/  UTMASTG.4D [UR8], [UR4] ;  /* 0x00000008040073b5 */ /* 0x0007e20008018000 */
[----:B------:R0:W-:Y:S01]  /*3a870*/  UTMACMDFLUSH ;  /* 0x00000000000079b7 */ /* 0x0001e20000000000 */
[----:B---3--:R-:W-:-:S04]  /*3a880*/  DEPBAR.LE SB0, 0x1 ;  /* 0x000080400000791a */ /* 0x008fc80000000000 */
.L_x_94:
[----:B------:R-:W-:Y:S05]  /*3a890*/  BSYNC B0 ;  /* 0x0000000000007941 */ /* 0x000fea0003800000 */
.L_x_93:
        /* <DEDUP_REMOVED lines=17> */
[----:B----4-:R-:W4:Y:S02]  /*3a9b0*/  FENCE.VIEW.ASYNC.S ;  /* 0x00000000000073c6 */ /* 0x010f240000000000 */
[----:B----4-:R-:W-:Y:S06]  /*3a9c0*/  BAR.SYNC.DEFER_BLOCKING 0x1, 0x80 ;  /* 0x0042000000007b1d */ /* 0x010fec0000010000 */
[----:B------:R-:W-:Y:S05]  /*3a9d0*/  @P1 BRA `(.L_x_96) ;  /* 0x0000000000381947 */ /* 0x000fea0003800000 */
[----:B--2---:R-:W2:Y:S01]  /*3a9e0*/  LDC.64 R4, c[0x0][0x198] ;  /* 0x00006600ff047b82 */ /* 0x004ea20000000a00 */
[----:B------:R-:W-:Y:S01]  /*3a9f0*/  R2UR UR8, R244 ;  /* 0x00000000f40872ca */ /* 0x000fe200000e0000 */
[----:B------:R-:W-:Y:S01]  /*3aa00*/  UMOV UR9, 0x1a0 ;  /* 0x000001a000097882 */ /* 0x000fe20000000000 */
[----:B------:R-:W-:Y:S01]  /*3aa10*/  UMOV UR10, UR43 ;  /* 0x0000002b000a7c82 */ /* 0x000fe20008000000 */
[----:B------:R-:W-:Y:S01]  /*3aa20*/  UMOV UR11, UR36 ;  /* 0x00000024000b7c82 */ /* 0x000fe20008000000 */
[----:B------:R-:W-:-:S09]  /*3aa30*/  UMOV UR12, UR37 ;  /* 0x00000025000c7c82 */ /* 0x000fd20008000000 */
[----:B------:R-:W-:Y:S01]  /*3aa40*/  UIADD3 UR8, UR8, 0x1000, URZ ;  /* 0x0000100008087890 */ /* 0x000fe2000fffe03f */
[----:B--2---:R-:W-:-:S04]  /*3aa50*/  IADD3 R3, P0, R4, 0x670, RZ ;  /* 0x0000067004037810 */ /* 0x004fc80007f1e0ff */
[----:B------:R-:W-:Y:S01]  /*3aa60*/  R2UR UR4, R3 ;  /* 0x00000000030472ca */ /* 0x000fe200000e0000 */
[----:B------:R-:W-:-:S05]  /*3aa70*/  IMAD.X R4, RZ, RZ, R5, P0 ;  /* 0x000000ffff047224 */ /* 0x000fca00000e0605 */
[----:B------:R-:W-:-:S13]  /*3aa80*/  R2UR UR5, R4 ;  /* 0x00000000040572ca */ /* 0x000fda00000e0000 */
[----:B------:R4:W-:Y:S01]  /*3aa90*/  UTMASTG.4D [UR8], [UR4] ;  /* 0x00000008040073b5 */ /* 0x0009e20008018000 */
[----:B------:R0:W-:Y:S01]  /*3aaa0*/  UTMACMDFLUSH ;  /* 0x00000000000079b7 */ /* 0x0001e20000000000 */
[----:B----4-:R-:W-:-:S04]  /*3aab0*/  DEPBAR.LE SB0, 0x1 ;  /* 0x000080400000791a */ /* 0x010fc80000000000 */
.L_x_96:
[----:B------:R-:W-:Y:S05]  /*3aac0*/  BSYNC B0 ;  /* 0x0000000000007941 */ /* 0x000fea0003800000 */
.L_x_95:
        /* <DEDUP_REMOVED lines=17> */
[----:B-----5:R-:W5:Y:S02]  /*3abe0*/  FENCE.VIEW.ASYNC.S ;  /* 0x00000000000073c6 */ /* 0x020f640000000000 */
[----:B-----5:R-:W-:Y:S06]  /*3abf0*/  BAR.SYNC.DEFER_BLOCKING 0x1, 0x80 ;  /* 0x0042000000007b1d */ /* 0x020fec0000010000 */
[----:B------:R-:W-:Y:S05]  /*3ac00*/  @P1 BRA `(.L_x_98) ;  /* 0x0000000000341947 */ /* 0x000fea0003800000 */
[----:B--2---:R-:W4:Y:S01]  /*3ac10*/  LDC.64 R4, c[0x0][0x198] ;  /* 0x00006600ff047b82 */ /* 0x004f220000000a00 */
[----:B------:R-:W-:Y:S01]  /*3ac20*/  R2UR UR8, R244 ;  /* 0x00000000f40872ca */ /* 0x000fe200000e0000 */
[----:B------:R-:W-:Y:S01]  /*3ac30*/  UMOV UR9, 0x1c0 ;  /* 0x000001c000097882 */ /* 0x000fe20000000000 */
[----:B------:R-:W-:Y:S01]  /*3ac40*/  UMOV UR10, UR43 ;  /* 0x0000002b000a7c82 */ /* 0x000fe20008000000 */
[----:B------:R-:W-:Y:S01]  /*3ac50*/  UMOV UR11, UR36 ;  /* 0x00000024000b7c82 */ /* 0x000fe20008000000 */
[----:B------:R-:W-:Y:S01]  /*3ac60*/  UMOV UR12, UR37 ;  /* 0x00000025000c7c82 */ /* 0x000fe20008000000 */
[----:B----4-:R-:W-:-:S04]  /*3ac70*/  IADD3 R0, P0, R4, 0x670, RZ ;  /* 0x0000067004007810 */ /* 0x010fc80007f1e0ff */
[----:B------:R-:W-:Y:S02]  /*3ac80*/  IADD3.X R4, RZ, R5, RZ, P0, !PT ;  /* 0x00000005ff047210 */ /* 0x000fe400007fe4ff */
[----:B------:R-:W-:Y:S02]  /*3ac90*/  R2UR UR4, R0 ;  /* 0x00000000000472ca */ /* 0x000fe400000e0000 */
[----:B------:R-:W-:-:S13]  /*3aca0*/  R2UR UR5, R4 ;  /* 0x00000000040572ca */ /* 0x000fda00000e0000 */
[----:B------:R2:W-:Y:S01]  /*3acb0*/  UTMASTG.4D [UR8], [UR4] ;  /* 0x00000008040073b5 */ /* 0x0005e20008018000 */
[----:B------:R0:W-:Y:S01]  /*3acc0*/  UTMACMDFLUSH ;  /* 0x00000000000079b7 */ /* 0x0001e20000000000 */
[----:B--2---:R-:W-:-:S04]  /*3acd0*/  DEPBAR.LE SB0, 0x1 ;  /* 0x000080400000791a */ /* 0x004fc80000000000 */
.L_x_98:
[----:B------:R-:W-:Y:S05]  /*3ace0*/  BSYNC B0 ;  /* 0x0000000000007941 */ /* 0x000fea0003800000 */
.L_x_97:
[----:B------:R-:W-:Y:S06]  /*3acf0*/  BAR.SYNC.DEFER_BLOCKING 0x1, 0x80 ;  /* 0x0042000000007b1d */ /* 0x000fec0000010000 */
[----:B------:R-:W-:Y:S01]  /*3ad00*/  BSSY B0, `(.L_x_99) ;  /* 0x0000018000007945 */ /* 0x000fe20003800000 */
[----:B------:R1:W-:Y:S04]  /*3ad10*/  STSM.16.M88.4 [R2+0x1000], R44 ;  /* 0x0010002c02007844 */ /* 0x0003e80000000200 */
        /* <DEDUP_REMOVED lines=9> */
[----:B-1234-:R-:W1:Y:S01]  /*3adb0*/  LDC.64 R2, c[0x0][0x198] ;  /* 0x00006600ff027b82 */ /* 0x01ee620000000a00 */
        /* <DEDUP_REMOVED lines=10> */
[----:B------:R1:W-:Y:S02]  /*3ae60*/  UTMASTG.4D [UR8], [UR4] ;  /* 0x00000008040073b5 */ /* 0x0003e40008018000 */
[----:B-1----:R0:W-:Y:S02]  /*3ae70*/  UTMACMDFLUSH ;  /* 0x00000000000079b7 */ /* 0x0021e40000000000 */
.L_x_100:
[----:B------:R-:W-:Y:S05]  /*3ae80*/  BSYNC B0 ;  /* 0x0000000000007941 */ /* 0x000fea0003800000 */
.L_x_99:
[----:B------:R-:W-:-:S04]  /*3ae90*/  DEPBAR.LE SB0, 0x0 ;  /* 0x000080000000791a */ /* 0x000fc80000000000 */
[----:B------:R-:W-:Y:S05]  /*3aea0*/  EXIT ;  /* 0x000000000000794d */ /* 0x000fea0003800000 */
        .weak           $__internal_0_$__cuda_sm20_rcp_rn_f32_slowpath
        .type           $__internal_0_$__cuda_sm20_rcp_rn_f32_slowpath,@function
        .size           $__internal_0_$__cuda_sm20_rcp_rn_f32_slowpath,(.L_x_106 - $__internal_0_$__cuda_sm20_rcp_rn_f32_slowpath)
$__internal_0_$__cuda_sm20_rcp_rn_f32_slowpath:
[----:B------:R-:W-:Y:S01]  /*3aeb0*/  IMAD.SHL.U32 R2, R0, 0x2, RZ ;  /* 0x0000000200027824 */ /* 0x000fe200078e00ff */
[----:B------:R-:W-:Y:S04]  /*3aec0*/  BSSY B2, `(.L_x_101) ;  /* 0x0000030000027945 */ /* 0x000fe80003800000 */
[----:B------:R-:W-:-:S04]  /*3aed0*/  SHF.R.U32.HI R2, RZ, 0x18, R2 ;  /* 0x00000018ff027819 */ /* 0x000fc80000011602 */
[----:B------:R-:W-:-:S13]  /*3aee0*/  ISETP.NE.U32.AND P0, PT, R2, RZ, PT ;  /* 0x000000ff0200720c */ /* 0x000fda0003f05070 */
[----:B------:R-:W-:Y:S05]  /*3aef0*/  @P0 BRA `(.L_x_102) ;  /* 0x0000000000280947 */ /* 0x000fea0003800000 */
[----:B------:R-:W-:-:S04]  /*3af00*/  SHF.L.U32 R2, R0, 0x1, RZ ;  /* 0x0000000100027819 */ /* 0x000fc800000006ff */
[----:B------:R-:W-:-:S13]  /*3af10*/  ISETP.NE.AND P0, PT, R2, RZ, PT ;  /* 0x000000ff0200720c */ /* 0x000fda0003f05270 */
[----:B------:R-:W-:Y:S01]  /*3af20*/  @P0 FFMA R5, R0, 1.84467440737095516160e+19, RZ ;  /* 0x5f80000000050823 */ /* 0x000fe200000000ff */
[----:B------:R-:W-:Y:S08]  /*3af30*/  @!P0 MUFU.RCP R2, R0 ;  /* 0x0000000000028308 */ /* 0x000ff00000001000 */
[----:B------:R-:W1:Y:S02]  /*3af40*/  @P0 MUFU.RCP R3, R5 ;  /* 0x0000000500030308 */ /* 0x000e640000001000 */
[----:B-1----:R-:W-:-:S04]  /*3af50*/  @P0 FFMA R5, R5, R3, -1 ;  /* 0xbf80000005050423 */ /* 0x002fc80000000003 */
[----:B------:R-:W-:-:S04]  /*3af60*/  @P0 FADD.FTZ R5, -R5, -RZ ;  /* 0x800000ff05050221 */ /* 0x000fc80000010100 */
[----:B------:R-:W-:-:S04]  /*3af70*/  @P0 FFMA R3, R3, R5, R3 ;  /* 0x0000000503030223 */ /* 0x000fc80000000003 */
[----:B------:R-:W-:Y:S01]  /*3af80*/  @P0 FFMA R2, R3, 1.84467440737095516160e+19, RZ ;  /* 0x5f80000003020823 */ /* 0x000fe200000000ff */
[----:B------:R-:W-:Y:S06]  /*3af90*/  BRA `(.L_x_103) ;  /* 0x0000000000887947 */ /* 0x000fec0003800000 */
.L_x_102:
[----:B------:R-:W-:-:S04]  /*3afa0*/  IADD3 R12, R2, -0xfd, RZ ;  /* 0xffffff03020c7810 */ /* 0x000fc80007ffe0ff */
[----:B------:R-:W-:-:S13]  /*3afb0*/  ISETP.GT.U32.AND P0, PT, R12, 0x1, PT ;  /* 0x000000010c00780c */ /* 0x000fda0003f04070 */
[----:B------:R-:W-:Y:S05]  /*3afc0*/  @P0 BRA `(.L_x_104) ;  /* 0x0000000000780947 */ /* 0x000fea0003800000 */
[----:B------:R-:W-:Y:S01]  /*3afd0*/  LOP3.LUT R5, R0, 0x7fffff, RZ, 0xc0, !PT ;  /* 0x007fffff00057812 */ /* 0x000fe200078ec0ff */
[----:B------:R-:W-:Y:S01]  /*3afe0*/  IMAD.MOV.U32 R13, RZ, RZ, 0x3 ;  /* 0x00000003ff0d7424 */ /* 0x000fe200078e00ff */
[----:B------:R-:W-:Y:S02]  /*3aff0*/  IADD3 R2, R2, -0xfc, RZ ;  /* 0xffffff0402027810 */ /* 0x000fe40007ffe0ff */
[----:B------:R-:W-:Y:S02]  /*3b000*/  LOP3.LUT R5, R5, 0x3f800000, RZ, 0xfc, !PT ;  /* 0x3f80000005057812 */ /* 0x000fe400078efcff */
[----:B------:R-:W-:Y:S02]  /*3b010*/  SHF.L.U32 R13, R13, R12, RZ ;  /* 0x0000000c0d0d7219 */ /* 0x000fe400000006ff */
[----:B------:R-:W1:Y:S02]  /*3b020*/  MUFU.RCP R3, R5 ;  /* 0x0000000500037308 */ /* 0x000e640000001000 */
[----:B-1----:R-:W-:-:S04]  /*3b030*/  FFMA R6, R5, R3, -1 ;  /* 0xbf80000005067423 */ /* 0x002fc80000000003 */
[----:B------:R-:W-:-:S04]  /*3b040*/  FADD.FTZ R6, -R6, -RZ ;  /* 0x800000ff06067221 */ /* 0x000fc80000010100 */
[CCC-:B------:R-:W-:Y:S01]  /*3b050*/  FFMA.RM R5, R3.reuse, R6.reuse, R3.reuse ;  /* 0x0000000603057223 */ /* 0x1c0fe20000004003 */
[----:B------:R-:W-:-:S05]  /*3b060*/  FFMA.RP R3, R3, R6, R3 ;  /* 0x0000000603037223 */ /* 0x000fca0000008003 */
[C---:B------:R-:W-:Y:S02]  /*3b070*/  FSETP.NEU.FTZ.AND P0, PT, R5.reuse, R3, PT ;  /* 0x000000030500720b */ /* 0x040fe40003f1d000 */
[----:B------:R-:W-:Y:S02]  /*3b080*/  LOP3.LUT R3, R5, 0x7fffff, RZ, 0xc0, !PT ;  /* 0x007fffff05037812 */ /* 0x000fe400078ec0ff */
[----:B------:R-:W-:Y:S02]  /*3b090*/  SEL R5, RZ, 0xffffffff, !P0 ;  /* 0xffffffffff057807 */ /* 0x000fe40004000000 */
[----:B------:R-:W-:Y:S02]  /*3b0a0*/  LOP3.LUT R3, R3, 0x800000, RZ, 0xfc, !PT ;  /* 0x0080000003037812 */ /* 0x000fe400078efcff */
[----:B------:R-:W-:Y:S02]  /*3b0b0*/  IADD3 R6, -R5, RZ, RZ ;  /* 0x000000ff05067210 */ /* 0x000fe40007ffe1ff */
[----:B------:R-:W-:-:S02]  /*3b0c0*/  LOP3.LUT R13, R13, R3, RZ, 0xc0, !PT ;  /* 0x000000030d0d7212 */ /* 0x000fc400078ec0ff */
[-C--:B------:R-:W-:Y:S02]  /*3b0d0*/  LOP3.LUT P1, RZ, R6, R12.reuse, R3, 0xf8, !PT ;  /* 0x0000000c06ff7212 */ /* 0x080fe4000782f803 */
[----:B------:R-:W-:Y:S02]  /*3b0e0*/  SHF.R.U32.HI R5, RZ, R12, R13 ;  /* 0x0000000cff057219 */ /* 0x000fe4000001160d */
[----:B------:R-:W-:Y:S02]  /*3b0f0*/  SHF.R.U32.HI R2, RZ, R2, R3 ;  /* 0x00000002ff027219 */ /* 0x000fe40000011603 */
[C---:B------:R-:W-:Y:S02]  /*3b100*/  LOP3.LUT P0, RZ, R5.reuse, 0x1, RZ, 0xc0, !PT ;  /* 0x0000000105ff7812 */ /* 0x040fe4000780c0ff */
[----:B------:R-:W-:-:S04]  /*3b110*/  LOP3.LUT P2, RZ, R5, 0x2, RZ, 0xc0, !PT ;  /* 0x0000000205ff7812 */ /* 0x000fc8000784c0ff */
[----:B------:R-:W-:Y:S02]  /*3b120*/  PLOP3.LUT P0, PT, P0, P1, P2, 0xe0, 0x0 ;  /* 0x000000000000781c */ /* 0x000fe40000703c20 */
[----:B------:R-:W-:Y:S02]  /*3b130*/  LOP3.LUT P1, RZ, R0, 0x7fffff, RZ, 0xc0, !PT ;  /* 0x007fffff00ff7812 */ /* 0x000fe4000782c0ff */
[----:B------:R-:W-:-:S05]  /*3b140*/  SEL R3, RZ, 0x1, !P0 ;  /* 0x00000001ff037807 */ /* 0x000fca0004000000 */
[----:B------:R-:W-:-:S05]  /*3b150*/  IMAD.MOV R3, RZ, RZ, -R3 ;  /* 0x000000ffff037224 */ /* 0x000fca00078e0a03 */
[----:B------:R-:W-:-:S13]  /*3b160*/  ISETP.GE.AND P0, PT, R3, RZ, PT ;  /* 0x000000ff0300720c */ /* 0x000fda0003f06270 */
[----:B------:R-:W-:-:S04]  /*3b170*/  @!P0 IADD3 R2, R2, 0x1, RZ ;  /* 0x0000000102028810 */ /* 0x000fc80007ffe0ff */
[----:B------:R-:W-:-:S04]  /*3b180*/  @!P1 SHF.L.U32 R2, R2, 0x1, RZ ;  /* 0x0000000102029819 */ /* 0x000fc800000006ff */
[----:B------:R-:W-:Y:S01]  /*3b190*/  LOP3.LUT R2, R2, 0x80000000, R0, 0xf8, !PT ;  /* 0x8000000002027812 */ /* 0x000fe200078ef800 */
[----:B------:R-:W-:Y:S06]  /*3b1a0*/  BRA `(.L_x_103) ;  /* 0x0000000000047947 */ /* 0x000fec0003800000 */
.L_x_104:
[----:B------:R1:W2:Y:S02]  /*3b1b0*/  MUFU.RCP R2, R0 ;  /* 0x0000000000027308 */ /* 0x0002a40000001000 */
.L_x_103:
[----:B------:R-:W-:Y:S05]  /*3b1c0*/  BSYNC B2 ;  /* 0x0000000000027941 */ /* 0x000fea0003800000 */
.L_x_101:
[----:B--2---:R-:W-:Y:S01]  /*3b1d0*/  IMAD.MOV.U32 R5, RZ, RZ, R2 ;  /* 0x000000ffff057224 */ /* 0x004fe200078e0002 */
[----:B------:R-:W-:Y:S02]  /*3b1e0*/  MOV R2, R7 ;  /* 0x0000000700027202 */ /* 0x000fe40000000f00 */
[----:B------:R-:W-:-:S04]  /*3b1f0*/  MOV R3, 0x0 ;  /* 0x0000000000037802 */ /* 0x000fc80000000f00 */
[----:B-1----:R-:W-:Y:S05]  /*3b200*/  RET.REL.NODEC R2 `(_ZN7cutlass13device_kernelINS_4fmha6kernel13FmhaKernelTmaINS1_10collective15FmhaMainloopTmaINS_10bfloat16_tEfN4cute5tupleIJNS7_1CILi64EEENS9_ILi128EEENS9_ILi512EEEEEENS4_12CausalFusionEJEEENS4_15FmhaFwdEpilogueIS6_fNS8_IJSA_SC_SB_EEEEEJEEEEEvNT_6ParamsE) ;  /* 0xfffffc4c027c7950 */ /* 0x002fea0003c3ffff */
.L_x_105:
[----:B------:R-:W-:-:S00]  /*3b210*/  BRA `(.L_x_105) ;  /* 0xfffffffc00fc7947 */ /* 0x000fc0000383ffff */
[----:B------:R-:W-:-:S00]  /*3b220*/  NOP ;  /* 0x0000000000007918 */ /* 0x000fc00000000000 */
        /* <DEDUP_REMOVED lines=13> */
.L_x_106:


//--------------------- .nv.global.init           --------------------------
	.section	.nv.global.init,"aw",@progbits
.nv.global.init:
	.type		$str$23,@object
	.size		$str$23,($str$24 - $str$23)
$str$23:
        /*0000*/ 	.byte	0x28, 0x61, 0x64, 0x64, 0x72, 0x65, 0x73, 0x73, 0x20, 0x26, 0x20, 0x6d, 0x61, 0x73, 0x6b, 0x29
        /*0010*/ 	.byte	0x20, 0x3d, 0x3d, 0x20, 0x30, 0x00
	.type		$str$24,@object
	.size		$str$24,(__unnamed_1 - $str$24)
$str$24:
        /*0016*/ 	.byte	0x2f, 0x74, 0x6d, 0x70, 0x2f, 0x63, 0x75, 0x74, 0x6c, 0x61, 0x73, 0x73, 0x5f, 0x73, 0x77, 0x65
        /*0026*/ 	.byte	0x65, 0x70, 0x5f, 0x73, 0x72, 0x63, 0x2f, 0x69, 0x6e, 0x63, 0x6c, 0x75, 0x64, 0x65, 0x2f, 0x63
        /*0036*/ 	.byte	0x75, 0x74, 0x65, 0x2f, 0x70, 0x6f, 0x69, 0x6e, 0x74, 0x65, 0x72, 0x5f, 0x66, 0x6c, 0x61, 0x67
        /*0046*/ 	.byte	0x67, 0x65, 0x64, 0x2e, 0x68, 0x70, 0x70, 0x00
	.type		__unnamed_1,@object
	.size		__unnamed_1,(__unnamed_2 - __unnamed_1)
__unnamed_1:
        /* <DEDUP_REMOVED lines=28> */
        /*020e*/ 	.byte	0x32, 0x30, 0x34, 0x38, 0x3e, 0x3e, 0x3e, 0x3e, 0x3e, 0x5d, 0x00
	.type		__unnamed_2,@object
	.size		__unnamed_2,(.L_1 - __unnamed_2)
__unnamed_2:
        /* <DEDUP_REMOVED lines=29> */
.L_1:


//--------------------- .nv.shared._ZN7cutlass13device_kernelINS_4fmha6kernel13FmhaKernelTmaINS1_10collective15FmhaMainloopTmaINS_10bfloat16_tEfN4cute5tupleIJNS7_1CILi64EEENS9_ILi128EEENS9_ILi512EEEEEENS4_12CausalFusionEJEEENS4_15FmhaFwdEpilogueIS6_fNS8_IJSA_SC_SB_EEEEEJEEEEEvNT_6ParamsE --------------------------
	.section	.nv.shared._ZN7cutlass13device_kernelINS_4fmha6kernel13FmhaKernelTmaINS1_10collective15FmhaMainloopTmaINS_10bfloat16_tEfN4cute5tupleIJNS7_1CILi64EEENS9_ILi128EEENS9_ILi512EEEEEENS4_12CausalFusionEJEEENS4_15FmhaFwdEpilogueIS6_fNS8_IJSA_SC_SB_EEEEEJEEEEEvNT_6ParamsE,"aw",@nobits
	.sectionflags	@""
	.align	16
	.zero		1024


//--------------------- .nv.shared.reserved.0     --------------------------
	.section	.nv.shared.reserved.0,"aw",@nobits
	.weak		__nv_reservedSMEM_offset_0_alias
	.size		__nv_reservedSMEM_offset_0_alias, 0, 0
	.other		__nv_reservedSMEM_offset_0_alias,@"STO_CUDA_RESERVED_SHARED STV_DEFAULT"
__nv_reservedSMEM_offset_0_alias:
	.zero		0


//--------------------- .nv.global                --------------------------
	.section	.nv.global,"aw",@nobits
.nv.global:
	.type		_ZN39_INTERNAL_4e6352cc_4_k_cu_cd8635df_29474cute1_E,@object
	.size		_ZN39_INTERNAL_4e6352cc_4_k_cu_cd8635df_29474cute1_E,(_ZN39_INTERNAL_4e6352cc_4_k_cu_cd8635df_29474cuda3std3__45__cpo6cbeginE - _ZN39_INTERNAL_4e6352cc_4_k_cu_cd8635df_29474cute1_E)
_ZN39_INTERNAL_4e6352cc_4_k_cu_cd8635df_29474cute1_E:
	.zero		1
	.type		_ZN39_INTERNAL_4e6352cc_4_k_cu_cd8635df_29474cuda3std3__45__cpo6cbeginE,@object
	.size		_ZN39_INTERNAL_4e6352cc_4_k_cu_cd8635df_29474cuda3std3__45__cpo6cbeginE,(_ZN39_INTERNAL_4e6352cc_4_k_cu_cd8635df_29474cuda3std3__48in_placeE - _ZN39_INTERNAL_4e6352cc_4_k_cu_cd8635df_29474cuda3std3__45__cpo6cbeginE)
_ZN39_INTERNAL_4e6352cc_4_k_cu_cd8635df_29474cuda3std3__45__cpo6cbeginE:
	.zero		1
	.type		_ZN39_INTERNAL_4e6352cc_4_k_cu_cd8635df_29474cuda3std3__48in_placeE,@object
	.size		_ZN39_INTERNAL_4e6352cc_4_k_cu_cd8635df_29474cuda3std3__48in_placeE,(_ZN39_INTERNAL_4e6352cc_4_k_cu_cd8635df_29474cuda3std6ranges3__45__cpo9iter_moveE - _ZN39_INTERNAL_4e6352cc_4_k_cu_cd8635df_29474cuda3std3__48in_placeE)
_ZN39_INTERNAL_4e6352cc_4_k_cu_cd8635df_29474cuda3std3__48in_placeE:
	.zero		1
	.type		_ZN39_INTERNAL_4e6352cc_4_k_cu_cd8635df_29474cuda3std6ranges3__45__cpo9iter_moveE,@object
	.size		_ZN39_INTERNAL_4e6352cc_4_k_cu_cd8635df_29474cuda3std6ranges3__45__cpo9iter_moveE,(_ZN39_INTERNAL_4e6352cc_4_k_cu_cd8635df_29474cuda3std3__45__cpo5beginE - _ZN39_INTERNAL_4e6352cc_4_k_cu_cd8635df_29474cuda3std6ranges3__45__cpo9iter_moveE)
_ZN39_INTERNAL_4e6352cc_4_k_cu_cd8635df_29474cuda3std6ranges3__45__cpo9iter_moveE:
	.zero		1
	.type		_ZN39_INTERNAL_4e6352cc_4_k_cu_cd8635df_29474cuda3std3__45__cpo5beginE,@object
	.size		_ZN39_INTERNAL_4e6352cc_4_k_cu_cd8635df_29474cuda3std3__45__cpo5beginE,(_ZN39_INTERNAL_4e6352cc_4_k_cu_cd8635df_29474cuda3std3__441_GLOBAL__N__4e6352cc_4_k_cu_cd8635df_29476ignoreE - _ZN39_INTERNAL_4e6352cc_4_k_cu_cd8635df_29474cuda3std3__45__cpo5beginE)
_ZN39_INTERNAL_4e6352cc_4_k_cu_cd8635df_29474cuda3std3__45__cpo5beginE:
	.zero		1
	.type		_ZN39_INTERNAL_4e6352cc_4_k_cu_cd8635df_29474cuda3std3__441_GLOBAL__N__4e6352cc_4_k_cu_cd8635df_29476ignoreE,@object
	.size		_ZN39_INTERNAL_4e6352cc_4_k_cu_cd8635df_29474cuda3std3__441_GLOBAL__N__4e6352cc_4_k_cu_cd8635df_29476ignoreE,(_ZN39_INTERNAL_4e6352cc_4_k_cu_cd8635df_29474cute7productE - _ZN39_INTERNAL_4e6352cc_4_k_cu_cd8635df_29474cuda3std3__441_GLOBAL__N__4e6352cc_4_k_cu_cd8635df_29476ignoreE)
_ZN39_INTERNAL_4e6352cc_4_k_cu_cd8635df_29474cuda3std3__441_GLOBAL__N__4e6352cc_4_k_cu_cd8635df_29476ignoreE:
	.zero		1
	.type		_ZN39_INTERNAL_4e6352cc_4_k_cu_cd8635df_29474cute7productE,@object
	.size		_ZN39_INTERNAL_4e6352cc_4_k_cu_cd8635df_29474cute7productE,(_ZN39_INTERNAL_4e6352cc_4_k_cu_cd8635df_29474cuda3std3__45__cpo3endE - _ZN39_INTERNAL_4e6352cc_4_k_cu_cd8635df_29474cute7productE)
_ZN39_INTERNAL_4e6352cc_4_k_cu_cd8635df_29474cute7productE:
	.zero		1
	.type		_ZN39_INTERNAL_4e6352cc_4_k_cu_cd8635df_29474cuda3std3__45__cpo3endE,@object
	.size		_ZN39_INTERNAL_4e6352cc_4_k_cu_cd8635df_29474cuda3std3__45__cpo3endE,(_ZN39_INTERNAL_4e6352cc_4_k_cu_cd8635df_29474cuda3std3__419piecewise_constructE - _ZN39_INTERNAL_4e6352cc_4_k_cu_cd8635df_29474cuda3std3__45__cpo3endE)
_ZN39_INTERNAL_4e6352cc_4_k_cu_cd8635df_29474cuda3std3__45__cpo3endE:
	.zero		1
	.type		_ZN39_INTERNAL_4e6352cc_4_k_cu_cd8635df_29474cuda3std3__419piecewise_constructE,@object
	.size		_ZN39_INTERNAL_4e6352cc_4_k_cu_cd8635df_29474cuda3std3__419piecewise_constructE,(_ZN39_INTERNAL_4e6352cc_4_k_cu_cd8635df_29474cuda3std3__45__cpo4cendE - _ZN39_INTERNAL_4e6352cc_4_k_cu_cd8635df_29474cuda3std3__419piecewise_constructE)
_ZN39_INTERNAL_4e6352cc_4_k_cu_cd8635df_29474cuda3std3__419piecewise_constructE:
	.zero		1
	.type		_ZN39_INTERNAL_4e6352cc_4_k_cu_cd8635df_29474cuda3std3__45__cpo4cendE,@object
	.size		_ZN39_INTERNAL_4e6352cc_4_k_cu_cd8635df_29474cuda3std3__45__cpo4cendE,(_ZN39_INTERNAL_4e6352cc_4_k_cu_cd8635df_29474cuda3std6ranges3__45__cpo4swapE - _ZN39_INTERNAL_4e6352cc_4_k_cu_cd8635df_29474cuda3std3__45__cpo4cendE)
_ZN39_INTERNAL_4e6352cc_4_k_cu_cd8635df_29474cuda3std3__45__cpo4cendE:
	.zero		1
	.type		_ZN39_INTERNAL_4e6352cc_4_k_cu_cd8635df_29474cuda3std6ranges3__45__cpo4swapE,@object
	.size		_ZN39_INTERNAL_4e6352cc_4_k_cu_cd8635df_29474cuda3std6ranges3__45__cpo4swapE,(.L_9 - _ZN39_INTERNAL_4e6352cc_4_k_cu_cd8635df_29474cuda3std6ranges3__45__cpo4swapE)
_ZN39_INTERNAL_4e6352cc_4_k_cu_cd8635df_29474cuda3std6ranges3__45__cpo4swapE:
	.zero		1
.L_9:


//--------------------- .nv.constant0._ZN7cutlass13device_kernelINS_4fmha6kernel13FmhaKernelTmaINS1_10collective15FmhaMainloopTmaINS_10bfloat16_tEfN4cute5tupleIJNS7_1CILi64EEENS9_ILi128EEENS9_ILi512EEEEEENS4_12CausalFusionEJEEENS4_15FmhaFwdEpilogueIS6_fNS8_IJSA_SC_SB_EEEEEJEEEEEvNT_6ParamsE --------------------------
	.section	.nv.constant0._ZN7cutlass13device_kernelINS_4fmha6kernel13FmhaKernelTmaINS1_10collective15FmhaMainloopTmaINS_10bfloat16_tEfN4cute5tupleIJNS7_1CILi64EEENS9_ILi128EEENS9_ILi512EEEEEENS4_12CausalFusionEJEEENS4_15FmhaFwdEpilogueIS6_fNS8_IJSA_SC_SB_EEEEEJEEEEEvNT_6ParamsE,"a",@progbits
	.sectionflags	@""
	.align	4
.nv.constant0._ZN7cutlass13device_kernelINS_4fmha6kernel13FmhaKernelTmaINS1_10collective15FmhaMainloopTmaINS_10bfloat16_tEfN4cute5tupleIJNS7_1CILi64EEENS9_ILi128EEENS9_ILi512EEEEEENS4_12CausalFusionEJEEENS4_15FmhaFwdEpilogueIS6_fNS8_IJSA_SC_SB_EEEEEJEEEEEvNT_6ParamsE:
	.zero		2688


//--------------------- SYMBOLS --------------------------

	.type		.nv.reservedSmem.offset0,@object
	.size		.nv.reservedSmem.offset0,0x4
	.type		__assertfail,@function
